// auto-generated by cutlass_sweep.epilogue — config: {"arch": "sm_100", "cluster_m": 2, "cluster_n": 1, "dtype": "e4m3", "fusion": "gelu", "tile_k": 64, "tile_m": 256, "tile_n": 64}
#include "cutlass/cutlass.h"
#include "cutlass/gemm/collective/collective_builder.hpp"
#include "cutlass/gemm/device/gemm_universal_adapter.h"
#include "cutlass/gemm/kernel/gemm_universal.hpp"
#include "cutlass/epilogue/collective/collective_builder.hpp"
#include "cutlass/epilogue/fusion/operations.hpp"
#include "cutlass/epilogue/thread/activation.h"

using Elem = cutlass::float_e4m3_t;
using Acc  = float;
using TileShape    = cute::Shape<cute::_256, cute::_64, cute::_64>;
using ClusterShape = cute::Shape<cute::_2, cute::_1, cute::_1>;
using FusionOp     = cutlass::epilogue::fusion::LinCombEltAct<cutlass::epilogue::thread::GELU, Elem, Acc>;

using CollectiveEpilogue = typename cutlass::epilogue::collective::CollectiveBuilder<
    cutlass::arch::Sm100, cutlass::arch::OpClassTensorOp,
    TileShape, ClusterShape,
    cutlass::epilogue::collective::EpilogueTileAuto,
    Acc, Acc,
    Elem, cutlass::layout::RowMajor, 128 / cutlass::sizeof_bits<Elem>::value,
    Elem, cutlass::layout::RowMajor, 128 / cutlass::sizeof_bits<Elem>::value,
    cutlass::epilogue::collective::EpilogueScheduleAuto,
    FusionOp
  >::CollectiveOp;

using CollectiveMainloop = typename cutlass::gemm::collective::CollectiveBuilder<
    cutlass::arch::Sm100, cutlass::arch::OpClassTensorOp,
    Elem, cutlass::layout::RowMajor, 128 / cutlass::sizeof_bits<Elem>::value,
    Elem, cutlass::layout::ColumnMajor, 128 / cutlass::sizeof_bits<Elem>::value,
    Acc,
    TileShape, ClusterShape,
    cutlass::gemm::collective::StageCountAutoCarveout<
        static_cast<int>(sizeof(typename CollectiveEpilogue::SharedStorage))>,
    cutlass::gemm::collective::KernelScheduleAuto
  >::CollectiveOp;

using GemmKernel = cutlass::gemm::kernel::GemmUniversal<
    cute::Shape<int,int,int,int>, CollectiveMainloop, CollectiveEpilogue>;
using Gemm = cutlass::gemm::device::GemmUniversalAdapter<GemmKernel>;

auto* _anchor = &cutlass::device_kernel<GemmKernel>;


// ===== COMPILED SASS (sm_100a) =====

	.target	sm_100a

	.elftype	@"ET_EXEC"


//--------------------- .note.nv.tkinfo           --------------------------
	.section	.note.nv.tkinfo,"",@"SHT_NOTE"
	.sectionflags	@"SHF_NOTE_NV_TKINFO"
	.tkinfo
        /*0018*/ 	.word	0x00000002
        /*0030*/ 	.string	""
        /*0030*/ 	.string	"ptxas"
        /*0030*/ 	.string	"Cuda compilation tools, release 13.0, V13.0.88"
        /*0030*/ 	.string	"Build cuda_13.0.r13.0/compiler.36424714_0"
        /*0030*/ 	.string	"-arch sm_100a -m 64 "



//--------------------- .note.nv.cuinfo           --------------------------
	.section	.note.nv.cuinfo,"",@"SHT_NOTE"
	.sectionflags	@"SHF_NOTE_NV_CUINFO"
        /*0018*/ 	.short	0x0002
        /*001a*/ 	.short	0x0064
        /*001c*/ 	.short	0x0082
	.zero		2


//--------------------- .nv.info                  --------------------------
	.section	.nv.info,"",@"SHT_CUDA_INFO"
	.align	4


	//----- nvinfo : EIATTR_REGCOUNT
	.align		4
        /*0000*/ 	.byte	0x04, 0x2f
        /*0002*/ 	.short	(.L_19 - .L_18)
	.align		4
.L_18:
        /*0004*/ 	.word	index@(_ZN7cutlass13device_kernelINS_4gemm6kernel13GemmUniversalIN4cute5tupleIJiiiiEEENS1_10collective13CollectiveMmaINS1_35MainloopSm100TmaUmmaWarpSpecializedILi20ELi2ELi4ENS5_IJNS4_1CILi2EEENSA_ILi1EEESC_EEEEENS5_IJNSA_ILi256EEENSA_ILi64EEESG_EEENS_12float_e4m3_tENS5_IJlSC_lEEESI_SJ_NS4_8TiledMMAINS4_8MMA_AtomIJNS4_10MMA_TraitsINS4_25SM100_MMA_F8F6F4_2x1SM_SSEJSI_SI_fSF_SG_NS4_17integral_constantINS4_4UMMA5MajorELSQ_0EEESR_NSO_INSP_7ScaleInELSS_0EEEST_EEEEEENS4_6LayoutINS5_IJSC_SC_SC_EEENS5_IJNSA_ILi0EEESY_SY_EEEEENS5_IJNS4_10UnderscoreES11_S11_EEEEENS4_18SM100_TMA_2SM_LOADENS4_14ComposedLayoutINS4_7SwizzleILi2ELi4ELi3EEENS4_18smem_ptr_flag_bitsILi8EEENSW_INS5_IJNSA_ILi8EEESG_EEENS5_IJSG_SC_EEEEEEEvNS4_8identityES14_S1E_vS1F_EENS_8epilogue10collective18CollectiveEpilogueINS1H_23Sm100TmaWarpSpecializedILi1ELi1ELi64ELb0ELb0EEEJNS5_IJNSA_ILi128EEESG_SG_EEENS5_IJNSW_IS1M_SC_EENSW_ISG_SC_EEEEESI_SJ_SI_SJ_NS1H_6fusion15FusionCallbacksIS1L_NS1R_13LinCombEltActINS1H_6thread4GELUESI_fSI_fLNS_15FloatRoundStyleE2EEES1N_S1Q_JEEENS4_5SM1004TMEM4LOAD26SM100_TMEM_LOAD_32dp32b64xENS4_13SM90_TMA_LOADES1E_NS4_39AutoVectorizingCopyWithAssumedAlignmentILi128EEENS4_14SM90_TMA_STOREES1E_S25_S25_EEEvvEEEEvNT_6ParamsE)
        /*0008*/ 	.word	0x000000c6


	//----- nvinfo : EIATTR_FRAME_SIZE
	.align		4
.L_19:
        /*000c*/ 	.byte	0x04, 0x11
        /*000e*/ 	.short	(.L_21 - .L_20)
	.align		4
.L_20:
        /*0010*/ 	.word	index@($__internal_2_$__cuda_sm10x_tcgen05_guardrail_trap_unallocated_columns_being_dealloced)
        /*0014*/ 	.word	0x00000000


	//----- nvinfo : EIATTR_FRAME_SIZE
	.align		4
.L_21:
        /*0018*/ 	.byte	0x04, 0x11
        /*001a*/ 	.short	(.L_23 - .L_22)
	.align		4
.L_22:
        /*001c*/ 	.word	index@($__internal_1_$__cuda_sm10x_tcgen05_guardrail_trap_phase_invalid_during_alloc)
        /*0020*/ 	.word	0x00000000


	//----- nvinfo : EIATTR_FRAME_SIZE
	.align		4
.L_23:
        /*0024*/ 	.byte	0x04, 0x11
        /*0026*/ 	.short	(.L_25 - .L_24)
	.align		4
.L_24:
        /*0028*/ 	.word	index@($__internal_0_$__cuda_sm10x_tcgen05_guardrail_trap_col_being_dealloced_not_returned_by_alloc)
        /*002c*/ 	.word	0x00000000


	//----- nvinfo : EIATTR_FRAME_SIZE
	.align		4
.L_25:
        /*0030*/ 	.byte	0x04, 0x11
        /*0032*/ 	.short	(.L_27 - .L_26)
	.align		4
.L_26:
        /*0034*/ 	.word	index@(_ZN7cutlass13device_kernelINS_4gemm6kernel13GemmUniversalIN4cute5tupleIJiiiiEEENS1_10collective13CollectiveMmaINS1_35MainloopSm100TmaUmmaWarpSpecializedILi20ELi2ELi4ENS5_IJNS4_1CILi2EEENSA_ILi1EEESC_EEEEENS5_IJNSA_ILi256EEENSA_ILi64EEESG_EEENS_12float_e4m3_tENS5_IJlSC_lEEESI_SJ_NS4_8TiledMMAINS4_8MMA_AtomIJNS4_10MMA_TraitsINS4_25SM100_MMA_F8F6F4_2x1SM_SSEJSI_SI_fSF_SG_NS4_17integral_constantINS4_4UMMA5MajorELSQ_0EEESR_NSO_INSP_7ScaleInELSS_0EEEST_EEEEEENS4_6LayoutINS5_IJSC_SC_SC_EEENS5_IJNSA_ILi0EEESY_SY_EEEEENS5_IJNS4_10UnderscoreES11_S11_EEEEENS4_18SM100_TMA_2SM_LOADENS4_14ComposedLayoutINS4_7SwizzleILi2ELi4ELi3EEENS4_18smem_ptr_flag_bitsILi8EEENSW_INS5_IJNSA_ILi8EEESG_EEENS5_IJSG_SC_EEEEEEEvNS4_8identityES14_S1E_vS1F_EENS_8epilogue10collective18CollectiveEpilogueINS1H_23Sm100TmaWarpSpecializedILi1ELi1ELi64ELb0ELb0EEEJNS5_IJNSA_ILi128EEESG_SG_EEENS5_IJNSW_IS1M_SC_EENSW_ISG_SC_EEEEESI_SJ_SI_SJ_NS1H_6fusion15FusionCallbacksIS1L_NS1R_13LinCombEltActINS1H_6thread4GELUESI_fSI_fLNS_15FloatRoundStyleE2EEES1N_S1Q_JEEENS4_5SM1004TMEM4LOAD26SM100_TMEM_LOAD_32dp32b64xENS4_13SM90_TMA_LOADES1E_NS4_39AutoVectorizingCopyWithAssumedAlignmentILi128EEENS4_14SM90_TMA_STOREES1E_S25_S25_EEEvvEEEEvNT_6ParamsE)
        /*0038*/ 	.word	0x00000000


	//----- nvinfo : EIATTR_MIN_STACK_SIZE
	.align		4
.L_27:
        /*003c*/ 	.byte	0x04, 0x12
        /*003e*/ 	.short	(.L_29 - .L_28)
	.align		4
.L_28:
        /*0040*/ 	.word	index@(_ZN7cutlass13device_kernelINS_4gemm6kernel13GemmUniversalIN4cute5tupleIJiiiiEEENS1_10collective13CollectiveMmaINS1_35MainloopSm100TmaUmmaWarpSpecializedILi20ELi2ELi4ENS5_IJNS4_1CILi2EEENSA_ILi1EEESC_EEEEENS5_IJNSA_ILi256EEENSA_ILi64EEESG_EEENS_12float_e4m3_tENS5_IJlSC_lEEESI_SJ_NS4_8TiledMMAINS4_8MMA_AtomIJNS4_10MMA_TraitsINS4_25SM100_MMA_F8F6F4_2x1SM_SSEJSI_SI_fSF_SG_NS4_17integral_constantINS4_4UMMA5MajorELSQ_0EEESR_NSO_INSP_7ScaleInELSS_0EEEST_EEEEEENS4_6LayoutINS5_IJSC_SC_SC_EEENS5_IJNSA_ILi0EEESY_SY_EEEEENS5_IJNS4_10UnderscoreES11_S11_EEEEENS4_18SM100_TMA_2SM_LOADENS4_14ComposedLayoutINS4_7SwizzleILi2ELi4ELi3EEENS4_18smem_ptr_flag_bitsILi8EEENSW_INS5_IJNSA_ILi8EEESG_EEENS5_IJSG_SC_EEEEEEEvNS4_8identityES14_S1E_vS1F_EENS_8epilogue10collective18CollectiveEpilogueINS1H_23Sm100TmaWarpSpecializedILi1ELi1ELi64ELb0ELb0EEEJNS5_IJNSA_ILi128EEESG_SG_EEENS5_IJNSW_IS1M_SC_EENSW_ISG_SC_EEEEESI_SJ_SI_SJ_NS1H_6fusion15FusionCallbacksIS1L_NS1R_13LinCombEltActINS1H_6thread4GELUESI_fSI_fLNS_15FloatRoundStyleE2EEES1N_S1Q_JEEENS4_5SM1004TMEM4LOAD26SM100_TMEM_LOAD_32dp32b64xENS4_13SM90_TMA_LOADES1E_NS4_39AutoVectorizingCopyWithAssumedAlignmentILi128EEENS4_14SM90_TMA_STOREES1E_S25_S25_EEEvvEEEEvNT_6ParamsE)
        /*0044*/ 	.word	0x00000000
.L_29:


//--------------------- .nv.compat                --------------------------
	.section	.nv.compat,"",@"SHT_CUDA_COMPAT_INFO"
	.align	4
        /*0000*/ 	.byte	0x02, 0x09, 0x01, 0x00, 0x02, 0x02, 0x02, 0x00, 0x02, 0x05, 0x05, 0x00, 0x03, 0x07, 0x01, 0x01
        /*0010*/ 	.byte	0x02, 0x03, 0x01, 0x00, 0x02, 0x06, 0x01, 0x00, 0x04, 0x0b, 0x08, 0x00, 0x01, 0x00, 0x00, 0x00
        /*0020*/ 	.byte	0x00, 0x00, 0x00, 0x00


//--------------------- .nv.info._ZN7cutlass13device_kernelINS_4gemm6kernel13GemmUniversalIN4cute5tupleIJiiiiEEENS1_10collective13CollectiveMmaINS1_35MainloopSm100TmaUmmaWarpSpecializedILi20ELi2ELi4ENS5_IJNS4_1CILi2EEENSA_ILi1EEESC_EEEEENS5_IJNSA_ILi256EEENSA_ILi64EEESG_EEENS_12float_e4m3_tENS5_IJlSC_lEEESI_SJ_NS4_8TiledMMAINS4_8MMA_AtomIJNS4_10MMA_TraitsINS4_25SM100_MMA_F8F6F4_2x1SM_SSEJSI_SI_fSF_SG_NS4_17integral_constantINS4_4UMMA5MajorELSQ_0EEESR_NSO_INSP_7ScaleInELSS_0EEEST_EEEEEENS4_6LayoutINS5_IJSC_SC_SC_EEENS5_IJNSA_ILi0EEESY_SY_EEEEENS5_IJNS4_10UnderscoreES11_S11_EEEEENS4_18SM100_TMA_2SM_LOADENS4_14ComposedLayoutINS4_7SwizzleILi2ELi4ELi3EEENS4_18smem_ptr_flag_bitsILi8EEENSW_INS5_IJNSA_ILi8EEESG_EEENS5_IJSG_SC_EEEEEEEvNS4_8identityES14_S1E_vS1F_EENS_8epilogue10collective18CollectiveEpilogueINS1H_23Sm100TmaWarpSpecializedILi1ELi1ELi64ELb0ELb0EEEJNS5_IJNSA_ILi128EEESG_SG_EEENS5_IJNSW_IS1M_SC_EENSW_ISG_SC_EEEEESI_SJ_SI_SJ_NS1H_6fusion15FusionCallbacksIS1L_NS1R_13LinCombEltActINS1H_6thread4GELUESI_fSI_fLNS_15FloatRoundStyleE2EEES1N_S1Q_JEEENS4_5SM1004TMEM4LOAD26SM100_TMEM_LOAD_32dp32b64xENS4_13SM90_TMA_LOADES1E_NS4_39AutoVectorizingCopyWithAssumedAlignmentILi128EEENS4_14SM90_TMA_STOREES1E_S25_S25_EEEvvEEEEvNT_6ParamsE --------------------------
	.section	.nv.info._ZN7cutlass13device_kernelINS_4gemm6kernel13GemmUniversalIN4cute5tupleIJiiiiEEENS1_10collective13CollectiveMmaINS1_35MainloopSm100TmaUmmaWarpSpecializedILi20ELi2ELi4ENS5_IJNS4_1CILi2EEENSA_ILi1EEESC_EEEEENS5_IJNSA_ILi256EEENSA_ILi64EEESG_EEENS_12float_e4m3_tENS5_IJlSC_lEEESI_SJ_NS4_8TiledMMAINS4_8MMA_AtomIJNS4_10MMA_TraitsINS4_25SM100_MMA_F8F6F4_2x1SM_SSEJSI_SI_fSF_SG_NS4_17integral_constantINS4_4UMMA5MajorELSQ_0EEESR_NSO_INSP_7ScaleInELSS_0EEEST_EEEEEENS4_6LayoutINS5_IJSC_SC_SC_EEENS5_IJNSA_ILi0EEESY_SY_EEEEENS5_IJNS4_10UnderscoreES11_S11_EEEEENS4_18SM100_TMA_2SM_LOADENS4_14ComposedLayoutINS4_7SwizzleILi2ELi4ELi3EEENS4_18smem_ptr_flag_bitsILi8EEENSW_INS5_IJNSA_ILi8EEESG_EEENS5_IJSG_SC_EEEEEEEvNS4_8identityES14_S1E_vS1F_EENS_8epilogue10collective18CollectiveEpilogueINS1H_23Sm100TmaWarpSpecializedILi1ELi1ELi64ELb0ELb0EEEJNS5_IJNSA_ILi128EEESG_SG_EEENS5_IJNSW_IS1M_SC_EENSW_ISG_SC_EEEEESI_SJ_SI_SJ_NS1H_6fusion15FusionCallbacksIS1L_NS1R_13LinCombEltActINS1H_6thread4GELUESI_fSI_fLNS_15FloatRoundStyleE2EEES1N_S1Q_JEEENS4_5SM1004TMEM4LOAD26SM100_TMEM_LOAD_32dp32b64xENS4_13SM90_TMA_LOADES1E_NS4_39AutoVectorizingCopyWithAssumedAlignmentILi128EEENS4_14SM90_TMA_STOREES1E_S25_S25_EEEvvEEEEvNT_6ParamsE,"",@"SHT_CUDA_INFO"
	.sectionflags	@""
	.align	4


	//----- nvinfo : EIATTR_CUDA_API_VERSION
	.align		4
        /*0000*/ 	.byte	0x04, 0x37
        /*0002*/ 	.short	(.L_31 - .L_30)
.L_30:
        /*0004*/ 	.word	0x00000082


	//----- nvinfo : EIATTR_KPARAM_INFO
	.align		4
.L_31:
        /*0008*/ 	.byte	0x04, 0x17
        /*000a*/ 	.short	(.L_33 - .L_32)
.L_32:
        /*000c*/ 	.word	0x00000000
        /*0010*/ 	.short	0x0000
        /*0012*/ 	.short	0x0000
        /*0014*/ 	.byte	0x00, 0xf0, 0x01, 0x20


	//----- nvinfo : EIATTR_AT_ENTRY_FRAGMENTS
	.align		4
.L_33:
        /*0018*/ 	.byte	0x04, 0x4f
        /*001a*/ 	.short	(.L_35 - .L_34)


	//   ....[0]....
.L_34:
        /*001c*/ 	.word	0x00000007


	//----- nvinfo : EIATTR_RESERVED_SMEM_USED
	.align		4
.L_35:
        /*0020*/ 	.byte	0x01, 0x41
	.zero		2


	//----- nvinfo : EIATTR_SPARSE_MMA_MASK
	.align		4
        /*0024*/ 	.byte	0x03, 0x50
        /*0026*/ 	.short	0x0000


	//----- nvinfo : EIATTR_TCGEN05_2CTA_USED
	.align		4
        /*0028*/ 	.byte	0x01, 0x52
	.zero		2


	//----- nvinfo : EIATTR_MAXREG_COUNT
	.align		4
        /*002c*/ 	.byte	0x03, 0x1b
        /*002e*/ 	.short	0x00ff


	//----- nvinfo : EIATTR_NUM_BARRIERS
	.align		4
        /*0030*/ 	.byte	0x02, 0x4c
        /*0032*/ 	.byte	0x07
	.zero		1


	//----- nvinfo : EIATTR_EXTERNS
	.align		4
        /*0034*/ 	.byte	0x04, 0x0f
        /*0036*/ 	.short	(.L_37 - .L_36)


	//   ....[0]....
	.align		4
.L_36:
        /*0038*/ 	.word	index@(__assertfail)


	//----- nvinfo : EIATTR_MERCURY_ISA_VERSION
	.align		4
.L_37:
        /*003c*/ 	.byte	0x03, 0x5f
        /*003e*/ 	.short	0x0101


	//----- nvinfo : EIATTR_INT_WARP_WIDE_INSTR_OFFSETS
	.align		4
        /*0040*/ 	.byte	0x04, 0x31
        /*0042*/ 	.short	(.L_39 - .L_38)


	//   ....[0]....
.L_38:
        /*0044*/ 	.word	0x00000eb0


	//   ....[1]....
        /*0048*/ 	.word	0x00000f50


	//   ....[2]....
        /*004c*/ 	.word	0x000022b0


	//   ....[3]....
        /*0050*/ 	.word	0x000049b0


	//   ....[4]....
        /*0054*/ 	.word	0x000049d0


	//   ....[5]....
        /*0058*/ 	.word	0x00004a00


	//   ....[6]....
        /*005c*/ 	.word	0x00005410


	//   ....[7]....
        /*0060*/ 	.word	0x00005530


	//----- nvinfo : EIATTR_COOP_GROUP_MASK_REGIDS
	.align		4
.L_39:
        /*0064*/ 	.byte	0x04, 0x29
        /*0066*/ 	.short	(.L_41 - .L_40)


	//   ....[0]....
.L_40:
        /*0068*/ 	.word	0xffffffff


	//   ....[1]....
        /*006c*/ 	.word	0xffffffff


	//   ....[2]....
        /*0070*/ 	.word	0xffffffff


	//   ....[3]....
        /*0074*/ 	.word	0xffffffff


	//   ....[4]....
        /*0078*/ 	.word	0xffffffff


	//   ....[5]....
        /*007c*/ 	.word	0xffffffff


	//   ....[6]....
        /*0080*/ 	.word	0xffffffff


	//   ....[7]....
        /*0084*/ 	.word	0xffffffff


	//   ....[8]....
        /*0088*/ 	.word	0xffffffff


	//   ....[9]....
        /*008c*/ 	.word	0xffffffff


	//   ....[10]....
        /*0090*/ 	.word	0xffffffff


	//   ....[11]....
        /*0094*/ 	.word	0xffffffff


	//   ....[12]....
        /*0098*/ 	.word	0xffffffff


	//   ....[13]....
        /*009c*/ 	.word	0xffffffff


	//----- nvinfo : EIATTR_COOP_GROUP_INSTR_OFFSETS
	.align		4
.L_41:
        /*00a0*/ 	.byte	0x04, 0x28
        /*00a2*/ 	.short	(.L_43 - .L_42)


	//   ....[0]....
.L_42:
        /*00a4*/ 	.word	0x000000c0


	//   ....[1]....
        /*00a8*/ 	.word	0x000004d0


	//   ....[2]....
        /*00ac*/ 	.word	0x00000880


	//   ....[3]....
        /*00b0*/ 	.word	0x000009b0


	//   ....[4]....
        /*00b4*/ 	.word	0x00000aa0


	//   ....[5]....
        /*00b8*/ 	.word	0x00000c00


	//   ....[6]....
        /*00bc*/ 	.word	0x00000d90


	//   ....[7]....
        /*00c0*/ 	.word	0x00000fd0


	//   ....[8]....
        /*00c4*/ 	.word	0x00002190


	//   ....[9]....
        /*00c8*/ 	.word	0x00003870


	//   ....[10]....
        /*00cc*/ 	.word	0x00003d40


	//   ....[11]....
        /*00d0*/ 	.word	0x00003d70


	//   ....[12]....
        /*00d4*/ 	.word	0x000048b0


	//   ....[13]....
        /*00d8*/ 	.word	0x00004ac0


	//----- nvinfo : EIATTR_VRC_CTA_INIT_COUNT
	.align		4
.L_43:
        /*00dc*/ 	.byte	0x02, 0x4a
        /*00de*/ 	.byte	0x80
	.zero		1


	//----- nvinfo : EIATTR_SYSCALL_OFFSETS
	.align		4
        /*00e0*/ 	.byte	0x04, 0x46
        /*00e2*/ 	.short	(.L_45 - .L_44)


	//   ....[0]....
.L_44:
        /*00e4*/ 	.word	0x00005ef0


	//   ....[1]....
        /*00e8*/ 	.word	0x00006030


	//   ....[2]....
        /*00ec*/ 	.word	0x00006810


	//----- nvinfo : EIATTR_MBARRIER_INSTR_OFFSETS
	.align		4
.L_45:
        /*00f0*/ 	.byte	0x04, 0x39
        /*00f2*/ 	.short	(.L_47 - .L_46)


	//   ....[0]....
.L_46:
        /*00f4*/ 	.word	0x000005e0
        /*00f8*/ 	.word	0x000000ff
        /*00fc*/ 	.word	0x00000000
        /*0100*/ 	.short	0x0100
        /*0102*/ 	.byte	0x08
	.zero		1


	//   ....[1]....
        /*0104*/ 	.word	0x000005f0
        /*0108*/ 	.word	0x000000ff
        /*010c*/ 	.word	0x000000a0
        /*0110*/ 	.short	0x0100
        /*0112*/ 	.byte	0x08
	.zero		1


	//   ....[2]....
        /*0114*/ 	.word	0x00000600
        /*0118*/ 	.word	0x000000ff
        /*011c*/ 	.word	0x00000008
        /*0120*/ 	.short	0x0100
        /*0122*/ 	.byte	0x08
	.zero		1


	//   ....[3]....
        /*0124*/ 	.word	0x00000610
        /*0128*/ 	.word	0x000000ff
        /*012c*/ 	.word	0x000000a8
        /*0130*/ 	.short	0x0100
        /*0132*/ 	.byte	0x08
	.zero		1


	//   ....[4]....
        /*0134*/ 	.word	0x00000620
        /*0138*/ 	.word	0x000000ff
        /*013c*/ 	.word	0x00000010
        /*0140*/ 	.short	0x0100
        /*0142*/ 	.byte	0x08
	.zero		1


	//   ....[5]....
        /*0144*/ 	.word	0x00000630
        /*0148*/ 	.word	0x000000ff
        /*014c*/ 	.word	0x000000b0
        /*0150*/ 	.short	0x0100
        /*0152*/ 	.byte	0x08
	.zero		1


	//   ....[6]....
        /*0154*/ 	.word	0x00000640
        /*0158*/ 	.word	0x000000ff
        /*015c*/ 	.word	0x00000018
        /*0160*/ 	.short	0x0100
        /*0162*/ 	.byte	0x08
	.zero		1


	//   ....[7]....
        /*0164*/ 	.word	0x00000650
        /*0168*/ 	.word	0x000000ff
        /*016c*/ 	.word	0x000000b8
        /*0170*/ 	.short	0x0100
        /*0172*/ 	.byte	0x08
	.zero		1


	//   ....[8]....
        /*0174*/ 	.word	0x00000660
        /*0178*/ 	.word	0x000000ff
        /*017c*/ 	.word	0x00000020
        /*0180*/ 	.short	0x0100
        /*0182*/ 	.byte	0x08
	.zero		1


	//   ....[9]....
        /*0184*/ 	.word	0x00000670
        /*0188*/ 	.word	0x000000ff
        /*018c*/ 	.word	0x000000c0
        /*0190*/ 	.short	0x0100
        /*0192*/ 	.byte	0x08
	.zero		1


	//   ....[10]....
        /*0194*/ 	.word	0x00000680
        /*0198*/ 	.word	0x000000ff
        /*019c*/ 	.word	0x00000028
        /*01a0*/ 	.short	0x0100
        /*01a2*/ 	.byte	0x08
	.zero		1


	//   ....[11]....
        /*01a4*/ 	.word	0x00000690
        /*01a8*/ 	.word	0x000000ff
        /*01ac*/ 	.word	0x000000c8
        /*01b0*/ 	.short	0x0100
        /*01b2*/ 	.byte	0x08
	.zero		1


	//   ....[12]....
        /*01b4*/ 	.word	0x000006a0
        /*01b8*/ 	.word	0x000000ff
        /*01bc*/ 	.word	0x00000030
        /*01c0*/ 	.short	0x0100
        /*01c2*/ 	.byte	0x08
	.zero		1


	//   ....[13]....
        /*01c4*/ 	.word	0x000006b0
        /*01c8*/ 	.word	0x000000ff
        /*01cc*/ 	.word	0x000000d0
        /*01d0*/ 	.short	0x0100
        /*01d2*/ 	.byte	0x08
	.zero		1


	//   ....[14]....
        /*01d4*/ 	.word	0x000006c0
        /*01d8*/ 	.word	0x000000ff
        /*01dc*/ 	.word	0x00000038
        /*01e0*/ 	.short	0x0100
        /*01e2*/ 	.byte	0x08
	.zero		1


	//   ....[15]....
        /*01e4*/ 	.word	0x000006d0
        /*01e8*/ 	.word	0x000000ff
        /*01ec*/ 	.word	0x000000d8
        /*01f0*/ 	.short	0x0100
        /*01f2*/ 	.byte	0x08
	.zero		1


	//   ....[16]....
        /*01f4*/ 	.word	0x000006e0
        /*01f8*/ 	.word	0x000000ff
        /*01fc*/ 	.word	0x00000040
        /*0200*/ 	.short	0x0100
        /*0202*/ 	.byte	0x08
	.zero		1


	//   ....[17]....
        /*0204*/ 	.word	0x000006f0
        /*0208*/ 	.word	0x000000ff
        /*020c*/ 	.word	0x000000e0
        /*0210*/ 	.short	0x0100
        /*0212*/ 	.byte	0x08
	.zero		1


	//   ....[18]....
        /*0214*/ 	.word	0x00000700
        /*0218*/ 	.word	0x000000ff
        /*021c*/ 	.word	0x00000048
        /*0220*/ 	.short	0x0100
        /*0222*/ 	.byte	0x08
	.zero		1


	//   ....[19]....
        /*0224*/ 	.word	0x00000710
        /*0228*/ 	.word	0x000000ff
        /*022c*/ 	.word	0x000000e8
        /*0230*/ 	.short	0x0100
        /*0232*/ 	.byte	0x08
	.zero		1


	//   ....[20]....
        /*0234*/ 	.word	0x00000720
        /*0238*/ 	.word	0x000000ff
        /*023c*/ 	.word	0x00000050
        /*0240*/ 	.short	0x0100
        /*0242*/ 	.byte	0x08
	.zero		1


	//   ....[21]....
        /*0244*/ 	.word	0x00000730
        /*0248*/ 	.word	0x000000ff
        /*024c*/ 	.word	0x000000f0
        /*0250*/ 	.short	0x0100
        /*0252*/ 	.byte	0x08
	.zero		1


	//   ....[22]....
        /*0254*/ 	.word	0x00000740
        /*0258*/ 	.word	0x000000ff
        /*025c*/ 	.word	0x00000058
        /*0260*/ 	.short	0x0100
        /*0262*/ 	.byte	0x08
	.zero		1


	//   ....[23]....
        /*0264*/ 	.word	0x00000750
        /*0268*/ 	.word	0x000000ff
        /*026c*/ 	.word	0x000000f8
        /*0270*/ 	.short	0x0100
        /*0272*/ 	.byte	0x08
	.zero		1


	//   ....[24]....
        /*0274*/ 	.word	0x00000760
        /*0278*/ 	.word	0x000000ff
        /*027c*/ 	.word	0x00000060
        /*0280*/ 	.short	0x0100
        /*0282*/ 	.byte	0x08
	.zero		1


	//   ....[25]....
        /*0284*/ 	.word	0x00000770
        /*0288*/ 	.word	0x000000ff
        /*028c*/ 	.word	0x00000100
        /*0290*/ 	.short	0x0100
        /*0292*/ 	.byte	0x08
	.zero		1


	//   ....[26]....
        /*0294*/ 	.word	0x00000780
        /*0298*/ 	.word	0x000000ff
        /*029c*/ 	.word	0x00000068
        /*02a0*/ 	.short	0x0100
        /*02a2*/ 	.byte	0x08
	.zero		1


	//   ....[27]....
        /*02a4*/ 	.word	0x00000790
        /*02a8*/ 	.word	0x000000ff
        /*02ac*/ 	.word	0x00000108
        /*02b0*/ 	.short	0x0100
        /*02b2*/ 	.byte	0x08
	.zero		1


	//   ....[28]....
        /*02b4*/ 	.word	0x000007a0
        /*02b8*/ 	.word	0x000000ff
        /*02bc*/ 	.word	0x00000070
        /*02c0*/ 	.short	0x0100
        /*02c2*/ 	.byte	0x08
	.zero		1


	//   ....[29]....
        /*02c4*/ 	.word	0x000007b0
        /*02c8*/ 	.word	0x000000ff
        /*02cc*/ 	.word	0x00000110
        /*02d0*/ 	.short	0x0100
        /*02d2*/ 	.byte	0x08
	.zero		1


	//   ....[30]....
        /*02d4*/ 	.word	0x000007c0
        /*02d8*/ 	.word	0x000000ff
        /*02dc*/ 	.word	0x00000078
        /*02e0*/ 	.short	0x0100
        /*02e2*/ 	.byte	0x08
	.zero		1


	//   ....[31]....
        /*02e4*/ 	.word	0x000007d0
        /*02e8*/ 	.word	0x000000ff
        /*02ec*/ 	.word	0x00000118
        /*02f0*/ 	.short	0x0100
        /*02f2*/ 	.byte	0x08
	.zero		1


	//   ....[32]....
        /*02f4*/ 	.word	0x000007e0
        /*02f8*/ 	.word	0x000000ff
        /*02fc*/ 	.word	0x00000080
        /*0300*/ 	.short	0x0100
        /*0302*/ 	.byte	0x08
	.zero		1


	//   ....[33]....
        /*0304*/ 	.word	0x000007f0
        /*0308*/ 	.word	0x000000ff
        /*030c*/ 	.word	0x00000120
        /*0310*/ 	.short	0x0100
        /*0312*/ 	.byte	0x08
	.zero		1


	//   ....[34]....
        /*0314*/ 	.word	0x00000800
        /*0318*/ 	.word	0x000000ff
        /*031c*/ 	.word	0x00000088
        /*0320*/ 	.short	0x0100
        /*0322*/ 	.byte	0x08
	.zero		1


	//   ....[35]....
        /*0324*/ 	.word	0x00000810
        /*0328*/ 	.word	0x000000ff
        /*032c*/ 	.word	0x00000128
        /*0330*/ 	.short	0x0100
        /*0332*/ 	.byte	0x08
	.zero		1


	//   ....[36]....
        /*0334*/ 	.word	0x00000820
        /*0338*/ 	.word	0x000000ff
        /*033c*/ 	.word	0x00000090
        /*0340*/ 	.short	0x0100
        /*0342*/ 	.byte	0x08
	.zero		1


	//   ....[37]....
        /*0344*/ 	.word	0x00000830
        /*0348*/ 	.word	0x000000ff
        /*034c*/ 	.word	0x00000130
        /*0350*/ 	.short	0x0100
        /*0352*/ 	.byte	0x08
	.zero		1


	//   ....[38]....
        /*0354*/ 	.word	0x00000840
        /*0358*/ 	.word	0x000000ff
        /*035c*/ 	.word	0x00000098
        /*0360*/ 	.short	0x0100
        /*0362*/ 	.byte	0x08
	.zero		1


	//   ....[39]....
        /*0364*/ 	.word	0x00000850
        /*0368*/ 	.word	0x000000ff
        /*036c*/ 	.word	0x00000138
        /*0370*/ 	.short	0x0100
        /*0372*/ 	.byte	0x08
	.zero		1


	//   ....[40]....
        /*0374*/ 	.word	0x00000980
        /*0378*/ 	.word	0x000000ff
        /*037c*/ 	.word	0x00000140
        /*0380*/ 	.short	0x0100
        /*0382*/ 	.byte	0x09
	.zero		1


	//   ....[41]....
        /*0384*/ 	.word	0x00000990
        /*0388*/ 	.word	0x000000ff
        /*038c*/ 	.word	0x00000148
        /*0390*/ 	.short	0x0100
        /*0392*/ 	.byte	0x09
	.zero		1


	//   ....[42]....
        /*0394*/ 	.word	0x00000a70
        /*0398*/ 	.word	0x000000ff
        /*039c*/ 	.word	0x00000150
        /*03a0*/ 	.short	0x0100
        /*03a2*/ 	.byte	0x08
	.zero		1


	//   ....[43]....
        /*03a4*/ 	.word	0x00000a80
        /*03a8*/ 	.word	0x000000ff
        /*03ac*/ 	.word	0x00000158
        /*03b0*/ 	.short	0x0100
        /*03b2*/ 	.byte	0x08
	.zero		1


	//   ....[44]....
        /*03b4*/ 	.word	0x00000bb0
        /*03b8*/ 	.word	0x000000ff
        /*03bc*/ 	.word	0x00000160
        /*03c0*/ 	.short	0x0100
        /*03c2*/ 	.byte	0x08
	.zero		1


	//   ....[45]....
        /*03c4*/ 	.word	0x00000bc0
        /*03c8*/ 	.word	0x000000ff
        /*03cc*/ 	.word	0x00000170
        /*03d0*/ 	.short	0x0100
        /*03d2*/ 	.byte	0x08
	.zero		1


	//   ....[46]....
        /*03d4*/ 	.word	0x00000bd0
        /*03d8*/ 	.word	0x000000ff
        /*03dc*/ 	.word	0x00000168
        /*03e0*/ 	.short	0x0100
        /*03e2*/ 	.byte	0x08
	.zero		1


	//   ....[47]....
        /*03e4*/ 	.word	0x00000be0
        /*03e8*/ 	.word	0x000000ff
        /*03ec*/ 	.word	0x00000178
        /*03f0*/ 	.short	0x0100
        /*03f2*/ 	.byte	0x08
	.zero		1


	//   ....[48]....
        /*03f4*/ 	.word	0x00000d00
        /*03f8*/ 	.word	0x000000ff
        /*03fc*/ 	.word	0x00000180
        /*0400*/ 	.short	0x0100
        /*0402*/ 	.byte	0x09
	.zero		1


	//   ....[49]....
        /*0404*/ 	.word	0x00000d10
        /*0408*/ 	.word	0x000000ff
        /*040c*/ 	.word	0x000001a0
        /*0410*/ 	.short	0x0100
        /*0412*/ 	.byte	0x09
	.zero		1


	//   ....[50]....
        /*0414*/ 	.word	0x00000d20
        /*0418*/ 	.word	0x000000ff
        /*041c*/ 	.word	0x00000188
        /*0420*/ 	.short	0x0100
        /*0422*/ 	.byte	0x09
	.zero		1


	//   ....[51]....
        /*0424*/ 	.word	0x00000d30
        /*0428*/ 	.word	0x000000ff
        /*042c*/ 	.word	0x000001a8
        /*0430*/ 	.short	0x0100
        /*0432*/ 	.byte	0x09
	.zero		1


	//   ....[52]....
        /*0434*/ 	.word	0x00000d40
        /*0438*/ 	.word	0x000000ff
        /*043c*/ 	.word	0x00000190
        /*0440*/ 	.short	0x0100
        /*0442*/ 	.byte	0x09
	.zero		1


	//   ....[53]....
        /*0444*/ 	.word	0x00000d50
        /*0448*/ 	.word	0x000000ff
        /*044c*/ 	.word	0x000001b0
        /*0450*/ 	.short	0x0100
        /*0452*/ 	.byte	0x09
	.zero		1


	//   ....[54]....
        /*0454*/ 	.word	0x00000d60
        /*0458*/ 	.word	0x000000ff
        /*045c*/ 	.word	0x00000198
        /*0460*/ 	.short	0x0100
        /*0462*/ 	.byte	0x09
	.zero		1


	//   ....[55]....
        /*0464*/ 	.word	0x00000d70
        /*0468*/ 	.word	0x000000ff
        /*046c*/ 	.word	0x000001b8
        /*0470*/ 	.short	0x0100
        /*0472*/ 	.byte	0x09
	.zero		1


	//   ....[56]....
        /*0474*/ 	.word	0x00000e60
        /*0478*/ 	.word	0x000000ff
        /*047c*/ 	.word	0x000001c0
        /*0480*/ 	.short	0x0100
        /*0482*/ 	.byte	0x08
	.zero		1


	//   ....[57]....
        /*0484*/ 	.word	0x00000e70
        /*0488*/ 	.word	0x000000ff
        /*048c*/ 	.word	0x000001d0
        /*0490*/ 	.short	0x0100
        /*0492*/ 	.byte	0x08
	.zero		1


	//   ....[58]....
        /*0494*/ 	.word	0x00000e80
        /*0498*/ 	.word	0x000000ff
        /*049c*/ 	.word	0x000001c8
        /*04a0*/ 	.short	0x0100
        /*04a2*/ 	.byte	0x08
	.zero		1


	//   ....[59]....
        /*04a4*/ 	.word	0x00000e90
        /*04a8*/ 	.word	0x000000ff
        /*04ac*/ 	.word	0x000001d8
        /*04b0*/ 	.short	0x0100
        /*04b2*/ 	.byte	0x08
	.zero		1


	//   ....[60]....
        /*04b4*/ 	.word	0x00000f80
        /*04b8*/ 	.word	0x000000ff
        /*04bc*/ 	.word	0x000001e0
        /*04c0*/ 	.short	0x0100
        /*04c2*/ 	.byte	0x06
	.zero		1


	//   ....[61]....
        /*04c4*/ 	.word	0x00001980
        /*04c8*/ 	.word	0x00000003
        /*04cc*/ 	.word	0x000001d0
        /*04d0*/ 	.short	0x010a
        /*04d2*/ 	.byte	0xff
	.zero		1


	//   ....[62]....
        /*04d4*/ 	.word	0x000019b0
        /*04d8*/ 	.word	0x00000003
        /*04dc*/ 	.word	0x000001c0
        /*04e0*/ 	.short	0x0101
        /*04e2*/ 	.byte	0xff
	.zero		1


	//   ....[63]....
        /*04e4*/ 	.word	0x00001ab0
        /*04e8*/ 	.word	0x000000ff
        /*04ec*/ 	.word	0x000000a0
        /*04f0*/ 	.short	0x010a
        /*04f2*/ 	.byte	0x08
	.zero		1


	//   ....[64]....
        /*04f4*/ 	.word	0x00001b80
        /*04f8*/ 	.word	0x000000ff
        /*04fc*/ 	.word	0x000000a0
        /*0500*/ 	.short	0x010a
        /*0502*/ 	.byte	0x21
	.zero		1


	//   ....[65]....
        /*0504*/ 	.word	0x00001d30
        /*0508*/ 	.word	0x000000ff
        /*050c*/ 	.word	0x000000a0
        /*0510*/ 	.short	0x010a
        /*0512*/ 	.byte	0x08
	.zero		1


	//   ....[66]....
        /*0514*/ 	.word	0x00001e50
        /*0518*/ 	.word	0x000000ff
        /*051c*/ 	.word	0x00000158
        /*0520*/ 	.short	0x0101
        /*0522*/ 	.byte	0x04
	.zero		1


	//   ....[67]....
        /*0524*/ 	.word	0x00001e60
        /*0528*/ 	.word	0x000000ff
        /*052c*/ 	.word	0x000000a0
        /*0530*/ 	.short	0x010a
        /*0532*/ 	.byte	0x08
	.zero		1


	//   ....[68]....
        /*0534*/ 	.word	0x00001ee0
        /*0538*/ 	.word	0x000000ff
        /*053c*/ 	.word	0x000000a0
        /*0540*/ 	.short	0x010a
        /*0542*/ 	.byte	0x11
	.zero		1


	//   ....[69]....
        /*0544*/ 	.word	0x00002070
        /*0548*/ 	.word	0x000000ff
        /*054c*/ 	.word	0x000000a0
        /*0550*/ 	.short	0x010a
        /*0552*/ 	.byte	0x08
	.zero		1


	//   ....[70]....
        /*0554*/ 	.word	0x000021c0
        /*0558*/ 	.word	0x00000002
        /*055c*/ 	.word	0x00000160
        /*0560*/ 	.short	0x010a
        /*0562*/ 	.byte	0xff
	.zero		1


	//   ....[71]....
        /*0564*/ 	.word	0x00002280
        /*0568*/ 	.word	0x00000002
        /*056c*/ 	.word	0x00000000
        /*0570*/ 	.short	0x0101
        /*0572*/ 	.byte	0xff
	.zero		1


	//   ....[72]....
        /*0574*/ 	.word	0x000027e0
        /*0578*/ 	.word	0x000000ff
        /*057c*/ 	.word	0x00000000
        /*0580*/ 	.short	0x010a
        /*0582*/ 	.byte	0x05
	.zero		1


	//   ....[73]....
        /*0584*/ 	.word	0x00002870
        /*0588*/ 	.word	0x000000ff
        /*058c*/ 	.word	0x00000000
        /*0590*/ 	.short	0x010a
        /*0592*/ 	.byte	0x05
	.zero		1


	//   ....[74]....
        /*0594*/ 	.word	0x00002900
        /*0598*/ 	.word	0x000000ff
        /*059c*/ 	.word	0x00000000
        /*05a0*/ 	.short	0x010a
        /*05a2*/ 	.byte	0x05
	.zero		1


	//   ....[75]....
        /*05a4*/ 	.word	0x00002990
        /*05a8*/ 	.word	0x000000ff
        /*05ac*/ 	.word	0x00000000
        /*05b0*/ 	.short	0x010a
        /*05b2*/ 	.byte	0x05
	.zero		1


	//   ....[76]....
        /*05b4*/ 	.word	0x00002a20
        /*05b8*/ 	.word	0x000000ff
        /*05bc*/ 	.word	0x00000000
        /*05c0*/ 	.short	0x010a
        /*05c2*/ 	.byte	0x05
	.zero		1


	//   ....[77]....
        /*05c4*/ 	.word	0x00002ab0
        /*05c8*/ 	.word	0x000000ff
        /*05cc*/ 	.word	0x00000000
        /*05d0*/ 	.short	0x010a
        /*05d2*/ 	.byte	0x05
	.zero		1


	//   ....[78]....
        /*05d4*/ 	.word	0x00002b40
        /*05d8*/ 	.word	0x000000ff
        /*05dc*/ 	.word	0x00000000
        /*05e0*/ 	.short	0x010a
        /*05e2*/ 	.byte	0x05
	.zero		1


	//   ....[79]....
        /*05e4*/ 	.word	0x00002bd0
        /*05e8*/ 	.word	0x000000ff
        /*05ec*/ 	.word	0x00000000
        /*05f0*/ 	.short	0x010a
        /*05f2*/ 	.byte	0x05
	.zero		1


	//   ....[80]....
        /*05f4*/ 	.word	0x00002c60
        /*05f8*/ 	.word	0x000000ff
        /*05fc*/ 	.word	0x00000000
        /*0600*/ 	.short	0x010a
        /*0602*/ 	.byte	0x05
	.zero		1


	//   ....[81]....
        /*0604*/ 	.word	0x00002cf0
        /*0608*/ 	.word	0x000000ff
        /*060c*/ 	.word	0x00000000
        /*0610*/ 	.short	0x010a
        /*0612*/ 	.byte	0x05
	.zero		1


	//   ....[82]....
        /*0614*/ 	.word	0x00002d80
        /*0618*/ 	.word	0x000000ff
        /*061c*/ 	.word	0x00000000
        /*0620*/ 	.short	0x010a
        /*0622*/ 	.byte	0x05
	.zero		1


	//   ....[83]....
        /*0624*/ 	.word	0x00002e10
        /*0628*/ 	.word	0x000000ff
        /*062c*/ 	.word	0x00000000
        /*0630*/ 	.short	0x010a
        /*0632*/ 	.byte	0x05
	.zero		1


	//   ....[84]....
        /*0634*/ 	.word	0x00002ea0
        /*0638*/ 	.word	0x000000ff
        /*063c*/ 	.word	0x00000000
        /*0640*/ 	.short	0x010a
        /*0642*/ 	.byte	0x05
	.zero		1


	//   ....[85]....
        /*0644*/ 	.word	0x00002f30
        /*0648*/ 	.word	0x000000ff
        /*064c*/ 	.word	0x00000000
        /*0650*/ 	.short	0x010a
        /*0652*/ 	.byte	0x05
	.zero		1


	//   ....[86]....
        /*0654*/ 	.word	0x00002fc0
        /*0658*/ 	.word	0x000000ff
        /*065c*/ 	.word	0x00000000
        /*0660*/ 	.short	0x010a
        /*0662*/ 	.byte	0x05
	.zero		1


	//   ....[87]....
        /*0664*/ 	.word	0x00003050
        /*0668*/ 	.word	0x000000ff
        /*066c*/ 	.word	0x00000000
        /*0670*/ 	.short	0x010a
        /*0672*/ 	.byte	0x05
	.zero		1


	//   ....[88]....
        /*0674*/ 	.word	0x000030e0
        /*0678*/ 	.word	0x000000ff
        /*067c*/ 	.word	0x00000000
        /*0680*/ 	.short	0x010a
        /*0682*/ 	.byte	0x05
	.zero		1


	//   ....[89]....
        /*0684*/ 	.word	0x00003170
        /*0688*/ 	.word	0x000000ff
        /*068c*/ 	.word	0x00000000
        /*0690*/ 	.short	0x010a
        /*0692*/ 	.byte	0x05
	.zero		1


	//   ....[90]....
        /*0694*/ 	.word	0x00003200
        /*0698*/ 	.word	0x000000ff
        /*069c*/ 	.word	0x00000000
        /*06a0*/ 	.short	0x010a
        /*06a2*/ 	.byte	0x05
	.zero		1


	//   ....[91]....
        /*06a4*/ 	.word	0x000032a0
        /*06a8*/ 	.word	0x00000000
        /*06ac*/ 	.word	0x00000000
        /*06b0*/ 	.short	0x010a
        /*06b2*/ 	.byte	0xff
	.zero		1


	//   ....[92]....
        /*06b4*/ 	.word	0x000033d0
        /*06b8*/ 	.word	0x00000000
        /*06bc*/ 	.word	0x000001c0
        /*06c0*/ 	.short	0x010a
        /*06c2*/ 	.byte	0xff
	.zero		1


	//   ....[93]....
        /*06c4*/ 	.word	0x00003440
        /*06c8*/ 	.word	0x00000004
        /*06cc*/ 	.word	0x00000000
        /*06d0*/ 	.short	0x0101
        /*06d2*/ 	.byte	0xff
	.zero		1


	//   ....[94]....
        /*06d4*/ 	.word	0x00003460
        /*06d8*/ 	.word	0x000000ff
        /*06dc*/ 	.word	0x00000170
        /*06e0*/ 	.short	0x010a
        /*06e2*/ 	.byte	0x05
	.zero		1


	//   ....[95]....
        /*06e4*/ 	.word	0x00003580
        /*06e8*/ 	.word	0x00000000
        /*06ec*/ 	.word	0x00000160
        /*06f0*/ 	.short	0x010a
        /*06f2*/ 	.byte	0xff
	.zero		1


	//   ....[96]....
        /*06f4*/ 	.word	0x00003680
        /*06f8*/ 	.word	0x00000000
        /*06fc*/ 	.word	0x00000000
        /*0700*/ 	.short	0x0101
        /*0702*/ 	.byte	0xff
	.zero		1


	//   ....[97]....
        /*0704*/ 	.word	0x00003710
        /*0708*/ 	.word	0x000000ff
        /*070c*/ 	.word	0x00000170
        /*0710*/ 	.short	0x0106
        /*0712*/ 	.byte	0x05
	.zero		1


	//   ....[98]....
        /*0714*/ 	.word	0x00003730
        /*0718*/ 	.word	0x000000ff
        /*071c*/ 	.word	0x00000170
        /*0720*/ 	.short	0x010a
        /*0722*/ 	.byte	0x05
	.zero		1


	//   ....[99]....
        /*0724*/ 	.word	0x000037c0
        /*0728*/ 	.word	0x000000ff
        /*072c*/ 	.word	0x00000170
        /*0730*/ 	.short	0x0106
        /*0732*/ 	.byte	0x04
	.zero		1


	//   ....[100]....
        /*0734*/ 	.word	0x00003800
        /*0738*/ 	.word	0x00000000
        /*073c*/ 	.word	0x00000170
        /*0740*/ 	.short	0x010a
        /*0742*/ 	.byte	0xff
	.zero		1


	//   ....[101]....
        /*0744*/ 	.word	0x00003a40
        /*0748*/ 	.word	0x000000ff
        /*074c*/ 	.word	0x00000008
        /*0750*/ 	.short	0x010a
        /*0752*/ 	.byte	0x06
	.zero		1


	//   ....[102]....
        /*0754*/ 	.word	0x00003a60
        /*0758*/ 	.word	0x000000ff
        /*075c*/ 	.word	0x00000008
        /*0760*/ 	.short	0x010a
        /*0762*/ 	.byte	0x06
	.zero		1


	//   ....[103]....
        /*0764*/ 	.word	0x00003bf0
        /*0768*/ 	.word	0x000000ff
        /*076c*/ 	.word	0x00000008
        /*0770*/ 	.short	0x010a
        /*0772*/ 	.byte	0x06
	.zero		1


	//   ....[104]....
        /*0774*/ 	.word	0x00003c10
        /*0778*/ 	.word	0x000000ff
        /*077c*/ 	.word	0x00000008
        /*0780*/ 	.short	0x010a
        /*0782*/ 	.byte	0x06
	.zero		1


	//   ....[105]....
        /*0784*/ 	.word	0x00003cd0
        /*0788*/ 	.word	0x000000ff
        /*078c*/ 	.word	0x00000000
        /*0790*/ 	.short	0x0101
        /*0792*/ 	.byte	0x07
	.zero		1


	//   ....[106]....
        /*0794*/ 	.word	0x00003fd0
        /*0798*/ 	.word	0x00000000
        /*079c*/ 	.word	0x00000160
        /*07a0*/ 	.short	0x010a
        /*07a2*/ 	.byte	0xff
	.zero		1


	//   ....[107]....
        /*07a4*/ 	.word	0x00004090
        /*07a8*/ 	.word	0x00000000
        /*07ac*/ 	.word	0x00000000
        /*07b0*/ 	.short	0x0101
        /*07b2*/ 	.byte	0xff
	.zero		1


	//   ....[108]....
        /*07b4*/ 	.word	0x00004150
        /*07b8*/ 	.word	0x000000ff
        /*07bc*/ 	.word	0x00000000
        /*07c0*/ 	.short	0x010a
        /*07c2*/ 	.byte	0x06
	.zero		1


	//   ....[109]....
        /*07c4*/ 	.word	0x00004160
        /*07c8*/ 	.word	0x000000ff
        /*07cc*/ 	.word	0x000001a0
        /*07d0*/ 	.short	0x010a
        /*07d2*/ 	.byte	0x0a
	.zero		1


	//   ....[110]....
        /*07d4*/ 	.word	0x00004210
        /*07d8*/ 	.word	0x000000ff
        /*07dc*/ 	.word	0x00000000
        /*07e0*/ 	.short	0x010a
        /*07e2*/ 	.byte	0x09
	.zero		1


	//   ....[111]....
        /*07e4*/ 	.word	0x00004350
        /*07e8*/ 	.word	0x000000ff
        /*07ec*/ 	.word	0x00000000
        /*07f0*/ 	.short	0x010a
        /*07f2*/ 	.byte	0x06
	.zero		1


	//   ....[112]....
        /*07f4*/ 	.word	0x000045a0
        /*07f8*/ 	.word	0x000000ff
        /*07fc*/ 	.word	0x00000000
        /*0800*/ 	.short	0x010a
        /*0802*/ 	.byte	0x07
	.zero		1


	//   ....[113]....
        /*0804*/ 	.word	0x00004630
        /*0808*/ 	.word	0x000000ff
        /*080c*/ 	.word	0x00000000
        /*0810*/ 	.short	0x010a
        /*0812*/ 	.byte	0x07
	.zero		1


	//   ....[114]....
        /*0814*/ 	.word	0x000046c0
        /*0818*/ 	.word	0x000000ff
        /*081c*/ 	.word	0x00000000
        /*0820*/ 	.short	0x010a
        /*0822*/ 	.byte	0x07
	.zero		1


	//   ....[115]....
        /*0824*/ 	.word	0x00004760
        /*0828*/ 	.word	0x00000000
        /*082c*/ 	.word	0x00000000
        /*0830*/ 	.short	0x010a
        /*0832*/ 	.byte	0xff
	.zero		1


	//   ....[116]....
        /*0834*/ 	.word	0x000047a0
        /*0838*/ 	.word	0x00000000
        /*083c*/ 	.word	0x00000000
        /*0840*/ 	.short	0x010a
        /*0842*/ 	.byte	0xff
	.zero		1


	//   ....[117]....
        /*0844*/ 	.word	0x00004810
        /*0848*/ 	.word	0x000000ff
        /*084c*/ 	.word	0x00000000
        /*0850*/ 	.short	0x0101
        /*0852*/ 	.byte	0x05
	.zero		1


	//   ....[118]....
        /*0854*/ 	.word	0x00004850
        /*0858*/ 	.word	0x000000ff
        /*085c*/ 	.word	0x000001e0
        /*0860*/ 	.short	0x010a
        /*0862*/ 	.byte	0x08
	.zero		1


	//   ....[119]....
        /*0864*/ 	.word	0x000048a0
        /*0868*/ 	.word	0x000000ff
        /*086c*/ 	.word	0x00000000
        /*0870*/ 	.short	0x0101
        /*0872*/ 	.byte	0x05
	.zero		1


	//   ....[120]....
        /*0874*/ 	.word	0x00004cb0
        /*0878*/ 	.word	0x00000000
        /*087c*/ 	.word	0x00000160
        /*0880*/ 	.short	0x010a
        /*0882*/ 	.byte	0xff
	.zero		1


	//   ....[121]....
        /*0884*/ 	.word	0x00004da0
        /*0888*/ 	.word	0x00000000
        /*088c*/ 	.word	0x00000000
        /*0890*/ 	.short	0x0101
        /*0892*/ 	.byte	0xff
	.zero		1


	//   ....[122]....
        /*0894*/ 	.word	0x000050c0
        /*0898*/ 	.word	0x000000ff
        /*089c*/ 	.word	0x00000158
        /*08a0*/ 	.short	0x010a
        /*08a2*/ 	.byte	0x06
	.zero		1


	//   ....[123]....
        /*08a4*/ 	.word	0x00005240
        /*08a8*/ 	.word	0x000000ff
        /*08ac*/ 	.word	0x00000148
        /*08b0*/ 	.short	0x010a
        /*08b2*/ 	.byte	0x06
	.zero		1


	//   ....[124]....
        /*08b4*/ 	.word	0x00005570
        /*08b8*/ 	.word	0x000000ff
        /*08bc*/ 	.word	0x00000140
        /*08c0*/ 	.short	0x010b
        /*08c2*/ 	.byte	0x06
	.zero		1


	//   ....[125]....
        /*08c4*/ 	.word	0x00005590
        /*08c8*/ 	.word	0x000000ff
        /*08cc*/ 	.word	0x00000000
        /*08d0*/ 	.short	0x0101
        /*08d2*/ 	.byte	0x25
	.zero		1


	//   ....[126]....
        /*08d4*/ 	.word	0x000055d0
        /*08d8*/ 	.word	0x00000000
        /*08dc*/ 	.word	0x00000148
        /*08e0*/ 	.short	0x010a
        /*08e2*/ 	.byte	0xff
	.zero		1


	//   ....[127]....
        /*08e4*/ 	.word	0x00005900
        /*08e8*/ 	.word	0x00000000
        /*08ec*/ 	.word	0x00000160
        /*08f0*/ 	.short	0x010a
        /*08f2*/ 	.byte	0xff
	.zero		1


	//   ....[128]....
        /*08f4*/ 	.word	0x00005a10
        /*08f8*/ 	.word	0x00000000
        /*08fc*/ 	.word	0x00000000
        /*0900*/ 	.short	0x0101
        /*0902*/ 	.byte	0xff
	.zero		1


	//   ....[129]....
        /*0904*/ 	.word	0x00006350
        /*0908*/ 	.word	0x000000ff
        /*090c*/ 	.word	0x00000140
        /*0910*/ 	.short	0x010a
        /*0912*/ 	.byte	0x2b
	.zero		1


	//   ....[130]....
        /*0914*/ 	.word	0x00006400
        /*0918*/ 	.word	0x000000c2
        /*091c*/ 	.word	0x00000180
        /*0920*/ 	.short	0x010a
        /*0922*/ 	.byte	0xff
	.zero		1


	//   ....[131]....
        /*0924*/ 	.word	0x00006590
        /*0928*/ 	.word	0x000000ff
        /*092c*/ 	.word	0x00000140
        /*0930*/ 	.short	0x010a
        /*0932*/ 	.byte	0x2b
	.zero		1


	//   ....[132]....
        /*0934*/ 	.word	0x00006690
        /*0938*/ 	.word	0x000000ff
        /*093c*/ 	.word	0x00000000
        /*0940*/ 	.short	0x0101
        /*0942*/ 	.byte	0x04
	.zero		1


	//   ....[133]....
        /*0944*/ 	.word	0x000066f0
        /*0948*/ 	.word	0x000000c2
        /*094c*/ 	.word	0x00000180
        /*0950*/ 	.short	0x010a
        /*0952*/ 	.byte	0xff
	.zero		1


	//   ....[134]....
        /*0954*/ 	.word	0x00007770
        /*0958*/ 	.word	0x000000c2
        /*095c*/ 	.word	0x00000000
        /*0960*/ 	.short	0x0101
        /*0962*/ 	.byte	0xff
	.zero		1


	//   ....[135]....
        /*0964*/ 	.word	0x0000dfc0
        /*0968*/ 	.word	0x00000003
        /*096c*/ 	.word	0x000001d0
        /*0970*/ 	.short	0x010a
        /*0972*/ 	.byte	0xff
	.zero		1


	//   ....[136]....
        /*0974*/ 	.word	0x0000e020
        /*0978*/ 	.word	0x00000002
        /*097c*/ 	.word	0x000000a0
        /*0980*/ 	.short	0x010a
        /*0982*/ 	.byte	0xff
	.zero		1


	//   ....[137]....
        /*0984*/ 	.word	0x0000e080
        /*0988*/ 	.word	0x00000002
        /*098c*/ 	.word	0x000000a0
        /*0990*/ 	.short	0x010a
        /*0992*/ 	.byte	0xff
	.zero		1


	//   ....[138]....
        /*0994*/ 	.word	0x0000e0d0
        /*0998*/ 	.word	0x00000002
        /*099c*/ 	.word	0x00000160
        /*09a0*/ 	.short	0x010a
        /*09a2*/ 	.byte	0xff
	.zero		1


	//   ....[139]....
        /*09a4*/ 	.word	0x0000e130
        /*09a8*/ 	.word	0x00000000
        /*09ac*/ 	.word	0x00000000
        /*09b0*/ 	.short	0x010a
        /*09b2*/ 	.byte	0xff
	.zero		1


	//   ....[140]....
        /*09b4*/ 	.word	0x0000e190
        /*09b8*/ 	.word	0x00000000
        /*09bc*/ 	.word	0x00000000
        /*09c0*/ 	.short	0x010a
        /*09c2*/ 	.byte	0xff
	.zero		1


	//   ....[141]....
        /*09c4*/ 	.word	0x0000e1f0
        /*09c8*/ 	.word	0x00000000
        /*09cc*/ 	.word	0x00000000
        /*09d0*/ 	.short	0x010a
        /*09d2*/ 	.byte	0xff
	.zero		1


	//   ....[142]....
        /*09d4*/ 	.word	0x0000e250
        /*09d8*/ 	.word	0x00000000
        /*09dc*/ 	.word	0x00000000
        /*09e0*/ 	.short	0x010a
        /*09e2*/ 	.byte	0xff
	.zero		1


	//   ....[143]....
        /*09e4*/ 	.word	0x0000e2b0
        /*09e8*/ 	.word	0x00000000
        /*09ec*/ 	.word	0x00000000
        /*09f0*/ 	.short	0x010a
        /*09f2*/ 	.byte	0xff
	.zero		1


	//   ....[144]....
        /*09f4*/ 	.word	0x0000e310
        /*09f8*/ 	.word	0x00000000
        /*09fc*/ 	.word	0x00000000
        /*0a00*/ 	.short	0x010a
        /*0a02*/ 	.byte	0xff
	.zero		1


	//   ....[145]....
        /*0a04*/ 	.word	0x0000e370
        /*0a08*/ 	.word	0x00000000
        /*0a0c*/ 	.word	0x00000000
        /*0a10*/ 	.short	0x010a
        /*0a12*/ 	.byte	0xff
	.zero		1


	//   ....[146]....
        /*0a14*/ 	.word	0x0000e3d0
        /*0a18*/ 	.word	0x00000000
        /*0a1c*/ 	.word	0x00000000
        /*0a20*/ 	.short	0x010a
        /*0a22*/ 	.byte	0xff
	.zero		1


	//   ....[147]....
        /*0a24*/ 	.word	0x0000e430
        /*0a28*/ 	.word	0x00000000
        /*0a2c*/ 	.word	0x00000000
        /*0a30*/ 	.short	0x010a
        /*0a32*/ 	.byte	0xff
	.zero		1


	//   ....[148]....
        /*0a34*/ 	.word	0x0000e490
        /*0a38*/ 	.word	0x00000000
        /*0a3c*/ 	.word	0x00000000
        /*0a40*/ 	.short	0x010a
        /*0a42*/ 	.byte	0xff
	.zero		1


	//   ....[149]....
        /*0a44*/ 	.word	0x0000e4f0
        /*0a48*/ 	.word	0x00000000
        /*0a4c*/ 	.word	0x00000000
        /*0a50*/ 	.short	0x010a
        /*0a52*/ 	.byte	0xff
	.zero		1


	//   ....[150]....
        /*0a54*/ 	.word	0x0000e550
        /*0a58*/ 	.word	0x00000000
        /*0a5c*/ 	.word	0x00000000
        /*0a60*/ 	.short	0x010a
        /*0a62*/ 	.byte	0xff
	.zero		1


	//   ....[151]....
        /*0a64*/ 	.word	0x0000e5b0
        /*0a68*/ 	.word	0x00000000
        /*0a6c*/ 	.word	0x00000000
        /*0a70*/ 	.short	0x010a
        /*0a72*/ 	.byte	0xff
	.zero		1


	//   ....[152]....
        /*0a74*/ 	.word	0x0000e610
        /*0a78*/ 	.word	0x00000000
        /*0a7c*/ 	.word	0x00000000
        /*0a80*/ 	.short	0x010a
        /*0a82*/ 	.byte	0xff
	.zero		1


	//   ....[153]....
        /*0a84*/ 	.word	0x0000e670
        /*0a88*/ 	.word	0x00000000
        /*0a8c*/ 	.word	0x00000000
        /*0a90*/ 	.short	0x010a
        /*0a92*/ 	.byte	0xff
	.zero		1


	//   ....[154]....
        /*0a94*/ 	.word	0x0000e6d0
        /*0a98*/ 	.word	0x00000000
        /*0a9c*/ 	.word	0x00000000
        /*0aa0*/ 	.short	0x010a
        /*0aa2*/ 	.byte	0xff
	.zero		1


	//   ....[155]....
        /*0aa4*/ 	.word	0x0000e730
        /*0aa8*/ 	.word	0x00000000
        /*0aac*/ 	.word	0x00000000
        /*0ab0*/ 	.short	0x010a
        /*0ab2*/ 	.byte	0xff
	.zero		1


	//   ....[156]....
        /*0ab4*/ 	.word	0x0000e790
        /*0ab8*/ 	.word	0x00000000
        /*0abc*/ 	.word	0x00000000
        /*0ac0*/ 	.short	0x010a
        /*0ac2*/ 	.byte	0xff
	.zero		1


	//   ....[157]....
        /*0ac4*/ 	.word	0x0000e7f0
        /*0ac8*/ 	.word	0x00000000
        /*0acc*/ 	.word	0x00000000
        /*0ad0*/ 	.short	0x010a
        /*0ad2*/ 	.byte	0xff
	.zero		1


	//   ....[158]....
        /*0ad4*/ 	.word	0x0000e840
        /*0ad8*/ 	.word	0x00000000
        /*0adc*/ 	.word	0x000001c0
        /*0ae0*/ 	.short	0x010a
        /*0ae2*/ 	.byte	0xff
	.zero		1


	//   ....[159]....
        /*0ae4*/ 	.word	0x0000e8a0
        /*0ae8*/ 	.word	0x00000000
        /*0aec*/ 	.word	0x00000170
        /*0af0*/ 	.short	0x010a
        /*0af2*/ 	.byte	0xff
	.zero		1


	//   ....[160]....
        /*0af4*/ 	.word	0x0000e8f0
        /*0af8*/ 	.word	0x00000000
        /*0afc*/ 	.word	0x00000160
        /*0b00*/ 	.short	0x010a
        /*0b02*/ 	.byte	0xff
	.zero		1


	//   ....[161]....
        /*0b04*/ 	.word	0x0000e950
        /*0b08*/ 	.word	0x00000000
        /*0b0c*/ 	.word	0x00000170
        /*0b10*/ 	.short	0x010a
        /*0b12*/ 	.byte	0xff
	.zero		1


	//   ....[162]....
        /*0b14*/ 	.word	0x0000e9b0
        /*0b18*/ 	.word	0x00000004
        /*0b1c*/ 	.word	0x00000008
        /*0b20*/ 	.short	0x010a
        /*0b22*/ 	.byte	0xff
	.zero		1


	//   ....[163]....
        /*0b24*/ 	.word	0x0000ea90
        /*0b28*/ 	.word	0x00000002
        /*0b2c*/ 	.word	0x00000008
        /*0b30*/ 	.short	0x010a
        /*0b32*/ 	.byte	0xff
	.zero		1


	//   ....[164]....
        /*0b34*/ 	.word	0x0000eae0
        /*0b38*/ 	.word	0x00000000
        /*0b3c*/ 	.word	0x00000160
        /*0b40*/ 	.short	0x010a
        /*0b42*/ 	.byte	0xff
	.zero		1


	//   ....[165]....
        /*0b44*/ 	.word	0x0000eb40
        /*0b48*/ 	.word	0x00000000
        /*0b4c*/ 	.word	0x000001a0
        /*0b50*/ 	.short	0x010a
        /*0b52*/ 	.byte	0xff
	.zero		1


	//   ....[166]....
        /*0b54*/ 	.word	0x0000eba0
        /*0b58*/ 	.word	0x00000000
        /*0b5c*/ 	.word	0x00000000
        /*0b60*/ 	.short	0x010a
        /*0b62*/ 	.byte	0xff
	.zero		1


	//   ....[167]....
        /*0b64*/ 	.word	0x0000ec00
        /*0b68*/ 	.word	0x00000000
        /*0b6c*/ 	.word	0x00000000
        /*0b70*/ 	.short	0x010a
        /*0b72*/ 	.byte	0xff
	.zero		1


	//   ....[168]....
        /*0b74*/ 	.word	0x0000ec60
        /*0b78*/ 	.word	0x00000000
        /*0b7c*/ 	.word	0x00000000
        /*0b80*/ 	.short	0x010a
        /*0b82*/ 	.byte	0xff
	.zero		1


	//   ....[169]....
        /*0b84*/ 	.word	0x0000ecc0
        /*0b88*/ 	.word	0x00000000
        /*0b8c*/ 	.word	0x00000000
        /*0b90*/ 	.short	0x010a
        /*0b92*/ 	.byte	0xff
	.zero		1


	//   ....[170]....
        /*0b94*/ 	.word	0x0000ed20
        /*0b98*/ 	.word	0x00000000
        /*0b9c*/ 	.word	0x000001e0
        /*0ba0*/ 	.short	0x010a
        /*0ba2*/ 	.byte	0xff
	.zero		1


	//   ....[171]....
        /*0ba4*/ 	.word	0x0000ed70
        /*0ba8*/ 	.word	0x00000000
        /*0bac*/ 	.word	0x00000160
        /*0bb0*/ 	.short	0x010a
        /*0bb2*/ 	.byte	0xff
	.zero		1


	//   ....[172]....
        /*0bb4*/ 	.word	0x0000edd0
        /*0bb8*/ 	.word	0x00000000
        /*0bbc*/ 	.word	0x00000158
        /*0bc0*/ 	.short	0x010a
        /*0bc2*/ 	.byte	0xff
	.zero		1


	//   ....[173]....
        /*0bc4*/ 	.word	0x0000ee30
        /*0bc8*/ 	.word	0x00000003
        /*0bcc*/ 	.word	0x00000148
        /*0bd0*/ 	.short	0x010a
        /*0bd2*/ 	.byte	0xff
	.zero		1


	//   ....[174]....
        /*0bd4*/ 	.word	0x0000ee80
        /*0bd8*/ 	.word	0x00000000
        /*0bdc*/ 	.word	0x00000160
        /*0be0*/ 	.short	0x010a
        /*0be2*/ 	.byte	0xff
	.zero		1


	//   ....[175]....
        /*0be4*/ 	.word	0x0000eee0
        /*0be8*/ 	.word	0x00000000
        /*0bec*/ 	.word	0x00000140
        /*0bf0*/ 	.short	0x010a
        /*0bf2*/ 	.byte	0xff
	.zero		1


	//   ....[176]....
        /*0bf4*/ 	.word	0x0000ef30
        /*0bf8*/ 	.word	0x000000c2
        /*0bfc*/ 	.word	0x00000180
        /*0c00*/ 	.short	0x010a
        /*0c02*/ 	.byte	0xff
	.zero		1


	//----- nvinfo : EIATTR_NUM_MBARRIERS
	.align		4
.L_47:
        /*0c04*/ 	.byte	0x03, 0x38
        /*0c06*/ 	.short	0x003d


	//----- nvinfo : EIATTR_EXIT_INSTR_OFFSETS
	.align		4
        /*0c08*/ 	.byte	0x04, 0x1c
        /*0c0a*/ 	.short	(.L_49 - .L_48)


	//   ....[0]....
.L_48:
        /*0c0c*/ 	.word	0x000032d0


	//   ....[1]....
        /*0c10*/ 	.word	0x000037d0


	//   ....[2]....
        /*0c14*/ 	.word	0x00003830


	//   ....[3]....
        /*0c18*/ 	.word	0x00004ad0


	//   ....[4]....
        /*0c1c*/ 	.word	0x00005600


	//   ....[5]....
        /*0c20*/ 	.word	0x00005640


	//   ....[6]....
        /*0c24*/ 	.word	0x0000dfb0


	//----- nvinfo : EIATTR_MAX_THREADS
	.align		4
.L_49:
        /*0c28*/ 	.byte	0x04, 0x05
        /*0c2a*/ 	.short	(.L_51 - .L_50)
.L_50:
        /*0c2c*/ 	.word	0x00000100
        /*0c30*/ 	.word	0x00000001
        /*0c34*/ 	.word	0x00000001


	//----- nvinfo : EIATTR_CRS_STACK_SIZE
	.align		4
.L_51:
        /*0c38*/ 	.byte	0x04, 0x1e
        /*0c3a*/ 	.short	(.L_53 - .L_52)
.L_52:
        /*0c3c*/ 	.word	0x00000000


	//----- nvinfo : EIATTR_CBANK_PARAM_SIZE
	.align		4
.L_53:
        /*0c40*/ 	.byte	0x03, 0x19
        /*0c42*/ 	.short	0x0800


	//----- nvinfo : EIATTR_PARAM_CBANK
	.align		4
        /*0c44*/ 	.byte	0x04, 0x0a
        /*0c46*/ 	.short	(.L_55 - .L_54)
	.align		4
.L_54:
        /*0c48*/ 	.word	index@(.nv.constant0._ZN7cutlass13device_kernelINS_4gemm6kernel13GemmUniversalIN4cute5tupleIJiiiiEEENS1_10collective13CollectiveMmaINS1_35MainloopSm100TmaUmmaWarpSpecializedILi20ELi2ELi4ENS5_IJNS4_1CILi2EEENSA_ILi1EEESC_EEEEENS5_IJNSA_ILi256EEENSA_ILi64EEESG_EEENS_12float_e4m3_tENS5_IJlSC_lEEESI_SJ_NS4_8TiledMMAINS4_8MMA_AtomIJNS4_10MMA_TraitsINS4_25SM100_MMA_F8F6F4_2x1SM_SSEJSI_SI_fSF_SG_NS4_17integral_constantINS4_4UMMA5MajorELSQ_0EEESR_NSO_INSP_7ScaleInELSS_0EEEST_EEEEEENS4_6LayoutINS5_IJSC_SC_SC_EEENS5_IJNSA_ILi0EEESY_SY_EEEEENS5_IJNS4_10UnderscoreES11_S11_EEEEENS4_18SM100_TMA_2SM_LOADENS4_14ComposedLayoutINS4_7SwizzleILi2ELi4ELi3EEENS4_18smem_ptr_flag_bitsILi8EEENSW_INS5_IJNSA_ILi8EEESG_EEENS5_IJSG_SC_EEEEEEEvNS4_8identityES14_S1E_vS1F_EENS_8epilogue10collective18CollectiveEpilogueINS1H_23Sm100TmaWarpSpecializedILi1ELi1ELi64ELb0ELb0EEEJNS5_IJNSA_ILi128EEESG_SG_EEENS5_IJNSW_IS1M_SC_EENSW_ISG_SC_EEEEESI_SJ_SI_SJ_NS1H_6fusion15FusionCallbacksIS1L_NS1R_13LinCombEltActINS1H_6thread4GELUESI_fSI_fLNS_15FloatRoundStyleE2EEES1N_S1Q_JEEENS4_5SM1004TMEM4LOAD26SM100_TMEM_LOAD_32dp32b64xENS4_13SM90_TMA_LOADES1E_NS4_39AutoVectorizingCopyWithAssumedAlignmentILi128EEENS4_14SM90_TMA_STOREES1E_S25_S25_EEEvvEEEEvNT_6ParamsE)
        /*0c4c*/ 	.short	0x0380
        /*0c4e*/ 	.short	0x0800


	//----- nvinfo : EIATTR_SW_WAR
	.align		4
.L_55:
        /*0c50*/ 	.byte	0x04, 0x36
        /*0c52*/ 	.short	(.L_57 - .L_56)
.L_56:
        /*0c54*/ 	.word	0x00000008
.L_57:


//--------------------- .nv.callgraph             --------------------------
	.section	.nv.callgraph,"",@"SHT_CUDA_CALLGRAPH"
	.align	4
	.sectionentsize	8
	.align		4
        /*0000*/ 	.word	0x00000000
	.align		4
        /*0004*/ 	.word	0xffffffff
	.align		4
        /*0008*/ 	.word	index@(_ZN7cutlass13device_kernelINS_4gemm6kernel13GemmUniversalIN4cute5tupleIJiiiiEEENS1_10collective13CollectiveMmaINS1_35MainloopSm100TmaUmmaWarpSpecializedILi20ELi2ELi4ENS5_IJNS4_1CILi2EEENSA_ILi1EEESC_EEEEENS5_IJNSA_ILi256EEENSA_ILi64EEESG_EEENS_12float_e4m3_tENS5_IJlSC_lEEESI_SJ_NS4_8TiledMMAINS4_8MMA_AtomIJNS4_10MMA_TraitsINS4_25SM100_MMA_F8F6F4_2x1SM_SSEJSI_SI_fSF_SG_NS4_17integral_constantINS4_4UMMA5MajorELSQ_0EEESR_NSO_INSP_7ScaleInELSS_0EEEST_EEEEEENS4_6LayoutINS5_IJSC_SC_SC_EEENS5_IJNSA_ILi0EEESY_SY_EEEEENS5_IJNS4_10UnderscoreES11_S11_EEEEENS4_18SM100_TMA_2SM_LOADENS4_14ComposedLayoutINS4_7SwizzleILi2ELi4ELi3EEENS4_18smem_ptr_flag_bitsILi8EEENSW_INS5_IJNSA_ILi8EEESG_EEENS5_IJSG_SC_EEEEEEEvNS4_8identityES14_S1E_vS1F_EENS_8epilogue10collective18CollectiveEpilogueINS1H_23Sm100TmaWarpSpecializedILi1ELi1ELi64ELb0ELb0EEEJNS5_IJNSA_ILi128EEESG_SG_EEENS5_IJNSW_IS1M_SC_EENSW_ISG_SC_EEEEESI_SJ_SI_SJ_NS1H_6fusion15FusionCallbacksIS1L_NS1R_13LinCombEltActINS1H_6thread4GELUESI_fSI_fLNS_15FloatRoundStyleE2EEES1N_S1Q_JEEENS4_5SM1004TMEM4LOAD26SM100_TMEM_LOAD_32dp32b64xENS4_13SM90_TMA_LOADES1E_NS4_39AutoVectorizingCopyWithAssumedAlignmentILi128EEENS4_14SM90_TMA_STOREES1E_S25_S25_EEEvvEEEEvNT_6ParamsE)
	.align		4
        /*000c*/ 	.word	index@(__assertfail)
	.align		4
        /*0010*/ 	.word	0x00000000
	.align		4
        /*0014*/ 	.word	0xfffffffe
	.align		4
        /*0018*/ 	.word	0x00000000
	.align		4
        /*001c*/ 	.word	0xfffffffd
	.align		4
        /*0020*/ 	.word	0x00000000
	.align		4
        /*0024*/ 	.word	0xfffffffc


//--------------------- .nv.constant4             --------------------------
	.section	.nv.constant4,"a",@progbits
	.align	8
	.align		8
.nv.constant4:
        /*0000*/ 	.dword	__assertfail
	.align		8
        /*0008*/ 	.dword	__unnamed_1
	.align		8
        /*0010*/ 	.dword	__unnamed_2
	.align		8
        /*0018*/ 	.dword	_ZN39_INTERNAL_b297e161_4_k_cu_680b36a1_32624cuda3std3__45__cpo5beginE
	.align		8
        /*0020*/ 	.dword	_ZN39_INTERNAL_b297e161_4_k_cu_680b36a1_32624cuda3std3__45__cpo3endE
	.align		8
        /*0028*/ 	.dword	_ZN39_INTERNAL_b297e161_4_k_cu_680b36a1_32624cuda3std3__45__cpo6cbeginE
	.align		8
        /*0030*/ 	.dword	_ZN39_INTERNAL_b297e161_4_k_cu_680b36a1_32624cuda3std3__45__cpo4cendE
	.align		8
        /*0038*/ 	.dword	_ZN39_INTERNAL_b297e161_4_k_cu_680b36a1_32624cuda3std3__441_GLOBAL__N__b297e161_4_k_cu_680b36a1_32626ignoreE
	.align		8
        /*0040*/ 	.dword	_ZN39_INTERNAL_b297e161_4_k_cu_680b36a1_32624cuda3std3__419piecewise_constructE
	.align		8
        /*0048*/ 	.dword	_ZN39_INTERNAL_b297e161_4_k_cu_680b36a1_32624cuda3std3__48in_placeE
	.align		8
        /*0050*/ 	.dword	_ZN39_INTERNAL_b297e161_4_k_cu_680b36a1_32624cuda3std6ranges3__45__cpo4swapE
	.align		8
        /*0058*/ 	.dword	_ZN39_INTERNAL_b297e161_4_k_cu_680b36a1_32624cuda3std6ranges3__45__cpo9iter_moveE
	.align		8
        /*0060*/ 	.dword	_ZN39_INTERNAL_b297e161_4_k_cu_680b36a1_32624cute7productE
	.align		8
        /*0068*/ 	.dword	_ZN39_INTERNAL_b297e161_4_k_cu_680b36a1_32624cute1_E
	.align		8
        /*0070*/ 	.dword	$str$25
	.align		8
        /*0078*/ 	.dword	$str$26
	.align		8
        /*0080*/ 	.dword	$str$27
	.align		8
        /*0088*/ 	.dword	$str$28


//--------------------- .text._ZN7cutlass13device_kernelINS_4gemm6kernel13GemmUniversalIN4cute5tupleIJiiiiEEENS1_10collective13CollectiveMmaINS1_35MainloopSm100TmaUmmaWarpSpecializedILi20ELi2ELi4ENS5_IJNS4_1CILi2EEENSA_ILi1EEESC_EEEEENS5_IJNSA_ILi256EEENSA_ILi64EEESG_EEENS_12float_e4m3_tENS5_IJlSC_lEEESI_SJ_NS4_8TiledMMAINS4_8MMA_AtomIJNS4_10MMA_TraitsINS4_25SM100_MMA_F8F6F4_2x1SM_SSEJSI_SI_fSF_SG_NS4_17integral_constantINS4_4UMMA5MajorELSQ_0EEESR_NSO_INSP_7ScaleInELSS_0EEEST_EEEEEENS4_6LayoutINS5_IJSC_SC_SC_EEENS5_IJNSA_ILi0EEESY_SY_EEEEENS5_IJNS4_10UnderscoreES11_S11_EEEEENS4_18SM100_TMA_2SM_LOADENS4_14ComposedLayoutINS4_7SwizzleILi2ELi4ELi3EEENS4_18smem_ptr_flag_bitsILi8EEENSW_INS5_IJNSA_ILi8EEESG_EEENS5_IJSG_SC_EEEEEEEvNS4_8identityES14_S1E_vS1F_EENS_8epilogue10collective18CollectiveEpilogueINS1H_23Sm100TmaWarpSpecializedILi1ELi1ELi64ELb0ELb0EEEJNS5_IJNSA_ILi128EEESG_SG_EEENS5_IJNSW_IS1M_SC_EENSW_ISG_SC_EEEEESI_SJ_SI_SJ_NS1H_6fusion15FusionCallbacksIS1L_NS1R_13LinCombEltActINS1H_6thread4GELUESI_fSI_fLNS_15FloatRoundStyleE2EEES1N_S1Q_JEEENS4_5SM1004TMEM4LOAD26SM100_TMEM_LOAD_32dp32b64xENS4_13SM90_TMA_LOADES1E_NS4_39AutoVectorizingCopyWithAssumedAlignmentILi128EEENS4_14SM90_TMA_STOREES1E_S25_S25_EEEvvEEEEvNT_6ParamsE --------------------------
	.section	.text._ZN7cutlass13device_kernelINS_4gemm6kernel13GemmUniversalIN4cute5tupleIJiiiiEEENS1_10collective13CollectiveMmaINS1_35MainloopSm100TmaUmmaWarpSpecializedILi20ELi2ELi4ENS5_IJNS4_1CILi2EEENSA_ILi1EEESC_EEEEENS5_IJNSA_ILi256EEENSA_ILi64EEESG_EEENS_12float_e4m3_tENS5_IJlSC_lEEESI_SJ_NS4_8TiledMMAINS4_8MMA_AtomIJNS4_10MMA_TraitsINS4_25SM100_MMA_F8F6F4_2x1SM_SSEJSI_SI_fSF_SG_NS4_17integral_constantINS4_4UMMA5MajorELSQ_0EEESR_NSO_INSP_7ScaleInELSS_0EEEST_EEEEEENS4_6LayoutINS5_IJSC_SC_SC_EEENS5_IJNSA_ILi0EEESY_SY_EEEEENS5_IJNS4_10UnderscoreES11_S11_EEEEENS4_18SM100_TMA_2SM_LOADENS4_14ComposedLayoutINS4_7SwizzleILi2ELi4ELi3EEENS4_18smem_ptr_flag_bitsILi8EEENSW_INS5_IJNSA_ILi8EEESG_EEENS5_IJSG_SC_EEEEEEEvNS4_8identityES14_S1E_vS1F_EENS_8epilogue10collective18CollectiveEpilogueINS1H_23Sm100TmaWarpSpecializedILi1ELi1ELi64ELb0ELb0EEEJNS5_IJNSA_ILi128EEESG_SG_EEENS5_IJNSW_IS1M_SC_EENSW_ISG_SC_EEEEESI_SJ_SI_SJ_NS1H_6fusion15FusionCallbacksIS1L_NS1R_13LinCombEltActINS1H_6thread4GELUESI_fSI_fLNS_15FloatRoundStyleE2EEES1N_S1Q_JEEENS4_5SM1004TMEM4LOAD26SM100_TMEM_LOAD_32dp32b64xENS4_13SM90_TMA_LOADES1E_NS4_39AutoVectorizingCopyWithAssumedAlignmentILi128EEENS4_14SM90_TMA_STOREES1E_S25_S25_EEEvvEEEEvNT_6ParamsE,"ax",@progbits
	.align	128
.text._ZN7cutlass13device_kernelINS_4gemm6kernel13GemmUniversalIN4cute5tupleIJiiiiEEENS1_10collective13CollectiveMmaINS1_35MainloopSm100TmaUmmaWarpSpecializedILi20ELi2ELi4ENS5_IJNS4_1CILi2EEENSA_ILi1EEESC_EEEEENS5_IJNSA_ILi256EEENSA_ILi64EEESG_EEENS_12float_e4m3_tENS5_IJlSC_lEEESI_SJ_NS4_8TiledMMAINS4_8MMA_AtomIJNS4_10MMA_TraitsINS4_25SM100_MMA_F8F6F4_2x1SM_SSEJSI_SI_fSF_SG_NS4_17integral_constantINS4_4UMMA5MajorELSQ_0EEESR_NSO_INSP_7ScaleInELSS_0EEEST_EEEEEENS4_6LayoutINS5_IJSC_SC_SC_EEENS5_IJNSA_ILi0EEESY_SY_EEEEENS5_IJNS4_10UnderscoreES11_S11_EEEEENS4_18SM100_TMA_2SM_LOADENS4_14ComposedLayoutINS4_7SwizzleILi2ELi4ELi3EEENS4_18smem_ptr_flag_bitsILi8EEENSW_INS5_IJNSA_ILi8EEESG_EEENS5_IJSG_SC_EEEEEEEvNS4_8identityES14_S1E_vS1F_EENS_8epilogue10collective18CollectiveEpilogueINS1H_23Sm100TmaWarpSpecializedILi1ELi1ELi64ELb0ELb0EEEJNS5_IJNSA_ILi128EEESG_SG_EEENS5_IJNSW_IS1M_SC_EENSW_ISG_SC_EEEEESI_SJ_SI_SJ_NS1H_6fusion15FusionCallbacksIS1L_NS1R_13LinCombEltActINS1H_6thread4GELUESI_fSI_fLNS_15FloatRoundStyleE2EEES1N_S1Q_JEEENS4_5SM1004TMEM4LOAD26SM100_TMEM_LOAD_32dp32b64xENS4_13SM90_TMA_LOADES1E_NS4_39AutoVectorizingCopyWithAssumedAlignmentILi128EEENS4_14SM90_TMA_STOREES1E_S25_S25_EEEvvEEEEvNT_6ParamsE:
        .type           _ZN7cutlass13device_kernelINS_4gemm6kernel13GemmUniversalIN4cute5tupleIJiiiiEEENS1_10collective13CollectiveMmaINS1_35MainloopSm100TmaUmmaWarpSpecializedILi20ELi2ELi4ENS5_IJNS4_1CILi2EEENSA_ILi1EEESC_EEEEENS5_IJNSA_ILi256EEENSA_ILi64EEESG_EEENS_12float_e4m3_tENS5_IJlSC_lEEESI_SJ_NS4_8TiledMMAINS4_8MMA_AtomIJNS4_10MMA_TraitsINS4_25SM100_MMA_F8F6F4_2x1SM_SSEJSI_SI_fSF_SG_NS4_17integral_constantINS4_4UMMA5MajorELSQ_0EEESR_NSO_INSP_7ScaleInELSS_0EEEST_EEEEEENS4_6LayoutINS5_IJSC_SC_SC_EEENS5_IJNSA_ILi0EEESY_SY_EEEEENS5_IJNS4_10UnderscoreES11_S11_EEEEENS4_18SM100_TMA_2SM_LOADENS4_14ComposedLayoutINS4_7SwizzleILi2ELi4ELi3EEENS4_18smem_ptr_flag_bitsILi8EEENSW_INS5_IJNSA_ILi8EEESG_EEENS5_IJSG_SC_EEEEEEEvNS4_8identityES14_S1E_vS1F_EENS_8epilogue10collective18CollectiveEpilogueINS1H_23Sm100TmaWarpSpecializedILi1ELi1ELi64ELb0ELb0EEEJNS5_IJNSA_ILi128EEESG_SG_EEENS5_IJNSW_IS1M_SC_EENSW_ISG_SC_EEEEESI_SJ_SI_SJ_NS1H_6fusion15FusionCallbacksIS1L_NS1R_13LinCombEltActINS1H_6thread4GELUESI_fSI_fLNS_15FloatRoundStyleE2EEES1N_S1Q_JEEENS4_5SM1004TMEM4LOAD26SM100_TMEM_LOAD_32dp32b64xENS4_13SM90_TMA_LOADES1E_NS4_39AutoVectorizingCopyWithAssumedAlignmentILi128EEENS4_14SM90_TMA_STOREES1E_S25_S25_EEEvvEEEEvNT_6ParamsE,@function
        .size           _ZN7cutlass13device_kernelINS_4gemm6kernel13GemmUniversalIN4cute5tupleIJiiiiEEENS1_10collective13CollectiveMmaINS1_35MainloopSm100TmaUmmaWarpSpecializedILi20ELi2ELi4ENS5_IJNS4_1CILi2EEENSA_ILi1EEESC_EEEEENS5_IJNSA_ILi256EEENSA_ILi64EEESG_EEENS_12float_e4m3_tENS5_IJlSC_lEEESI_SJ_NS4_8TiledMMAINS4_8MMA_AtomIJNS4_10MMA_TraitsINS4_25SM100_MMA_F8F6F4_2x1SM_SSEJSI_SI_fSF_SG_NS4_17integral_constantINS4_4UMMA5MajorELSQ_0EEESR_NSO_INSP_7ScaleInELSS_0EEEST_EEEEEENS4_6LayoutINS5_IJSC_SC_SC_EEENS5_IJNSA_ILi0EEESY_SY_EEEEENS5_IJNS4_10UnderscoreES11_S11_EEEEENS4_18SM100_TMA_2SM_LOADENS4_14ComposedLayoutINS4_7SwizzleILi2ELi4ELi3EEENS4_18smem_ptr_flag_bitsILi8EEENSW_INS5_IJNSA_ILi8EEESG_EEENS5_IJSG_SC_EEEEEEEvNS4_8identityES14_S1E_vS1F_EENS_8epilogue10collective18CollectiveEpilogueINS1H_23Sm100TmaWarpSpecializedILi1ELi1ELi64ELb0ELb0EEEJNS5_IJNSA_ILi128EEESG_SG_EEENS5_IJNSW_IS1M_SC_EENSW_ISG_SC_EEEEESI_SJ_SI_SJ_NS1H_6fusion15FusionCallbacksIS1L_NS1R_13LinCombEltActINS1H_6thread4GELUESI_fSI_fLNS_15FloatRoundStyleE2EEES1N_S1Q_JEEENS4_5SM1004TMEM4LOAD26SM100_TMEM_LOAD_32dp32b64xENS4_13SM90_TMA_LOADES1E_NS4_39AutoVectorizingCopyWithAssumedAlignmentILi128EEENS4_14SM90_TMA_STOREES1E_S25_S25_EEEvvEEEEvNT_6ParamsE,(.L_x_199 - _ZN7cutlass13device_kernelINS_4gemm6kernel13GemmUniversalIN4cute5tupleIJiiiiEEENS1_10collective13CollectiveMmaINS1_35MainloopSm100TmaUmmaWarpSpecializedILi20ELi2ELi4ENS5_IJNS4_1CILi2EEENSA_ILi1EEESC_EEEEENS5_IJNSA_ILi256EEENSA_ILi64EEESG_EEENS_12float_e4m3_tENS5_IJlSC_lEEESI_SJ_NS4_8TiledMMAINS4_8MMA_AtomIJNS4_10MMA_TraitsINS4_25SM100_MMA_F8F6F4_2x1SM_SSEJSI_SI_fSF_SG_NS4_17integral_constantINS4_4UMMA5MajorELSQ_0EEESR_NSO_INSP_7ScaleInELSS_0EEEST_EEEEEENS4_6LayoutINS5_IJSC_SC_SC_EEENS5_IJNSA_ILi0EEESY_SY_EEEEENS5_IJNS4_10UnderscoreES11_S11_EEEEENS4_18SM100_TMA_2SM_LOADENS4_14ComposedLayoutINS4_7SwizzleILi2ELi4ELi3EEENS4_18smem_ptr_flag_bitsILi8EEENSW_INS5_IJNSA_ILi8EEESG_EEENS5_IJSG_SC_EEEEEEEvNS4_8identityES14_S1E_vS1F_EENS_8epilogue10collective18CollectiveEpilogueINS1H_23Sm100TmaWarpSpecializedILi1ELi1ELi64ELb0ELb0EEEJNS5_IJNSA_ILi128EEESG_SG_EEENS5_IJNSW_IS1M_SC_EENSW_ISG_SC_EEEEESI_SJ_SI_SJ_NS1H_6fusion15FusionCallbacksIS1L_NS1R_13LinCombEltActINS1H_6thread4GELUESI_fSI_fLNS_15FloatRoundStyleE2EEES1N_S1Q_JEEENS4_5SM1004TMEM4LOAD26SM100_TMEM_LOAD_32dp32b64xENS4_13SM90_TMA_LOADES1E_NS4_39AutoVectorizingCopyWithAssumedAlignmentILi128EEENS4_14SM90_TMA_STOREES1E_S25_S25_EEEvvEEEEvNT_6ParamsE)
        .other          _ZN7cutlass13device_kernelINS_4gemm6kernel13GemmUniversalIN4cute5tupleIJiiiiEEENS1_10collective13CollectiveMmaINS1_35MainloopSm100TmaUmmaWarpSpecializedILi20ELi2ELi4ENS5_IJNS4_1CILi2EEENSA_ILi1EEESC_EEEEENS5_IJNSA_ILi256EEENSA_ILi64EEESG_EEENS_12float_e4m3_tENS5_IJlSC_lEEESI_SJ_NS4_8TiledMMAINS4_8MMA_AtomIJNS4_10MMA_TraitsINS4_25SM100_MMA_F8F6F4_2x1SM_SSEJSI_SI_fSF_SG_NS4_17integral_constantINS4_4UMMA5MajorELSQ_0EEESR_NSO_INSP_7ScaleInELSS_0EEEST_EEEEEENS4_6LayoutINS5_IJSC_SC_SC_EEENS5_IJNSA_ILi0EEESY_SY_EEEEENS5_IJNS4_10UnderscoreES11_S11_EEEEENS4_18SM100_TMA_2SM_LOADENS4_14ComposedLayoutINS4_7SwizzleILi2ELi4ELi3EEENS4_18smem_ptr_flag_bitsILi8EEENSW_INS5_IJNSA_ILi8EEESG_EEENS5_IJSG_SC_EEEEEEEvNS4_8identityES14_S1E_vS1F_EENS_8epilogue10collective18CollectiveEpilogueINS1H_23Sm100TmaWarpSpecializedILi1ELi1ELi64ELb0ELb0EEEJNS5_IJNSA_ILi128EEESG_SG_EEENS5_IJNSW_IS1M_SC_EENSW_ISG_SC_EEEEESI_SJ_SI_SJ_NS1H_6fusion15FusionCallbacksIS1L_NS1R_13LinCombEltActINS1H_6thread4GELUESI_fSI_fLNS_15FloatRoundStyleE2EEES1N_S1Q_JEEENS4_5SM1004TMEM4LOAD26SM100_TMEM_LOAD_32dp32b64xENS4_13SM90_TMA_LOADES1E_NS4_39AutoVectorizingCopyWithAssumedAlignmentILi128EEENS4_14SM90_TMA_STOREES1E_S25_S25_EEEvvEEEEvNT_6ParamsE,@"STO_CUDA_ENTRY STV_DEFAULT"
_ZN7cutlass13device_kernelINS_4gemm6kernel13GemmUniversalIN4cute5tupleIJiiiiEEENS1_10collective13CollectiveMmaINS1_35MainloopSm100TmaUmmaWarpSpecializedILi20ELi2ELi4ENS5_IJNS4_1CILi2EEENSA_ILi1EEESC_EEEEENS5_IJNSA_ILi256EEENSA_ILi64EEESG_EEENS_12float_e4m3_tENS5_IJlSC_lEEESI_SJ_NS4_8TiledMMAINS4_8MMA_AtomIJNS4_10MMA_TraitsINS4_25SM100_MMA_F8F6F4_2x1SM_SSEJSI_SI_fSF_SG_NS4_17integral_constantINS4_4UMMA5MajorELSQ_0EEESR_NSO_INSP_7ScaleInELSS_0EEEST_EEEEEENS4_6LayoutINS5_IJSC_SC_SC_EEENS5_IJNSA_ILi0EEESY_SY_EEEEENS5_IJNS4_10UnderscoreES11_S11_EEEEENS4_18SM100_TMA_2SM_LOADENS4_14ComposedLayoutINS4_7SwizzleILi2ELi4ELi3EEENS4_18smem_ptr_flag_bitsILi8EEENSW_INS5_IJNSA_ILi8EEESG_EEENS5_IJSG_SC_EEEEEEEvNS4_8identityES14_S1E_vS1F_EENS_8epilogue10collective18CollectiveEpilogueINS1H_23Sm100TmaWarpSpecializedILi1ELi1ELi64ELb0ELb0EEEJNS5_IJNSA_ILi128EEESG_SG_EEENS5_IJNSW_IS1M_SC_EENSW_ISG_SC_EEEEESI_SJ_SI_SJ_NS1H_6fusion15FusionCallbacksIS1L_NS1R_13LinCombEltActINS1H_6thread4GELUESI_fSI_fLNS_15FloatRoundStyleE2EEES1N_S1Q_JEEENS4_5SM1004TMEM4LOAD26SM100_TMEM_LOAD_32dp32b64xENS4_13SM90_TMA_LOADES1E_NS4_39AutoVectorizingCopyWithAssumedAlignmentILi128EEENS4_14SM90_TMA_STOREES1E_S25_S25_EEEvvEEEEvNT_6ParamsE:
[----:B------:R-:W1:Y:S01]  /*0000*/  LDC R1, c[0x0][0x37c] ;  /* 0x0000df00ff017b82 */ /* 0x000e620000000800 */
[----:B------:R-:W2:Y:S01]  /*0010*/  S2R R180, SR_TID.X ;  /* 0x0000000000b47919 */ /* 0x000ea20000002100 */
[----:B------:R-:W3:Y:S06]  /*0020*/  LDCU.64 UR8, c[0x0][0x890] ;  /* 0x00011200ff0877ac */ /* 0x000eec0008000a00 */
[----:B------:R-:W4:Y:S01]  /*0030*/  S2UR UR37, SR_CgaCtaId ;  /* 0x00000000002579c3 */ /* 0x000f220000008800 */
[----:B------:R-:W-:Y:S02]  /*0040*/  PRMT R178, RZ, 0x7610, R178 ;  /* 0x00007610ffb27816 */ /* 0x000fe400000000b2 */
[----:B------:R-:W-:Y:S01]  /*0050*/  ELECT P0, URZ, PT ;  /* 0x0000000000ff782f */ /* 0x000fe20003800000 */
[----:B------:R-:W1:Y:S01]  /*0060*/  LDCU.64 UR40, c[0x0][0x358] ;  /* 0x00006b00ff2877ac */ /* 0x000e620008000a00 */
[----:B---3--:R-:W-:-:S04]  /*0070*/  UISETP.NE.U32.AND UP2, UPT, UR8, URZ, UPT ;  /* 0x000000ff0800728c */ /* 0x008fc8000bf45070 */
[----:B------:R-:W-:Y:S02]  /*0080*/  UISETP.NE.AND.EX UP2, UPT, UR9, URZ, UPT, UP2 ;  /* 0x000000ff0900728c */ /* 0x000fe4000bf45320 */
[----:B----4-:R-:W-:Y:S02]  /*0090*/  ULOP3.LUT UR5, UR37, 0x1, URZ, 0xc0, !UPT ;  /* 0x0000000125057892 */ /* 0x010fe4000f8ec0ff */
[----:B------:R-:W-:Y:S01]  /*00a0*/  ULOP3.LUT UR4, UR37, 0x1, URZ, 0x3c, !UPT ;  /* 0x0000000125047892 */ /* 0x000fe2000f8e3cff */
[----:B--2---:R-:W-:-:S05]  /*00b0*/  SHF.R.U32.HI R182, RZ, 0x5, R180 ;  /* 0x00000005ffb67819 */ /* 0x004fca00000116b4 */
[----:B------:R-:W2:Y:S02]  /*00c0*/  SHFL.IDX PT, R0, R182, RZ, 0x1f ;  /* 0x00001fffb6007589 */ /* 0x000ea400000e0000 */
[----:B--2---:R-:W-:Y:S01]  /*00d0*/  R2UR UR10, R0 ;  /* 0x00000000000a72ca */ /* 0x004fe200000e0000 */
[----:B-1----:R-:W-:Y:S05]  /*00e0*/  BRA.U UP2, `(.L_x_0) ;  /* 0x00000001022c7547 */ /* 0x002fea000b800000 */
[----:B------:R-:W1:Y:S02]  /*00f0*/  LDCU.64 UR6, c[0x0][0x888] ;  /* 0x00011100ff0677ac */ /* 0x000e640008000a00 */
[----:B-1----:R-:W-:-:S04]  /*0100*/  UISETP.NE.U32.AND UP0, UPT, UR6, URZ, UPT ;  /* 0x000000ff0600728c */ /* 0x002fc8000bf05070 */
[----:B------:R-:W-:-:S09]  /*0110*/  UISETP.NE.AND.EX UP0, UPT, UR7, URZ, UPT, UP0 ;  /* 0x000000ff0700728c */ /* 0x000fd2000bf05300 */
[----:B------:R-:W-:Y:S05]  /*0120*/  BRA.U !UP0, `(.L_x_1) ;  /* 0x0000000108107547 */ /* 0x000fea000b800000 */
[----:B------:R-:W1:Y:S02]  /*0130*/  LDC.64 R2, c[0x0][0x888] ;  /* 0x00022200ff027b82 */ /* 0x000e640000000a00 */
[----:B-1----:R1:W5:Y:S01]  /*0140*/  LDG.E R151, desc[UR40][R2.64] ;  /* 0x0000002802977981 */ /* 0x002362000c1e1900 */
[----:B------:R-:W-:Y:S01]  /*0150*/  HFMA2 R178, -RZ, RZ, 0, 5.9604644775390625e-08 ;  /* 0x00000001ffb27431 */ /* 0x000fe200000001ff */
[----:B------:R-:W-:Y:S05]  /*0160*/  BRA `(.L_x_0) ;  /* 0x00000000000c7947 */ /* 0x000fea0003800000 */
.L_x_1:
[----:B------:R-:W1:Y:S01]  /*0170*/  LDCU UR6, c[0x0][0x880] ;  /* 0x00011000ff0677ac */ /* 0x000e620008000800 */
[----:B------:R-:W-:Y:S01]  /*0180*/  HFMA2 R178, -RZ, RZ, 0, 5.9604644775390625e-08 ;  /* 0x00000001ffb27431 */ /* 0x000fe200000001ff */
[----:B-1----:R-:W-:-:S07]  /*0190*/  MOV R151, UR6 ;  /* 0x0000000600977c02 */ /* 0x002fce0008000f00 */
.L_x_0:
[----:B------:R-:W2:Y:S02]  /*01a0*/  LDCU.64 UR6, c[0x0][0x8b0] ;  /* 0x00011600ff0677ac */ /* 0x000ea40008000a00 */
[----:B--2---:R-:W-:-:S04]  /*01b0*/  UISETP.NE.U32.AND UP0, UPT, UR6, URZ, UPT ;  /* 0x000000ff0600728c */ /* 0x004fc8000bf05070 */
[----:B------:R-:W-:-:S09]  /*01c0*/  UISETP.NE.AND.EX UP0, UPT, UR7, URZ, UPT, UP0 ;  /* 0x000000ff0700728c */ /* 0x000fd2000bf05300 */
[----:B------:R-:W-:Y:S05]  /*01d0*/  BRA.U UP0, `(.L_x_2) ;  /* 0x0000000100247547 */ /* 0x000fea000b800000 */
[----:B------:R-:W2:Y:S02]  /*01e0*/  LDCU.64 UR6, c[0x0][0x8a8] ;  /* 0x00011500ff0677ac */ /* 0x000ea40008000a00 */
[----:B--2---:R-:W-:-:S04]  /*01f0*/  UISETP.NE.U32.AND UP0, UPT, UR6, URZ, UPT ;  /* 0x000000ff0600728c */ /* 0x004fc8000bf05070 */
[----:B------:R-:W-:-:S09]  /*0200*/  UISETP.NE.AND.EX UP0, UPT, UR7, URZ, UPT, UP0 ;  /* 0x000000ff0700728c */ /* 0x000fd2000bf05300 */
[----:B------:R-:W-:Y:S05]  /*0210*/  BRA.U !UP0, `(.L_x_3) ;  /* 0x00000001080c7547 */ /* 0x000fea000b800000 */
[----:B------:R-:W2:Y:S02]  /*0220*/  LDC.64 R134, c[0x0][0x8a8] ;  /* 0x00022a00ff867b82 */ /* 0x000ea40000000a00 */
[----:B--2---:R2:W5:Y:S01]  /*0230*/  LDG.E R134, desc[UR40][R134.64] ;  /* 0x0000002886867981 */ /* 0x004562000c1e1900 */
[----:B------:R-:W-:Y:S05]  /*0240*/  BRA `(.L_x_2) ;  /* 0x0000000000087947 */ /* 0x000fea0003800000 */
.L_x_3:
[----:B------:R-:W2:Y:S02]  /*0250*/  LDCU UR6, c[0x0][0x8a0] ;  /* 0x00011400ff0677ac */ /* 0x000ea40008000800 */
[----:B--2---:R-:W-:Y:S02]  /*0260*/  MOV R134, UR6 ;  /* 0x0000000600867c02 */ /* 0x004fe40008000f00 */
.L_x_2:
[----:B------:R-:W-:Y:S01]  /*0270*/  IMAD.U32 R0, RZ, RZ, UR10 ;  /* 0x0000000aff007e24 */ /* 0x000fe2000f8e00ff */
[----:B------:R-:W-:Y:S04]  /*0280*/  BSSY.RECONVERGENT B0, `(.L_x_4) ;  /* 0x000000c000007945 */ /* 0x000fe80003800200 */
[C---:B------:R-:W-:Y:S02]  /*0290*/  ISETP.NE.OR P2, PT, R0.reuse, 0x1, !P0 ;  /* 0x000000010000780c */ /* 0x040fe40004745670 */
[----:B------:R-:W-:-:S11]  /*02a0*/  ISETP.NE.OR P1, PT, R0, 0x3, !P0 ;  /* 0x000000030000780c */ /* 0x000fd60004725670 */
[----:B------:R-:W-:Y:S05]  /*02b0*/  @P2 BRA `(.L_x_5) ;  /* 0x0000000000202947 */ /* 0x000fea0003800000 */
[----:B------:R-:W3:Y:S02]  /*02c0*/  LDCU.64 UR6, c[0x0][0x348] ;  /* 0x00006900ff0677ac */ /* 0x000ee40008000a00 */
[----:B---3--:R-:W-:Y:S02]  /*02d0*/  UIADD3 UR12, UP1, UPT, UR6, 0x80, URZ ;  /* 0x00000080060c7890 */ /* 0x008fe4000ff3e0ff */
[----:B------:R-:W-:Y:S02]  /*02e0*/  UIADD3 UR6, UP0, UPT, UR6, 0x180, URZ ;  /* 0x0000018006067890 */ /* 0x000fe4000ff1e0ff */
[----:B------:R-:W-:Y:S02]  /*02f0*/  UIADD3.X UR13, UPT, UPT, URZ, UR7, URZ, UP1, !UPT ;  /* 0x00000007ff0d7290 */ /* 0x000fe40008ffe4ff */
[----:B------:R-:W-:-:S07]  /*0300*/  UIADD3.X UR7, UPT, UPT, URZ, UR7, URZ, UP0, !UPT ;  /* 0x00000007ff077290 */ /* 0x000fce00087fe4ff */
[----:B------:R3:W-:Y:S02]  /*0310*/  UTMACCTL.PF [UR12] ;  /* 0x000000000c0079b9 */ /* 0x0007e40008040000 */
[----:B------:R3:W-:Y:S02]  /*0320*/  UTMACCTL.PF [UR6] ;  /* 0x00000000060079b9 */ /* 0x0007e40008040000 */
[----:B---3--:R-:W-:Y:S01]  /*0330*/  NOP ;  /* 0x0000000000007918 */ /* 0x008fe20000000000 */
.L_x_5:
[----:B------:R-:W-:Y:S05]  /*0340*/  BSYNC.RECONVERGENT B0 ;  /* 0x0000000000007941 */ /* 0x000fea0003800200 */
.L_x_4:
[----:B------:R-:W-:Y:S04]  /*0350*/  BSSY.RECONVERGENT B0, `(.L_x_6) ;  /* 0x000000a000007945 */ /* 0x000fe80003800200 */
        /* <DEDUP_REMOVED lines=9> */
.L_x_7:
[----:B------:R-:W-:Y:S05]  /*03f0*/  BSYNC.RECONVERGENT B0 ;  /* 0x0000000000007941 */ /* 0x000fea0003800200 */
.L_x_6:
[----:B------:R-:W3:Y:S01]  /*0400*/  LDCU.64 UR6, c[0x0][0x888] ;  /* 0x00011100ff0677ac */ /* 0x000ee20008000a00 */
[----:B------:R-:W-:Y:S02]  /*0410*/  UISETP.EQ.U32.AND UP1, UPT, UR8, URZ, UPT ;  /* 0x000000ff0800728c */ /* 0x000fe4000bf22070 */
[----:B------:R-:W-:Y:S02]  /*0420*/  UPLOP3.LUT UP5, UPT, UPT, UPT, UPT, 0x40, 0x4 ;  /* 0x000000000004789c */ /* 0x000fe40003fae870 */
[----:B---3--:R-:W-:-:S04]  /*0430*/  UISETP.NE.U32.AND UP0, UPT, UR6, URZ, UPT ;  /* 0x000000ff0600728c */ /* 0x008fc8000bf05070 */
[----:B------:R-:W-:-:S04]  /*0440*/  UISETP.NE.AND.EX UP0, UPT, UR7, URZ, UPT, UP0 ;  /* 0x000000ff0700728c */ /* 0x000fc8000bf05300 */
[----:B------:R-:W-:-:S04]  /*0450*/  UISETP.EQ.OR.EX UP3, UPT, UR9, URZ, !UP0, UP1 ;  /* 0x000000ff0900728c */ /* 0x000fc8000c762710 */
[----:B------:R-:W-:-:S05]  /*0460*/  UP2UR UR44, UPR, URZ, 0x8 ;  /* 0x00000008ff2c7883 */ /* 0x000fca0008000000 */
[----:B------:R-:W-:Y:S07]  /*0470*/  BRA.U !UP3, `(.L_x_8) ;  /* 0x000000010b147547 */ /* 0x000fee000b800000 */
[----:B------:R-:W-:Y:S01]  /*0480*/  PLOP3.LUT P2, PT, PT, PT, UP2, 0x80, 0x8 ;  /* 0x000000000008781c */ /* 0x000fe20003f4f028 */
[----:B------:R-:W-:-:S12]  /*0490*/  UPLOP3.LUT UP5, UPT, UPT, UPT, UP0, 0x40, 0x4 ;  /* 0x000000000004789c */ /* 0x000fd80003fae800 */
[----:B-----5:R-:W-:-:S13]  /*04a0*/  @!P2 FSETP.EQ.AND P1, PT, R151, RZ, PT ;  /* 0x000000ff9700a20b */ /* 0x020fda0003f22000 */
[----:B------:R-:W-:Y:S01]  /*04b0*/  @!P2 VOTEU.ANY UP1, P1 ;  /* 0x0000000000ffa886 */ /* 0x000fe20000820100 */
[----:B------:R-:W-:-:S11]  /*04c0*/  @!UP2 UPLOP3.LUT UP5, UPT, UPT, UPT, UP1, 0x80, 0x8 ;  /* 0x000000000008a89c */ /* 0x000fd60003faf010 */
.L_x_8:
[----:B------:R-:W3:Y:S01]  /*04d0*/  SHFL.IDX PT, R0, R182, RZ, 0x1f ;  /* 0x00001fffb6007589 */ /* 0x000ee200000e0000 */
[----:B------:R-:W-:-:S04]  /*04e0*/  UISETP.NE.AND UP1, UPT, UR10, 0x2, UPT ;  /* 0x000000020a00788c */ /* 0x000fc8000bf25270 */
[----:B------:R-:W-:Y:S02]  /*04f0*/  UISETP.EQ.AND UP2, UPT, UR5, URZ, !UP1 ;  /* 0x000000ff0500728c */ /* 0x000fe4000cf42270 */
[----:B------:R-:W-:-:S04]  /*0500*/  USEL UR7, URZ, 0x1, UP1 ;  /* 0x00000001ff077887 */ /* 0x000fc80008800000 */
[----:B------:R-:W-:Y:S02]  /*0510*/  PLOP3.LUT P5, PT, P0, PT, UP2, 0x80, 0x8 ;  /* 0x000000000008781c */ /* 0x000fe400007af028 */
[----:B---3--:R-:W-:-:S13]  /*0520*/  ISETP.NE.AND P1, PT, R0, RZ, PT ;  /* 0x000000ff0000720c */ /* 0x008fda0003f25270 */
[----:B------:R-:W-:Y:S05]  /*0530*/  @P1 BRA `(.L_x_9) ;  /* 0x0000000000d01947 */ /* 0x000fea0003800000 */
[----:B------:R-:W-:Y:S01]  /*0540*/  ELECT P1, URZ, PT ;  /* 0x0000000000ff782f */ /* 0x000fe20003820000 */
[----:B------:R-:W-:-:S12]  /*0550*/  BSSY.RECONVERGENT B0, `(.L_x_9) ;  /* 0x0000032000007945 */ /* 0x000fd80003800200 */
[----:B------:R-:W-:Y:S05]  /*0560*/  @!P1 BRA `(.L_x_10) ;  /* 0x0000000000c09947 */ /* 0x000fea0003800000 */
[----:B------:R-:W-:Y:S01]  /*0570*/  UMOV UR8, 0x400 ;  /* 0x0000040000087882 */ /* 0x000fe20000000000 */
[----:B------:R-:W-:Y:S01]  /*0580*/  UMOV UR6, 0x1 ;  /* 0x0000000100067882 */ /* 0x000fe20000000000 */
[----:B------:R-:W-:Y:S02]  /*0590*/  ULEA UR8, UR37, UR8, 0x18 ;  /* 0x0000000825087291 */ /* 0x000fe4000f8ec0ff */
[----:B------:R-:W-:-:S04]  /*05a0*/  UIADD3 UR12, UPT, UPT, -UR6, 0x100000, URZ ;  /* 0x00100000060c7890 */ /* 0x000fc8000fffe1ff */
[----:B------:R-:W-:Y:S02]  /*05b0*/  USHF.L.U32 UR13, UR12, 0xb, URZ ;  /* 0x0000000b0c0d7899 */ /* 0x000fe400080006ff */
[----:B------:R-:W-:Y:S01]  /*05c0*/  USHF.L.U32 UR12, UR12, 0x1, URZ ;  /* 0x000000010c0c7899 */ /* 0x000fe200080006ff */
[----:B------:R-:W3:Y:S11]  /*05d0*/  FENCE.VIEW.ASYNC.S ;  /* 0x00000000000073c6 */ /* 0x000ef60000000000 */
[----:B---3--:R3:W4:Y:S01]  /*05e0*/  SYNCS.EXCH.64 URZ, [UR8], UR12 ;  /* 0x0000000c08ff75b2 */ /* 0x0087220008000100 */
[----:B------:R3:W1:Y:S01]  /*05f0*/  SYNCS.EXCH.64 URZ, [UR8+0xa0], UR12 ;  /* 0x0000a00c08ff75b2 */ /* 0x0006620008000100 */
        /* <DEDUP_REMOVED lines=37> */
[----:B------:R3:W1:Y:S02]  /*0850*/  SYNCS.EXCH.64 URZ, [UR8+0x138], UR12 ;  /* 0x0001380c08ff75b2 */ /* 0x0006640008000100 */
[----:B---34-:R-:W-:Y:S01]  /*0860*/  NOP ;  /* 0x0000000000007918 */ /* 0x018fe20000000000 */
.L_x_10:
[----:B------:R-:W-:Y:S05]  /*0870*/  BSYNC.RECONVERGENT B0 ;  /* 0x0000000000007941 */ /* 0x000fea0003800200 */
.L_x_9:
[----:B------:R-:W3:Y:S01]  /*0880*/  SHFL.IDX PT, R0, R182, RZ, 0x1f ;  /* 0x00001fffb6007589 */ /* 0x000ee200000e0000 */
[----:B------:R-:W-:Y:S01]  /*0890*/  NOP ;  /* 0x0000000000007918 */ /* 0x000fe20000000000 */
[----:B---3--:R-:W-:-:S13]  /*08a0*/  ISETP.NE.AND P1, PT, R0, 0x1, PT ;  /* 0x000000010000780c */ /* 0x008fda0003f25270 */
[----:B------:R-:W-:Y:S05]  /*08b0*/  @P1 BRA `(.L_x_11) ;  /* 0x00000000003c1947 */ /* 0x000fea0003800000 */
[----:B------:R-:W-:Y:S01]  /*08c0*/  UMOV UR9, 0x400 ;  /* 0x0000040000097882 */ /* 0x000fe20000000000 */
[----:B------:R-:W-:Y:S01]  /*08d0*/  UMOV UR8, 0x20 ;  /* 0x0000002000087882 */ /* 0x000fe20000000000 */
[----:B------:R-:W-:Y:S01]  /*08e0*/  UMOV UR6, 0x80 ;  /* 0x0000008000067882 */ /* 0x000fe20000000000 */
[----:B------:R-:W-:Y:S02]  /*08f0*/  ULEA UR9, UR37, UR9, 0x18 ;  /* 0x0000000925097291 */ /* 0x000fe4000f8ec0ff */
[----:B------:R-:W-:-:S04]  /*0900*/  UIADD3 UR12, UPT, UPT, -UR8, 0x100000, URZ ;  /* 0x00100000080c7890 */ /* 0x000fc8000fffe1ff */
[----:B------:R-:W-:Y:S02]  /*0910*/  USHF.L.U32 UR13, UR12, 0xb, URZ ;  /* 0x0000000b0c0d7899 */ /* 0x000fe400080006ff */
[----:B------:R-:W-:Y:S02]  /*0920*/  USHF.L.U32 UR12, UR12, 0x1, URZ ;  /* 0x000000010c0c7899 */ /* 0x000fe400080006ff */
[----:B------:R-:W-:-:S04]  /*0930*/  UIADD3 UR14, UPT, UPT, -UR6, 0x100000, URZ ;  /* 0x00100000060e7890 */ /* 0x000fc8000fffe1ff */
[----:B------:R-:W-:Y:S02]  /*0940*/  USHF.L.U32 UR15, UR14, 0xb, URZ ;  /* 0x0000000b0e0f7899 */ /* 0x000fe400080006ff */
[----:B------:R-:W-:Y:S01]  /*0950*/  USHF.L.U32 UR14, UR14, 0x1, URZ ;  /* 0x000000010e0e7899 */ /* 0x000fe200080006ff */
[----:B------:R-:W-:Y:S01]  /*0960*/  ELECT P1, URZ, PT ;  /* 0x0000000000ff782f */ /* 0x000fe20003820000 */
[----:B------:R-:W3:Y:S02]  /*0970*/  FENCE.VIEW.ASYNC.S ;  /* 0x00000000000073c6 */ /* 0x000ee40000000000 */
[----:B---3--:R3:W4:Y:S08]  /*0980*/  SYNCS.EXCH.64 URZ, [UR9+0x140], UR12 ;  /* 0x0001400c09ff75b2 */ /* 0x0087300008000100 */
[----:B------:R3:W1:Y:S01]  /*0990*/  SYNCS.EXCH.64 URZ, [UR9+0x148], UR14 ;  /* 0x0001480e09ff75b2 */ /* 0x0006620008000100 */
[----:B------:R-:W-:Y:S01]  /*09a0*/  NOP ;  /* 0x0000000000007918 */ /* 0x000fe20000000000 */
.L_x_11:
[----:B------:R-:W2:Y:S01]  /*09b0*/  SHFL.IDX PT, R0, R182, RZ, 0x1f ;  /* 0x00001fffb6007589 */ /* 0x000ea200000e0000 */
[----:B------:R-:W-:Y:S01]  /*09c0*/  NOP ;  /* 0x0000000000007918 */ /* 0x000fe20000000000 */
[----:B--2---:R-:W-:-:S13]  /*09d0*/  ISETP.NE.AND P1, PT, R0, 0x3, PT ;  /* 0x000000030000780c */ /* 0x004fda0003f25270 */
[----:B------:R-:W-:Y:S05]  /*09e0*/  @P1 BRA `(.L_x_12) ;  /* 0x00000000002c1947 */ /* 0x000fea0003800000 */
[----:B------:R-:W-:Y:S01]  /*09f0*/  UMOV UR8, 0x400 ;  /* 0x0000040000087882 */ /* 0x000fe20000000000 */
[----:B------:R-:W-:Y:S01]  /*0a00*/  UMOV UR6, 0x20 ;  /* 0x0000002000067882 */ /* 0x000fe20000000000 */
[----:B------:R-:W-:Y:S02]  /*0a10*/  ULEA UR8, UR37, UR8, 0x18 ;  /* 0x0000000825087291 */ /* 0x000fe4000f8ec0ff */
[----:B---3--:R-:W-:-:S04]  /*0a20*/  UIADD3 UR12, UPT, UPT, -UR6, 0x100000, URZ ;  /* 0x00100000060c7890 */ /* 0x008fc8000fffe1ff */
[----:B------:R-:W-:Y:S02]  /*0a30*/  USHF.L.U32 UR13, UR12, 0xb, URZ ;  /* 0x0000000b0c0d7899 */ /* 0x000fe400080006ff */
[----:B------:R-:W-:Y:S01]  /*0a40*/  USHF.L.U32 UR12, UR12, 0x1, URZ ;  /* 0x000000010c0c7899 */ /* 0x000fe200080006ff */
[----:B------:R-:W-:Y:S01]  /*0a50*/  ELECT P1, URZ, PT ;  /* 0x0000000000ff782f */ /* 0x000fe20003820000 */
[----:B------:R-:W2:Y:S10]  /*0a60*/  FENCE.VIEW.ASYNC.S ;  /* 0x00000000000073c6 */ /* 0x000eb40000000000 */
[----:B--2---:R2:W3:Y:S01]  /*0a70*/  SYNCS.EXCH.64 URZ, [UR8+0x150], UR12 ;  /* 0x0001500c08ff75b2 */ /* 0x0044e20008000100 */
[----:B------:R2:W1:Y:S01]  /*0a80*/  SYNCS.EXCH.64 URZ, [UR8+0x158], UR12 ;  /* 0x0001580c08ff75b2 */ /* 0x0004620008000100 */
[----:B------:R-:W-:Y:S01]  /*0a90*/  NOP ;  /* 0x0000000000007918 */ /* 0x000fe20000000000 */
.L_x_12:
[----:B------:R-:W4:Y:S01]  /*0aa0*/  SHFL.IDX PT, R0, R182, RZ, 0x1f ;  /* 0x00001fffb6007589 */ /* 0x000f2200000e0000 */
[----:B------:R-:W-:Y:S01]  /*0ab0*/  NOP ;  /* 0x0000000000007918 */ /* 0x000fe20000000000 */
[----:B----4-:R-:W-:-:S13]  /*0ac0*/  ISETP.NE.AND P1, PT, R0, 0x4, PT ;  /* 0x000000040000780c */ /* 0x010fda0003f25270 */
[----:B------:R-:W-:Y:S05]  /*0ad0*/  @P1 BRA `(.L_x_13) ;  /* 0x0000000000481947 */ /* 0x000fea0003800000 */
[----:B---3--:R-:W-:Y:S01]  /*0ae0*/  UMOV UR9, 0x1a0 ;  /* 0x000001a000097882 */ /* 0x008fe20000000000 */
[----:B--2---:R-:W-:Y:S01]  /*0af0*/  UMOV UR8, 0x400 ;  /* 0x0000040000087882 */ /* 0x004fe20000000000 */
[----:B------:R-:W-:Y:S01]  /*0b00*/  USEL UR9, UR9, 0x1e0, UP5 ;  /* 0x000001e009097887 */ /* 0x000fe2000a800000 */
        /* <DEDUP_REMOVED lines=9> */
[----:B------:R-:W2:Y:S02]  /*0ba0*/  FENCE.VIEW.ASYNC.S ;  /* 0x00000000000073c6 */ /* 0x000ea40000000000 */
[----:B--2---:R4:W2:Y:S08]  /*0bb0*/  SYNCS.EXCH.64 URZ, [UR8+0x160], UR12 ;  /* 0x0001600c08ff75b2 */ /* 0x0048b00008000100 */
[----:B------:R4:W3:Y:S01]  /*0bc0*/  SYNCS.EXCH.64 URZ, [UR8+0x170], UR14 ;  /* 0x0001700e08ff75b2 */ /* 0x0008e20008000100 */
[----:B------:R4:W1:Y:S01]  /*0bd0*/  SYNCS.EXCH.64 URZ, [UR8+0x168], UR12 ;  /* 0x0001680c08ff75b2 */ /* 0x0008620008000100 */
[----:B------:R4:W1:Y:S02]  /*0be0*/  SYNCS.EXCH.64 URZ, [UR8+0x178], UR14 ;  /* 0x0001780e08ff75b2 */ /* 0x0008640008000100 */
[----:B----4-:R-:W-:Y:S01]  /*0bf0*/  NOP ;  /* 0x0000000000007918 */ /* 0x010fe20000000000 */
.L_x_13:
[----:B------:R-:W4:Y:S01]  /*0c00*/  SHFL.IDX PT, R0, R182, RZ, 0x1f ;  /* 0x00001fffb6007589 */ /* 0x000f2200000e0000 */
[----:B------:R-:W-:Y:S01]  /*0c10*/  NOP ;  /* 0x0000000000007918 */ /* 0x000fe20000000000 */
[----:B----4-:R-:W-:-:S13]  /*0c20*/  ISETP.NE.AND P1, PT, R0, 0x5, PT ;  /* 0x000000050000780c */ /* 0x010fda0003f25270 */
[----:B------:R-:W-:Y:S05]  /*0c30*/  @P1 BRA `(.L_x_14) ;  /* 0x0000000000541947 */ /* 0x000fea0003800000 */
[----:B---3--:R-:W-:Y:S01]  /*0c40*/  UMOV UR9, 0x400 ;  /* 0x0000040000097882 */ /* 0x008fe20000000000 */
[----:B--2---:R-:W-:Y:S01]  /*0c50*/  UMOV UR8, 0x1 ;  /* 0x0000000100087882 */ /* 0x004fe20000000000 */
        /* <DEDUP_REMOVED lines=13> */
[----:B------:R4:W1:Y:S01]  /*0d30*/  SYNCS.EXCH.64 URZ, [UR9+0x1a8], UR14 ;  /* 0x0001a80e09ff75b2 */ /* 0x0008620008000100 */
[----:B------:R4:W1:Y:S01]  /*0d40*/  SYNCS.EXCH.64 URZ, [UR9+0x190], UR12 ;  /* 0x0001900c09ff75b2 */ /* 0x0008620008000100 */
[----:B------:R4:W1:Y:S01]  /*0d50*/  SYNCS.EXCH.64 URZ, [UR9+0x1b0], UR14 ;  /* 0x0001b00e09ff75b2 */ /* 0x0008620008000100 */
[----:B------:R4:W1:Y:S01]  /*0d60*/  SYNCS.EXCH.64 URZ, [UR9+0x198], UR12 ;  /* 0x0001980c09ff75b2 */ /* 0x0008620008000100 */
[----:B------:R4:W1:Y:S02]  /*0d70*/  SYNCS.EXCH.64 URZ, [UR9+0x1b8], UR14 ;  /* 0x0001b80e09ff75b2 */ /* 0x0008640008000100 */
[----:B----4-:R-:W-:Y:S01]  /*0d80*/  NOP ;  /* 0x0000000000007918 */ /* 0x010fe20000000000 */
.L_x_14:
[----:B------:R-:W4:Y:S01]  /*0d90*/  SHFL.IDX PT, R0, R182, RZ, 0x1f ;  /* 0x00001fffb6007589 */ /* 0x000f2200000e0000 */
[----:B------:R-:W-:Y:S01]  /*0da0*/  ISETP.NE.OR P0, PT, RZ, UR10, !P0 ;  /* 0x0000000aff007c0c */ /* 0x000fe2000c705670 */
[----:B------:R-:W-:Y:S01]  /*0db0*/  NOP ;  /* 0x0000000000007918 */ /* 0x000fe20000000000 */
[----:B----4-:R-:W-:-:S13]  /*0dc0*/  ISETP.NE.AND P1, PT, R0, 0x3, PT ;  /* 0x000000030000780c */ /* 0x010fda0003f25270 */
[----:B------:R-:W-:Y:S05]  /*0dd0*/  @P1 BRA `(.L_x_15) ;  /* 0x0000000000341947 */ /* 0x000fea0003800000 */
[----:B--2---:R-:W-:Y:S01]  /*0de0*/  UMOV UR8, 0x400 ;  /* 0x0000040000087882 */ /* 0x004fe20000000000 */
[----:B------:R-:W-:Y:S01]  /*0df0*/  UMOV UR6, 0x20 ;  /* 0x0000002000067882 */ /* 0x000fe20000000000 */
[----:B------:R-:W-:Y:S02]  /*0e00*/  ULEA UR8, UR37, UR8, 0x18 ;  /* 0x0000000825087291 */ /* 0x000fe4000f8ec0ff */
[----:B---3--:R-:W-:-:S04]  /*0e10*/  UIADD3 UR12, UPT, UPT, -UR6, 0x100000, URZ ;  /* 0x00100000060c7890 */ /* 0x008fc8000fffe1ff */
[----:B------:R-:W-:Y:S02]  /*0e20*/  USHF.L.U32 UR13, UR12, 0xb, URZ ;  /* 0x0000000b0c0d7899 */ /* 0x000fe400080006ff */
[----:B------:R-:W-:Y:S01]  /*0e30*/  USHF.L.U32 UR12, UR12, 0x1, URZ ;  /* 0x000000010c0c7899 */ /* 0x000fe200080006ff */
[----:B------:R-:W-:Y:S01]  /*0e40*/  ELECT P1, URZ, PT ;  /* 0x0000000000ff782f */ /* 0x000fe20003820000 */
[----:B------:R-:W2:Y:S10]  /*0e50*/  FENCE.VIEW.ASYNC.S ;  /* 0x00000000000073c6 */ /* 0x000eb40000000000 */
[----:B--2---:R4:W2:Y:S01]  /*0e60*/  SYNCS.EXCH.64 URZ, [UR8+0x1c0], UR12 ;  /* 0x0001c00c08ff75b2 */ /* 0x0048a20008000100 */
[----:B------:R4:W3:Y:S01]  /*0e70*/  SYNCS.EXCH.64 URZ, [UR8+0x1d0], UR12 ;  /* 0x0001d00c08ff75b2 */ /* 0x0008e20008000100 */
[----:B------:R4:W1:Y:S01]  /*0e80*/  SYNCS.EXCH.64 URZ, [UR8+0x1c8], UR12 ;  /* 0x0001c80c08ff75b2 */ /* 0x0008620008000100 */
[----:B------:R4:W1:Y:S02]  /*0e90*/  SYNCS.EXCH.64 URZ, [UR8+0x1d8], UR12 ;  /* 0x0001d80c08ff75b2 */ /* 0x0008640008000100 */
[----:B----4-:R-:W-:Y:S01]  /*0ea0*/  NOP ;  /* 0x0000000000007918 */ /* 0x010fe20000000000 */
.L_x_15:
[----:B------:R-:W-:Y:S01]  /*0eb0*/  VOTEU.ALL UP1, P0 ;  /* 0x0000000000ff7886 */ /* 0x000fe20000020000 */
[----:B--2---:R-:W2:Y:S01]  /*0ec0*/  LDCU UR8, c[0x0][0x36c] ;  /* 0x00006d80ff0877ac */ /* 0x004ea20008000800 */
[----:B------:R-:W-:Y:S01]  /*0ed0*/  NOP ;  /* 0x0000000000007918 */ /* 0x000fe20000000000 */
[----:B------:R-:W-:Y:S01]  /*0ee0*/  LOP3.LUT R10, R180, 0x1f, RZ, 0xc0, !PT ;  /* 0x0000001fb40a7812 */ /* 0x000fe200078ec0ff */
[----:B---3--:R-:W-:Y:S01]  /*0ef0*/  UMOV UR12, 0x20 ;  /* 0x00000020000c7882 */ /* 0x008fe20000000000 */
[----:B------:R-:W-:Y:S01]  /*0f00*/  @!UP1 UMOV UR6, 0x400 ;  /* 0x0000040000069882 */ /* 0x000fe20000000000 */
[----:B------:R-:W-:-:S04]  /*0f10*/  @!UP1 UIADD3 UR12, UPT, UPT, -UR12, 0x100000, URZ ;  /* 0x001000000c0c9890 */ /* 0x000fc8000fffe1ff */
[----:B------:R-:W-:Y:S02]  /*0f20*/  @!UP1 USHF.L.U32 UR13, UR12, 0xb, URZ ;  /* 0x0000000b0c0d9899 */ /* 0x000fe400080006ff */
[----:B------:R-:W-:Y:S02]  /*0f30*/  @!UP1 USHF.L.U32 UR12, UR12, 0x1, URZ ;  /* 0x000000010c0c9899 */ /* 0x000fe400080006ff */
[----:B------:R-:W-:Y:S01]  /*0f40*/  @!UP1 ULEA UR6, UR37, UR6, 0x18 ;  /* 0x0000000625069291 */ /* 0x000fe2000f8ec0ff */
[----:B------:R-:W-:Y:S01]  /*0f50*/  VOTEU.ALL UP1, P0 ;  /* 0x0000000000ff7886 */ /* 0x000fe20000020000 */
[----:B------:R-:W-:Y:S01]  /*0f60*/  UISETP.NE.AND UP4, UPT, UR10, URZ, UPT ;  /* 0x000000ff0a00728c */ /* 0x000fe2000bf85270 */
[----:B------:R-:W3:Y:S09]  /*0f70*/  FENCE.VIEW.ASYNC.S ;  /* 0x00000000000073c6 */ /* 0x000ef20000000000 */
[----:B---3--:R3:W4:Y:S01]  /*0f80*/  @!UP1 SYNCS.EXCH.64 URZ, [UR6+0x1e0], UR12 ;  /* 0x0001e00c06ff95b2 */ /* 0x0087220008000100 */
[----:B--2---:R-:W-:-:S09]  /*0f90*/  UISETP.EQ.U32.AND UP1, UPT, UR8, 0x1, UPT ;  /* 0x000000010800788c */ /* 0x004fd2000bf22070 */
[----:B------:R-:W-:Y:S05]  /*0fa0*/  BRA.U !UP1, `(.L_x_16) ;  /* 0x0000000109087547 */ /* 0x000fea000b800000 */
[----:B-1--4-:R-:W-:Y:S01]  /*0fb0*/  UCGABAR_ARV ;  /* 0x00000000000079c7 */ /* 0x012fe20008000000 */
[----:B------:R-:W-:Y:S05]  /*0fc0*/  BRA `(.L_x_17) ;  /* 0x0000000000047947 */ /* 0x000fea0003800000 */
.L_x_16:
[----:B-1--4-:R-:W-:Y:S01]  /*0fd0*/  NOP ;  /* 0x0000000000007918 */ /* 0x012fe20000000000 */
.L_x_17:
[----:B------:R-:W1:Y:S01]  /*0fe0*/  S2R R177, SR_CTAID.Y ;  /* 0x0000000000b17919 */ /* 0x000e620000002600 */
[----:B------:R-:W-:-:S05]  /*0ff0*/  CS2R.32 R176, SR_CgaSize ;  /* 0x0000000000b07805 */ /* 0x000fca0000008a00 */
[----:B------:R-:W-:-:S05]  /*1000*/  IMAD R176, R176, -0xa0, RZ ;  /* 0xffffff60b0b07824 */ /* 0x000fca00078e02ff */
[----:B---3--:R-:W-:-:S14]  /*1010*/  R2UR UR6, R176 ;  /* 0x00000000b00672ca */ /* 0x008fdc00000e0000 */
[----:B------:R-:W2:Y:S01]  /*1020*/  LDCU UR6, c[0x0][UR6+0x2b4] ;  /* 0x00005680060677ac */ /* 0x000ea20008000800 */
[----:B------:R-:W-:-:S05]  /*1030*/  CS2R.32 R0, SR_CgaSize ;  /* 0x0000000000007805 */ /* 0x000fca0000008a00 */
[----:B------:R-:W-:-:S06]  /*1040*/  IMAD R0, R0, -0xa0, RZ ;  /* 0xffffff6000007824 */ /* 0x000fcc00078e02ff */
[----:B------:R-:W3:Y:S01]  /*1050*/  LDC R0, c[0x0][R0+0x2a4] ;  /* 0x0000a90000007b82 */ /* 0x000ee20000000800 */
[----:B------:R-:W-:Y:S01]  /*1060*/  PRMT R8, RZ, 0x7610, R8 ;  /* 0x00007610ff087816 */ /* 0x000fe20000000008 */
[----:B------:R-:W4:Y:S01]  /*1070*/  S2R R11, SR_CTAID.X ;  /* 0x00000000000b7919 */ /* 0x000f220000002500 */
[----:B------:R-:W-:-:S05]  /*1080*/  CS2R.32 R176, SR_CgaSize ;  /* 0x0000000000b07805 */ /* 0x000fca0000008a00 */
[----:B------:R-:W-:-:S05]  /*1090*/  IMAD R176, R176, -0xa0, RZ ;  /* 0xffffff60b0b07824 */ /* 0x000fca00078e02ff */
[----:B------:R-:W-:-:S14]  /*10a0*/  R2UR UR8, R176 ;  /* 0x00000000b00872ca */ /* 0x000fdc00000e0000 */
[----:B------:R-:W3:Y:S01]  /*10b0*/  LDCU UR8, c[0x0][UR8+0x2b0] ;  /* 0x00005600080877ac */ /* 0x000ee20008000800 */
[----:B------:R-:W-:Y:S01]  /*10c0*/  UISETP.NE.AND UP2, UPT, UR10, 0x2, UPT ;  /* 0x000000020a00788c */ /* 0x000fe2000bf45270 */
[----:B------:R-:W2:Y:S01]  /*10d0*/  LDC R9, c[0x0][0xb24] ;  /* 0x0002c900ff097b82 */ /* 0x000ea20000000800 */
[----:B------:R-:W-:-:S05]  /*10e0*/  CS2R.32 R2, SR_CgaSize ;  /* 0x0000000000027805 */ /* 0x000fca0000008a00 */
[----:B------:R-:W-:-:S06]  /*10f0*/  IMAD R2, R2, -0xa0, RZ ;  /* 0xffffff6002027824 */ /* 0x000fcc00078e02ff */
[----:B------:R-:W3:Y:S08]  /*1100*/  LDC R2, c[0x0][R2+0x2a0] ;  /* 0x0000a80002027b82 */ /* 0x000ef00000000800 */
[----:B------:R-:W3:Y:S01]  /*1110*/  LDC R128, c[0x0][0xb24] ;  /* 0x0002c900ff807b82 */ /* 0x000ee20000000800 */
[----:B-1----:R-:W-:-:S07]  /*1120*/  I2FP.F32.U32 R3, R177 ;  /* 0x000000b100037245 */ /* 0x002fce0000201000 */
[----:B------:R-:W1:Y:S01]  /*1130*/  S2UR UR36, SR_CTAID.Z ;  /* 0x00000000002479c3 */ /* 0x000e620000002700 */
[----:B--2---:R-:W-:Y:S01]  /*1140*/  ISETP.GE.AND P0, PT, R9, 0x1, PT ;  /* 0x000000010900780c */ /* 0x004fe20003f06270 */
[----:B----4-:R-:W-:Y:S01]  /*1150*/  IMAD.MOV.U32 R175, RZ, RZ, R11 ;  /* 0x000000ffffaf7224 */ /* 0x010fe200078e000b */
[----:B------:R-:W-:Y:S01]  /*1160*/  I2FP.F32.U32 R4, R11 ;  /* 0x0000000b00047245 */ /* 0x000fe20000201000 */
[----:B------:R-:W-:Y:S01]  /*1170*/  FMUL R3, R3, UR6 ;  /* 0x0000000603037c20 */ /* 0x000fe20008400000 */
[----:B------:R-:W2:Y:S03]  /*1180*/  LDCU UR6, c[0x0][0xb30] ;  /* 0x00016600ff0677ac */ /* 0x000ea60008000800 */
[----:B---3--:R-:W-:Y:S01]  /*1190*/  FMUL R4, R4, UR8 ;  /* 0x0000000804047c20 */ /* 0x008fe20008400000 */
[----:B------:R-:W3:Y:S08]  /*11a0*/  F2I.U32.TRUNC.NTZ R174, R3 ;  /* 0x0000000300ae7305 */ /* 0x000ef0000020f000 */
[----:B------:R-:W4:Y:S01]  /*11b0*/  F2I.U32.TRUNC.NTZ R176, R4 ;  /* 0x0000000400b07305 */ /* 0x000f22000020f000 */
[----:B--2---:R-:W-:Y:S01]  /*11c0*/  UISETP.NE.AND UP3, UPT, UR6, 0x1, UPT ;  /* 0x000000010600788c */ /* 0x004fe2000bf65270 */
[----:B---3--:R-:W-:-:S05]  /*11d0*/  IADD3 R174, PT, PT, -R174, RZ, RZ ;  /* 0x000000ffaeae7210 */ /* 0x008fca0007ffe1ff */
[----:B------:R-:W-:Y:S01]  /*11e0*/  IMAD R174, R0, R174, R177 ;  /* 0x000000ae00ae7224 */ /* 0x000fe200078e02b1 */
[----:B------:R-:W-:Y:S01]  /*11f0*/  PRMT R0, RZ, 0x7610, R0 ;  /* 0x00007610ff007816 */ /* 0x000fe20000000000 */
[----:B----4-:R-:W-:-:S04]  /*1200*/  IMAD.MOV R176, RZ, RZ, -R176 ;  /* 0x000000ffffb07224 */ /* 0x010fc800078e0ab0 */
[----:B------:R-:W-:Y:S01]  /*1210*/  IMAD R176, R2, R176, R11 ;  /* 0x000000b002b07224 */ /* 0x000fe200078e020b */
[----:B-1----:R-:W-:Y:S06]  /*1220*/  BRA.U UP4, `(.L_x_18) ;  /* 0x0000000104247547 */ /* 0x002fec000b800000 */
[----:B------:R-:W-:Y:S01]  /*1230*/  ISETP.NE.AND P1, PT, R174, RZ, PT ;  /* 0x000000ffae00720c */ /* 0x000fe20003f25270 */
[----:B------:R-:W-:Y:S01]  /*1240*/  IMAD.MOV.U32 R0, RZ, RZ, 0x3 ;  /* 0x00000003ff007424 */ /* 0x000fe200078e00ff */
[C---:B------:R-:W-:Y:S02]  /*1250*/  LOP3.LUT R3, R176.reuse, 0xfffffffe, RZ, 0xc0, !PT ;  /* 0xfffffffeb0037812 */ /* 0x040fe400078ec0ff */
[----:B------:R-:W-:Y:S02]  /*1260*/  ISETP.LT.U32.OR P1, PT, R176, 0x2, !P1 ;  /* 0x00000002b000780c */ /* 0x000fe40004f21470 */
[----:B------:R-:W-:Y:S02]  /*1270*/  SHF.L.U32 R0, R0, R3, RZ ;  /* 0x0000000300007219 */ /* 0x000fe400000006ff */
[----:B------:R-:W-:Y:S02]  /*1280*/  SEL R5, RZ, 0x1, !P1 ;  /* 0x00000001ff057807 */ /* 0x000fe40004800000 */
[----:B------:R-:W-:-:S05]  /*1290*/  SEL R2, RZ, 0x2, !P1 ;  /* 0x00000002ff027807 */ /* 0x000fca0004800000 */
[----:B------:R-:W-:-:S05]  /*12a0*/  IMAD.IADD R2, R5, 0x1, R2 ;  /* 0x0000000105027824 */ /* 0x000fca00078e0202 */
[----:B------:R-:W-:Y:S02]  /*12b0*/  PRMT R8, R2, 0x7610, R8 ;  /* 0x0000761002087816 */ /* 0x000fe40000000008 */
.L_x_18:
[----:B------:R-:W-:Y:S05]  /*12c0*/  @!P0 BRA `(.L_x_19) ;  /* 0x0000000000b88947 */ /* 0x000fea0003800000 */
[----:B------:R-:W1:Y:S01]  /*12d0*/  LDC.64 R4, c[0x0][0xb18] ;  /* 0x0002c600ff047b82 */ /* 0x000e620000000a00 */
[----:B------:R-:W-:-:S07]  /*12e0*/  ISETP.NE.AND P0, PT, R9, 0x1, PT ;  /* 0x000000010900780c */ /* 0x000fce0003f05270 */
[----:B------:R-:W2:Y:S08]  /*12f0*/  LDC R14, c[0x0][0xb0c] ;  /* 0x0002c300ff0e7b82 */ /* 0x000eb00000000800 */
[----:B------:R-:W3:Y:S08]  /*1300*/  LDC R13, c[0x0][0x370] ;  /* 0x0000dc00ff0d7b82 */ /* 0x000ef00000000800 */
[----:B------:R-:W4:Y:S01]  /*1310*/  LDC R16, c[0x0][0x374] ;  /* 0x0000dd00ff107b82 */ /* 0x000f220000000800 */
[----:B-1----:R-:W-:-:S07]  /*1320*/  ISETP.NE.AND P1, PT, R4, 0x1, PT ;  /* 0x000000010400780c */ /* 0x002fce0003f25270 */
[----:B------:R-:W3:Y:S01]  /*1330*/  LDC.64 R6, c[0x0][0xb10] ;  /* 0x0002c400ff067b82 */ /* 0x000ee20000000a00 */
[----:B--2---:R-:W-:-:S07]  /*1340*/  ISETP.NE.AND P2, PT, R14, 0x1, PT ;  /* 0x000000010e00780c */ /* 0x004fce0003f45270 */
[----:B------:R-:W1:Y:S08]  /*1350*/  LDC R12, c[0x0][0xb20] ;  /* 0x0002c800ff0c7b82 */ /* 0x000e700000000800 */
[----:B------:R-:W2:Y:S01]  /*1360*/  LDC.64 R2, c[0x0][0xb28] ;  /* 0x0002ca00ff027b82 */ /* 0x000ea20000000a00 */
[----:B----4-:R-:W-:-:S04]  /*1370*/  IMAD.HI.U32 R15, R16, R5, RZ ;  /* 0x00000005100f7227 */ /* 0x010fc800078e00ff */
[----:B------:R-:W-:-:S04]  /*1380*/  IMAD.HI.U32 R5, R177, R5, RZ ;  /* 0x00000005b1057227 */ /* 0x000fc800078e00ff */
[----:B---3--:R-:W-:-:S04]  /*1390*/  IMAD.HI.U32 R18, R13, R6, RZ ;  /* 0x000000060d127227 */ /* 0x008fc800078e00ff */
[----:B------:R-:W-:Y:S01]  /*13a0*/  IMAD.HI.U32 R20, R11, R6, RZ ;  /* 0x000000060b147227 */ /* 0x000fe200078e00ff */
[-C--:B------:R-:W-:Y:S02]  /*13b0*/  @P2 SHF.R.U32.HI R13, RZ, R7.reuse, R18 ;  /* 0x00000007ff0d2219 */ /* 0x080fe40000011612 */
[-C--:B-1----:R-:W-:Y:S02]  /*13c0*/  @P1 SHF.R.U32.HI R16, RZ, R12.reuse, R15 ;  /* 0x0000000cff101219 */ /* 0x082fe4000001160f */
[----:B------:R-:W-:Y:S02]  /*13d0*/  SHF.R.U32.HI R12, RZ, R12, R5 ;  /* 0x0000000cff0c7219 */ /* 0x000fe40000011605 */
[----:B------:R-:W-:Y:S02]  /*13e0*/  SHF.R.U32.HI R20, RZ, R7, R20 ;  /* 0x00000007ff147219 */ /* 0x000fe40000011614 */
[----:B------:R-:W-:Y:S01]  /*13f0*/  SEL R5, R177, R12, !P1 ;  /* 0x0000000cb1057207 */ /* 0x000fe20004800000 */
[----:B--2---:R-:W-:Y:S01]  /*1400*/  IMAD.HI.U32 R18, R16, R2, RZ ;  /* 0x0000000210127227 */ /* 0x004fe200078e00ff */
[----:B------:R-:W-:-:S02]  /*1410*/  SEL R175, R11, R20, !P2 ;  /* 0x000000140baf7207 */ /* 0x000fc40005000000 */
[----:B------:R-:W-:Y:S01]  /*1420*/  IADD3 R7, PT, PT, -R5, RZ, RZ ;  /* 0x000000ff05077210 */ /* 0x000fe20007ffe1ff */
[----:B------:R-:W-:Y:S01]  /*1430*/  IMAD.HI.U32 R6, R13, R2, RZ ;  /* 0x000000020d067227 */ /* 0x000fe200078e00ff */
[----:B------:R-:W-:-:S03]  /*1440*/  @P0 SHF.R.U32.HI R16, RZ, R3, R18 ;  /* 0x00000003ff100219 */ /* 0x000fc60000011612 */
[----:B------:R-:W-:Y:S01]  /*1450*/  IMAD R7, R4, R7, R177 ;  /* 0x0000000704077224 */ /* 0x000fe200078e02b1 */
[----:B------:R-:W-:Y:S01]  /*1460*/  @P0 SHF.R.U32.HI R13, RZ, R3, R6 ;  /* 0x00000003ff0d0219 */ /* 0x000fe20000011606 */
[----:B------:R-:W-:-:S04]  /*1470*/  IMAD R16, R16, R9, RZ ;  /* 0x0000000910107224 */ /* 0x000fc800078e02ff */
[----:B------:R-:W-:Y:S01]  /*1480*/  IMAD R6, R13, R9, RZ ;  /* 0x000000090d067224 */ /* 0x000fe200078e02ff */
[----:B------:R-:W-:-:S04]  /*1490*/  ISETP.GE.AND P1, PT, R5, R16, PT ;  /* 0x000000100500720c */ /* 0x000fc80003f26270 */
[----:B------:R-:W-:Y:S01]  /*14a0*/  ISETP.GE.OR P1, PT, R175, R6, P1 ;  /* 0x00000006af00720c */ /* 0x000fe20000f26670 */
[----:B------:R-:W-:-:S05]  /*14b0*/  IMAD.HI.U32 R6, R5, R2, RZ ;  /* 0x0000000205067227 */ /* 0x000fca00078e00ff */
[----:B------:R-:W-:-:S04]  /*14c0*/  SHF.R.U32.HI R6, RZ, R3, R6 ;  /* 0x00000003ff067219 */ /* 0x000fc80000011606 */
[----:B------:R-:W-:-:S03]  /*14d0*/  SEL R6, R5, R6, !P0 ;  /* 0x0000000605067207 */ /* 0x000fc60004000000 */
[----:B------:R-:W-:Y:S01]  /*14e0*/  @!P1 IMAD.HI.U32 R12, R175, R2, RZ ;  /* 0x00000002af0c9227 */ /* 0x000fe200078e00ff */
[----:B------:R-:W-:-:S04]  /*14f0*/  IADD3 R2, PT, PT, -R6, RZ, RZ ;  /* 0x000000ff06027210 */ /* 0x000fc80007ffe1ff */
[----:B------:R-:W-:Y:S01]  /*1500*/  @!P1 SHF.R.U32.HI R12, RZ, R3, R12 ;  /* 0x00000003ff0c9219 */ /* 0x000fe2000001160c */
[----:B------:R-:W-:-:S03]  /*1510*/  IMAD R2, R9, R2, R5 ;  /* 0x0000000209027224 */ /* 0x000fc600078e0205 */
[----:B------:R-:W-:-:S05]  /*1520*/  @!P1 SEL R3, R175, R12, !P0 ;  /* 0x0000000caf039207 */ /* 0x000fca0004000000 */
[--C-:B------:R-:W-:Y:S02]  /*1530*/  @!P1 IMAD.IADD R6, R6, 0x1, -R3.reuse ;  /* 0x0000000106069824 */ /* 0x100fe400078e0a03 */
[----:B------:R-:W-:Y:S01]  /*1540*/  @!P1 IMAD R3, R2, R13, R3 ;  /* 0x0000000d02039224 */ /* 0x000fe200078e0203 */
[----:B------:R-:W-:Y:S01]  /*1550*/  IADD3 R2, PT, PT, -R175, RZ, RZ ;  /* 0x000000ffaf027210 */ /* 0x000fe20007ffe1ff */
[----:B------:R-:W-:Y:S02]  /*1560*/  @!P1 IMAD R5, R6, R9, R175 ;  /* 0x0000000906059224 */ /* 0x000fe400078e02af */
[----:B------:R-:W-:Y:S02]  /*1570*/  @!P1 IMAD.MOV.U32 R175, RZ, RZ, R3 ;  /* 0x000000ffffaf9224 */ /* 0x000fe400078e0003 */
[----:B------:R-:W-:Y:S02]  /*1580*/  IMAD R2, R14, R2, R11 ;  /* 0x000000020e027224 */ /* 0x000fe400078e020b */
[----:B------:R-:W-:-:S02]  /*1590*/  IMAD R177, R5, R4, R7 ;  /* 0x0000000405b17224 */ /* 0x000fc400078e0207 */
[----:B------:R-:W-:Y:S02]  /*15a0*/  IMAD R175, R175, R14, R2 ;  /* 0x0000000eafaf7224 */ /* 0x000fe400078e0202 */
.L_x_19:
[----:B------:R-:W-:Y:S05]  /*15b0*/  BRA.U UP3, `(.L_x_20) ;  /* 0x0000000103407547 */ /* 0x000fea000b800000 */
[----:B------:R-:W1:Y:S08]  /*15c0*/  LDC.64 R2, c[0x0][0xb18] ;  /* 0x0002c600ff027b82 */ /* 0x000e700000000a00 */
[----:B------:R-:W2:Y:S08]  /*15d0*/  LDC.64 R4, c[0x0][0xb10] ;  /* 0x0002c400ff047b82 */ /* 0x000eb00000000a00 */
[----:B------:R-:W3:Y:S08]  /*15e0*/  LDC R6, c[0x0][0xb20] ;  /* 0x0002c800ff067b82 */ /* 0x000ef00000000800 */
[----:B------:R-:W4:Y:S01]  /*15f0*/  LDC R12, c[0x0][0xb0c] ;  /* 0x0002c300ff0c7b82 */ /* 0x000f220000000800 */
[----:B-1----:R-:W-:Y:S01]  /*1600*/  IMAD.HI.U32 R3, R177, R3, RZ ;  /* 0x00000003b1037227 */ /* 0x002fe200078e00ff */
[----:B------:R-:W-:-:S03]  /*1610*/  ISETP.NE.AND P0, PT, R2, 0x1, PT ;  /* 0x000000010200780c */ /* 0x000fc60003f05270 */
[----:B--2---:R-:W-:-:S05]  /*1620*/  IMAD.HI.U32 R4, R175, R4, RZ ;  /* 0x00000004af047227 */ /* 0x004fca00078e00ff */
[----:B------:R-:W-:Y:S02]  /*1630*/  SHF.R.U32.HI R4, RZ, R5, R4 ;  /* 0x00000005ff047219 */ /* 0x000fe40000011604 */
[----:B---3--:R-:W-:-:S04]  /*1640*/  SHF.R.U32.HI R6, RZ, R6, R3 ;  /* 0x00000006ff067219 */ /* 0x008fc80000011603 */
[----:B------:R-:W-:Y:S02]  /*1650*/  SEL R3, R177, R6, !P0 ;  /* 0x00000006b1037207 */ /* 0x000fe40004000000 */
[----:B----4-:R-:W-:-:S04]  /*1660*/  ISETP.NE.AND P1, PT, R12, 0x1, PT ;  /* 0x000000010c00780c */ /* 0x010fc80003f25270 */
[----:B------:R-:W-:-:S05]  /*1670*/  SEL R6, R175, R4, !P1 ;  /* 0x00000004af067207 */ /* 0x000fca0004800000 */
[----:B------:R-:W-:Y:S02]  /*1680*/  IMAD.IADD R4, R3, 0x1, -R6 ;  /* 0x0000000103047824 */ /* 0x000fe400078e0a06 */
[----:B------:R-:W-:Y:S02]  /*1690*/  IMAD.IADD R3, R6, 0x1, -R3 ;  /* 0x0000000106037824 */ /* 0x000fe400078e0a03 */
[----:B------:R-:W-:Y:S02]  /*16a0*/  IMAD R175, R4, R12, R175 ;  /* 0x0000000c04af7224 */ /* 0x000fe400078e02af */
[----:B------:R-:W-:Y:S02]  /*16b0*/  IMAD R177, R3, R2, R177 ;  /* 0x0000000203b17224 */ /* 0x000fe400078e02b1 */
.L_x_20:
[----:B------:R-:W-:Y:S05]  /*16c0*/  BRA.U !UP1, `(.L_x_21) ;  /* 0x00000001090c7547 */ /* 0x000fea000b800000 */
[----:B------:R-:W-:Y:S01]  /*16d0*/  UCGABAR_WAIT ;  /* 0x0000000000007dc7 */ /* 0x000fe20008000000 */
[----:B------:R-:W-:Y:S01]  /*16e0*/  CCTL.IVALL ;  /* 0x00000000ff00798f */ /* 0x000fe20002000000 */
[----:B------:R-:W-:Y:S05]  /*16f0*/  BRA `(.L_x_22) ;  /* 0x0000000000047947 */ /* 0x000fea0003800000 */
.L_x_21:
[----:B------:R-:W-:Y:S06]  /*1700*/  BAR.SYNC.DEFER_BLOCKING 0x0 ;  /* 0x0000000000007b1d */ /* 0x000fec0000010000 */
.L_x_22:
[----:B------:R-:W-:Y:S05]  /*1710*/  BRA.U UP2, `(.L_x_23) ;  /* 0x0000001902f47547 */ /* 0x000fea000b800000 */
[----:B------:R-:W1:Y:S01]  /*1720*/  LDCU UR15, c[0x0][0x38c] ;  /* 0x00007180ff0f77ac */ /* 0x000e620008000800 */
[----:B------:R-:W2:Y:S01]  /*1730*/  LDC R9, c[0x0][0x370] ;  /* 0x0000dc00ff097b82 */ /* 0x000ea20000000800 */
[C---:B------:R-:W-:Y:S02]  /*1740*/  IMAD.SHL.U32 R17, R11.reuse, 0x20, RZ ;  /* 0x000000200b117824 */ /* 0x040fe400078e00ff */
[----:B------:R-:W-:Y:S01]  /*1750*/  HFMA2 R14, -RZ, RZ, 0, 0 ;  /* 0x00000000ff0e7431 */ /* 0x000fe200000001ff */
[----:B------:R-:W-:Y:S01]  /*1760*/  UISETP.NE.AND UP1, UPT, UR10, URZ, UPT ;  /* 0x000000ff0a00728c */ /* 0x000fe2000bf25270 */
[----:B------:R-:W-:Y:S01]  /*1770*/  ISETP.NE.AND P4, PT, R10, RZ, P5 ;  /* 0x000000ff0a00720c */ /* 0x000fe20002f85270 */
[----:B------:R-:W-:Y:S01]  /*1780*/  IMAD.MOV.U32 R15, RZ, RZ, 0x1 ;  /* 0x00000001ff0f7424 */ /* 0x000fe200078e00ff */
[----:B------:R-:W-:Y:S01]  /*1790*/  SHF.L.U32 R16, R11, 0x7, RZ ;  /* 0x000000070b107819 */ /* 0x000fe200000006ff */
[----:B------:R-:W-:Y:S01]  /*17a0*/  IMAD.MOV.U32 R12, RZ, RZ, RZ ;  /* 0x000000ffff0c7224 */ /* 0x000fe200078e00ff */
[----:B------:R-:W3:Y:S01]  /*17b0*/  LDC R0, c[0x0][0x374] ;  /* 0x0000dd00ff007b82 */ /* 0x000ee20000000800 */
[----:B------:R-:W-:Y:S01]  /*17c0*/  MOV R10, RZ ;  /* 0x000000ff000a7202 */ /* 0x000fe20000000f00 */
[----:B------:R-:W-:Y:S01]  /*17d0*/  IMAD.MOV.U32 R8, RZ, RZ, 0x1 ;  /* 0x00000001ff087424 */ /* 0x000fe200078e00ff */
[----:B------:R-:W-:Y:S01]  /*17e0*/  LOP3.LUT R17, R17, 0x20, RZ, 0xc0, !PT ;  /* 0x0000002011117812 */ /* 0x000fe200078ec0ff */
[----:B------:R-:W4:Y:S01]  /*17f0*/  LDCU.64 UR24, c[0x0][0x348] ;  /* 0x00006900ff1877ac */ /* 0x000f220008000a00 */
[----:B------:R-:W-:-:S02]  /*1800*/  USEL UR7, UR7, 0x2, UP1 ;  /* 0x0000000207077887 */ /* 0x000fc40008800000 */
[----:B-1----:R-:W-:Y:S01]  /*1810*/  UIADD3 UR4, UPT, UPT, UR15, 0x3f, URZ ;  /* 0x0000003f0f047890 */ /* 0x002fe2000fffe0ff */
[----:B------:R-:W-:-:S03]  /*1820*/  UMOV UR13, URZ ;  /* 0x000000ff000d7c82 */ /* 0x000fc60008000000 */
[----:B------:R-:W-:-:S04]  /*1830*/  USHF.R.S32.HI UR22, URZ, 0x1f, UR4 ;  /* 0x0000001fff167899 */ /* 0x000fc80008011404 */
[----:B------:R-:W-:Y:S02]  /*1840*/  ULEA.HI UR22, UR22, UR4, URZ, 0x6 ;  /* 0x0000000416167291 */ /* 0x000fe4000f8f30ff */
[----:B------:R-:W-:Y:S02]  /*1850*/  UIADD3 UR4, UPT, UPT, UR15, -0x1, URZ ;  /* 0xffffffff0f047890 */ /* 0x000fe4000fffe0ff */
[----:B------:R-:W-:Y:S02]  /*1860*/  USHF.R.S32.HI UR22, URZ, 0x6, UR22 ;  /* 0x00000006ff167899 */ /* 0x000fe40008011416 */
[----:B------:R-:W-:Y:S02]  /*1870*/  UISETP.GE.U32.AND UP2, UPT, UR4, -0x7f, UPT ;  /* 0xffffff810400788c */ /* 0x000fe4000bf46070 */
[----:B------:R-:W-:Y:S02]  /*1880*/  UISETP.LT.U32.AND UP0, UPT, UR22, 0x14, UPT ;  /* 0x000000141600788c */ /* 0x000fe4000bf01070 */
[----:B------:R-:W-:-:S02]  /*1890*/  UIADD3 UR15, UPT, UPT, UR15, 0x7e, URZ ;  /* 0x0000007e0f0f7890 */ /* 0x000fc4000fffe0ff */
[----:B------:R-:W-:-:S04]  /*18a0*/  USEL UR21, UR22, 0x14, UP0 ;  /* 0x0000001416157887 */ /* 0x000fc80008000000 */
[----:B------:R-:W-:Y:S02]  /*18b0*/  UIADD3 UR6, UPT, UPT, UR21, -0x1, URZ ;  /* 0xffffffff15067890 */ /* 0x000fe4000fffe0ff */
[----:B------:R-:W-:Y:S02]  /*18c0*/  @UP2 UIADD3 UR6, UPT, UPT, UR21, URZ, URZ ;  /* 0x000000ff15062290 */ /* 0x000fe4000fffe0ff */
[----:B------:R-:W-:Y:S02]  /*18d0*/  UIADD3 UR14, UPT, UPT, UR22, -UR21, URZ ;  /* 0x80000015160e7290 */ /* 0x000fe4000fffe0ff */
[----:B------:R-:W-:Y:S02]  /*18e0*/  UIADD3 UR5, UPT, UPT, UR6, 0x1, URZ ;  /* 0x0000000106057890 */ /* 0x000fe4000fffe0ff */
[----:B--2-4-:R-:W-:-:S12]  /*18f0*/  UIADD3 UR6, UPT, UPT, -UR6, URZ, URZ ;  /* 0x000000ff06067290 */ /* 0x014fd8000fffe1ff */
.L_x_43:
[----:B------:R-:W-:Y:S01]  /*1900*/  UISETP.NE.AND UP0, UPT, UR37, URZ, UPT ;  /* 0x000000ff2500728c */ /* 0x000fe2000bf05270 */
[----:B------:R-:W1:Y:S08]  /*1910*/  S2UR UR37, SR_CgaCtaId ;  /* 0x00000000002579c3 */ /* 0x000e700000008800 */
[----:B------:R-:W-:Y:S05]  /*1920*/  BRA.U UP0, `(.L_x_24) ;  /* 0x0000000100347547 */ /* 0x000fea000b800000 */
[----:B------:R-:W2:Y:S01]  /*1930*/  S2R R2, SR_CgaCtaId ;  /* 0x0000000000027919 */ /* 0x000ea20000008800 */
[----:B------:R-:W-:-:S04]  /*1940*/  MOV R3, 0x400 ;  /* 0x0000040000037802 */ /* 0x000fc80000000f00 */
[----:B--2---:R-:W-:Y:S02]  /*1950*/  LEA R3, R2, R3, 0x18 ;  /* 0x0000000302037211 */ /* 0x004fe400078ec0ff */
[----:B------:R-:W-:-:S03]  /*1960*/  SHF.L.U32 R2, R8, 0x1f, RZ ;  /* 0x0000001f08027819 */ /* 0x000fc600000006ff */
[----:B------:R-:W-:-:S04]  /*1970*/  IMAD R3, R10, 0x8, R3 ;  /* 0x000000080a037824 */ /* 0x000fc800078e0203 */
[----:B------:R-:W2:Y:S02]  /*1980*/  SYNCS.PHASECHK.TRANS64.TRYWAIT P0, [R3+URZ+0x1d0], R2 ;  /* 0x0001d002030075a7 */ /* 0x000ea400080011ff */
[----:B--2---:R-:W-:Y:S05]  /*1990*/  @!P0 BRA `(.L_x_25) ;  /* 0x000000c400888947 */ /* 0x004fea0003800000 */
.L_x_131:
[----:B------:R-:W-:Y:S01]  /*19a0*/  VIADD R10, R10, 0x1 ;  /* 0x000000010a0a7836 */ /* 0x000fe20000000000 */
[----:B------:R2:W-:Y:S04]  /*19b0*/  SYNCS.ARRIVE.TRANS64.A1T0 RZ, [R3+URZ+0x1c0], RZ ;  /* 0x0001c0ff03ff79a7 */ /* 0x0005e800081000ff */
[----:B------:R-:W-:-:S04]  /*19c0*/  ISETP.NE.AND P0, PT, R10, 0x2, PT ;  /* 0x000000020a00780c */ /* 0x000fc80003f05270 */
[----:B------:R-:W-:Y:S02]  /*19d0*/  SEL R10, R10, RZ, P0 ;  /* 0x000000ff0a0a7207 */ /* 0x000fe40000000000 */
[----:B--2---:R-:W-:-:S04]  /*19e0*/  SEL R3, RZ, 0x1, P0 ;  /* 0x00000001ff037807 */ /* 0x004fc80000000000 */
[----:B------:R-:W-:-:S07]  /*19f0*/  LOP3.LUT R8, R8, R3, RZ, 0x3c, !PT ;  /* 0x0000000308087212 */ /* 0x000fce00078e3cff */
.L_x_24:
[----:B------:R-:W-:Y:S01]  /*1a00*/  UMOV UR4, 0x400 ;  /* 0x0000040000047882 */ /* 0x000fe20000000000 */
[----:B------:R-:W-:Y:S01]  /*1a10*/  LEA.HI R3, R175, R175, RZ, 0x1 ;  /* 0x000000afaf037211 */ /* 0x000fe200078f08ff */
[----:B-1----:R-:W-:Y:S01]  /*1a20*/  ULEA UR4, UR37, UR4, 0x18 ;  /* 0x0000000425047291 */ /* 0x002fe2000f8ec0ff */
[----:B------:R-:W-:Y:S01]  /*1a30*/  SHF.L.U32 R2, R15, 0x1f, RZ ;  /* 0x0000001f0f027819 */ /* 0x000fe200000006ff */
[----:B------:R-:W-:Y:S01]  /*1a40*/  UISETP.GE.U32.AND UP0, UPT, UR15, 0x7f, UPT ;  /* 0x0000007f0f00788c */ /* 0x000fe2000bf06070 */
[----:B------:R-:W-:Y:S01]  /*1a50*/  R2UR UR35, R16 ;  /* 0x00000000102372ca */ /* 0x000fe200000e0000 */
[----:B------:R-:W-:Y:S01]  /*1a60*/  ULEA UR8, UR13, UR4, 0x3 ;  /* 0x000000040d087291 */ /* 0x000fe2000f8e18ff */
[----:B------:R-:W-:Y:S01]  /*1a70*/  IMAD.SHL.U32 R3, R3, 0x80, RZ ;  /* 0x0000008003037824 */ /* 0x000fe200078e00ff */
[----:B------:R-:W-:Y:S01]  /*1a80*/  R2UR UR11, R17 ;  /* 0x00000000110b72ca */ /* 0x000fe200000e0000 */
[----:B------:R-:W-:-:S03]  /*1a90*/  UMOV UR23, URZ ;  /* 0x000000ff00177c82 */ /* 0x000fc60008000000 */
[----:B------:R-:W-:-:S03]  /*1aa0*/  LOP3.LUT R3, R3, 0xffffff00, RZ, 0xc0, !PT ;  /* 0xffffff0003037812 */ /* 0x000fc600078ec0ff */
[----:B------:R1:W2:Y:S01]  /*1ab0*/  SYNCS.PHASECHK.TRANS64.TRYWAIT P0, [UR8+0xa0], R2 ;  /* 0x0000a002ff0075a7 */ /* 0x0002a20008001108 */
[----:B------:R-:W-:Y:S02]  /*1ac0*/  R2UR UR9, R3 ;  /* 0x00000000030972ca */ /* 0x000fe400000e0000 */
[----:B------:R-:W-:-:S11]  /*1ad0*/  R2UR UR8, R177 ;  /* 0x00000000b10872ca */ /* 0x000fd600000e0000 */
[----:B------:R-:W-:Y:S02]  /*1ae0*/  ULOP3.LUT UR35, UR9, 0x80, UR35, 0xf8, !UPT ;  /* 0x0000008009237892 */ /* 0x000fe4000f8ef823 */
[----:B------:R-:W-:Y:S01]  /*1af0*/  ULEA UR11, UR8, UR11, 0x6 ;  /* 0x0000000b080b7291 */ /* 0x000fe2000f8e30ff */
[----:B------:R-:W-:Y:S11]  /*1b00*/  BRA.U !UP0, `(.L_x_26) ;  /* 0x0000000108c07547 */ /* 0x000ff6000b800000 */
[----:B------:R-:W-:Y:S01]  /*1b10*/  UMOV UR16, UR6 ;  /* 0x0000000600107c82 */ /* 0x000fe20008000000 */
[----:B------:R-:W-:Y:S01]  /*1b20*/  UMOV UR17, UR13 ;  /* 0x0000000d00117c82 */ /* 0x000fe20008000000 */
[----:B------:R-:W-:-:S05]  /*1b30*/  UMOV UR34, URZ ;  /* 0x000000ff00227c82 */ /* 0x000fca0008000000 */
.L_x_32:
[----:B------:R-:W-:Y:S01]  /*1b40*/  ULEA UR33, UR17, UR4, 0x3 ;  /* 0x0000000411217291 */ /* 0x000fe2000f8e18ff */
[----:B------:R-:W-:Y:S01]  /*1b50*/  @P5 MOV R3, 0x5000 ;  /* 0x0000500000035802 */ /* 0x000fe20000000f00 */
[----:B-12-4-:R-:W-:Y:S10]  /*1b60*/  @P0 BRA `(.L_x_27) ;  /* 0x00000000000c0947 */ /* 0x016ff40003800000 */
[----:B------:R-:W-:-:S04]  /*1b70*/  SHF.L.U32 R5, R15, 0x1f, RZ ;  /* 0x0000001f0f057819 */ /* 0x000fc800000006ff */
[----:B------:R-:W2:Y:S02]  /*1b80*/  SYNCS.PHASECHK.TRANS64.TRYWAIT P0, [UR33+0xa0], R5 ;  /* 0x0000a005ff0075a7 */ /* 0x000ea40008001121 */
[----:B--2---:R-:W-:Y:S05]  /*1b90*/  @!P0 BRA `(.L_x_28) ;  /* 0x000000c4001c8947 */ /* 0x004fea0003800000 */
.L_x_27:
[----:B------:R2:W-:Y:S01]  /*1ba0*/  @P5 SYNCS.ARRIVE.TRANS64 RZ, [UR33], R3 ;  /* 0x00000003ffff59a7 */ /* 0x0005e20008000021 */
[----:B------:R-:W-:Y:S02]  /*1bb0*/  ULOP3.LUT UR8, UR7, 0x2, URZ, 0xfc, !UPT ;  /* 0x0000000207087892 */ /* 0x000fe4000f8efcff */
[----:B------:R-:W-:Y:S02]  /*1bc0*/  UIADD3 UR16, UPT, UPT, UR16, 0x1, URZ ;  /* 0x0000000110107890 */ /* 0x000fe4000fffe0ff */
[----:B------:R-:W-:Y:S02]  /*1bd0*/  UISETP.NE.AND UP0, UPT, UR8, 0x2, UPT ;  /* 0x000000020800788c */ /* 0x000fe4000bf05270 */
[----:B------:R-:W-:-:S07]  /*1be0*/  UISETP.NE.AND UP2, UPT, UR16, 0x1, UPT ;  /* 0x000000011000788c */ /* 0x000fce000bf45270 */
[----:B------:R-:W-:Y:S05]  /*1bf0*/  BRA.U UP0, `(.L_x_29) ;  /* 0x0000000100047547 */ /* 0x000fea000b800000 */
[----:B------:R-:W-:Y:S05]  /*1c00*/  BPT.TRAP 0x1 ;  /* 0x000000040000795c */ /* 0x000fea0000300000 */
.L_x_29:
[----:B------:R-:W-:Y:S04]  /*1c10*/  BSSY.RECONVERGENT B0, `(.L_x_30) ;  /* 0x0000003000007945 */ /* 0x000fe80003800200 */
[----:B------:R-:W-:Y:S05]  /*1c20*/  @!P4 BRA `(.L_x_31) ;  /* 0x000000000004c947 */ /* 0x000fea0003800000 */
[----:B------:R-:W-:Y:S05]  /*1c30*/  BPT.TRAP 0x1 ;  /* 0x000000040000795c */ /* 0x000fea0000300000 */
.L_x_31:
[----:B------:R-:W-:Y:S05]  /*1c40*/  BSYNC.RECONVERGENT B0 ;  /* 0x0000000000007941 */ /* 0x000fea0003800200 */
.L_x_30:
[----:B------:R-:W-:Y:S02]  /*1c50*/  UIADD3 UR13, UPT, UPT, UR17, 0x1, URZ ;  /* 0x00000001110d7890 */ /* 0x000fe4000fffe0ff */
[----:B------:R-:W-:Y:S02]  /*1c60*/  ULEA UR32, UR17, UR4, 0xd ;  /* 0x0000000411207291 */ /* 0x000fe4000f8e68ff */
[----:B------:R-:W-:Y:S02]  /*1c70*/  UISETP.NE.AND UP0, UPT, UR13, 0x14, UPT ;  /* 0x000000140d00788c */ /* 0x000fe4000bf05270 */
[----:B------:R-:W-:Y:S02]  /*1c80*/  UIADD3 UR28, UP1, UPT, UR24, 0x80, URZ ;  /* 0x00000080181c7890 */ /* 0x000fe4000ff3e0ff */
[----:B------:R-:W-:Y:S02]  /*1c90*/  USEL UR9, URZ, 0x1, UP0 ;  /* 0x00000001ff097887 */ /* 0x000fe40008000000 */
[----:B------:R-:W-:-:S02]  /*1ca0*/  USEL UR13, UR13, URZ, UP0 ;  /* 0x000000ff0d0d7287 */ /* 0x000fc40008000000 */
[----:B------:R-:W-:Y:S02]  /*1cb0*/  UIADD3 UR26, UP0, UPT, UR24, 0x180, URZ ;  /* 0x00000180181a7890 */ /* 0x000fe4000ff1e0ff */
[----:B------:R-:W-:Y:S01]  /*1cc0*/  ULEA UR8, UR13, UR4, 0x3 ;  /* 0x000000040d087291 */ /* 0x000fe2000f8e18ff */
[----:B------:R-:W-:Y:S01]  /*1cd0*/  LOP3.LUT R15, R15, UR9, RZ, 0x3c, !PT ;  /* 0x000000090f0f7c12 */ /* 0x000fe2000f8e3cff */
[----:B------:R-:W-:Y:S02]  /*1ce0*/  ULOP3.LUT UR33, UR33, 0xfefffff8, URZ, 0xc0, !UPT ;  /* 0xfefffff821217892 */ /* 0x000fe4000f8ec0ff */
[----:B------:R-:W-:Y:S01]  /*1cf0*/  UIADD3.X UR29, UPT, UPT, URZ, UR25, URZ, UP1, !UPT ;  /* 0x00000019ff1d7290 */ /* 0x000fe20008ffe4ff */
[----:B-1----:R-:W-:Y:S01]  /*1d00*/  SHF.L.U32 R2, R15, 0x1f, RZ ;  /* 0x0000001f0f027819 */ /* 0x002fe200000006ff */
[----:B------:R-:W-:Y:S02]  /*1d10*/  UIADD3 UR32, UPT, UPT, UR32, 0x4600, URZ ;  /* 0x0000460020207890 */ /* 0x000fe4000fffe0ff */
[----:B------:R-:W-:Y:S01]  /*1d20*/  UIADD3.X UR27, UPT, UPT, URZ, UR25, URZ, UP0, !UPT ;  /* 0x00000019ff1b7290 */ /* 0x000fe200087fe4ff */
[----:B------:R4:W1:Y:S01]  /*1d30*/  SYNCS.PHASECHK.TRANS64.TRYWAIT P0, [UR8+0xa0], R2 ;  /* 0x0000a002ff0075a7 */ /* 0x0008620008001108 */
[----:B------:R-:W-:Y:S01]  /*1d40*/  ULEA UR8, UR17, UR4, 0xb ;  /* 0x0000000411087291 */ /* 0x000fe2000f8e58ff */
[----:B------:R-:W-:Y:S01]  /*1d50*/  UMOV UR18, 0x0 ;  /* 0x0000000000127882 */ /* 0x000fe20000000000 */
[----:B------:R-:W-:-:S02]  /*1d60*/  UMOV UR19, 0x10000000 ;  /* 0x1000000000137882 */ /* 0x000fc40000000000 */
[----:B------:R-:W-:Y:S01]  /*1d70*/  UIADD3 UR8, UPT, UPT, UR8, 0x2c600, URZ ;  /* 0x0002c60008087890 */ /* 0x000fe2000fffe0ff */
[----:B------:R2:W-:Y:S01]  /*1d80*/  UTMALDG.3D.2CTA [UR32], [UR28], desc[UR18] ;  /* 0x000012201c0075b4 */ /* 0x0005e20008211000 */
[----:B------:R-:W-:Y:S01]  /*1d90*/  UMOV UR10, UR34 ;  /* 0x00000022000a7c82 */ /* 0x000fe20008000000 */
[----:B------:R-:W-:Y:S01]  /*1da0*/  UMOV UR12, UR36 ;  /* 0x00000024000c7c82 */ /* 0x000fe20008000000 */
[----:B------:R-:W-:Y:S01]  /*1db0*/  UMOV UR9, UR33 ;  /* 0x0000002100097c82 */ /* 0x000fe20008000000 */
[----:B------:R-:W-:Y:S01]  /*1dc0*/  UMOV UR23, UR5 ;  /* 0x0000000500177c82 */ /* 0x000fe20008000000 */
[----:B------:R-:W-:-:S03]  /*1dd0*/  UMOV UR17, UR13 ;  /* 0x0000000d00117c82 */ /* 0x000fc60008000000 */
[----:B------:R4:W-:Y:S01]  /*1de0*/  UTMALDG.3D.2CTA [UR8], [UR26], desc[UR18] ;  /* 0x000012081a0075b4 */ /* 0x0009e20008211000 */
[----:B--2---:R-:W-:Y:S01]  /*1df0*/  UIADD3 UR34, UPT, UPT, UR34, 0x40, URZ ;  /* 0x0000004022227890 */ /* 0x004fe2000fffe0ff */
[----:B------:R-:W-:Y:S11]  /*1e00*/  BRA.U UP2, `(.L_x_32) ;  /* 0xfffffffd024c7547 */ /* 0x000ff6000b83ffff */
.L_x_26:
[----:B-12---:R-:W-:Y:S01]  /*1e10*/  PLOP3.LUT P0, PT, PT, PT, UP5, 0x80, 0x8 ;  /* 0x000000000008781c */ /* 0x006fe20003f0f058 */
[----:B----4-:R-:W-:Y:S01]  /*1e20*/  ULEA UR8, UR13, UR4, 0x3 ;  /* 0x000000040d087291 */ /* 0x010fe2000f8e18ff */
[----:B------:R-:W-:Y:S01]  /*1e30*/  SHF.L.U32 R2, R15, 0x1f, RZ ;  /* 0x0000001f0f027819 */ /* 0x000fe200000006ff */
[----:B------:R-:W-:-:S10]  /*1e40*/  UISETP.GT.AND UP0, UPT, UR22, UR21, UPT ;  /* 0x000000151600728c */ /* 0x000fd4000bf04270 */
[----:B------:R-:W-:Y:S01]  /*1e50*/  @!P0 SYNCS.ARRIVE.TRANS64.A1T0 RZ, [UR4+0x158], RZ ;  /* 0x000158ffffff89a7 */ /* 0x000fe20008100004 */
[----:B------:R1:W2:Y:S01]  /*1e60*/  SYNCS.PHASECHK.TRANS64.TRYWAIT P0, [UR8+0xa0], R2 ;  /* 0x0000a002ff0075a7 */ /* 0x0002a20008001108 */
[----:B------:R-:W-:Y:S05]  /*1e70*/  BRA.U !UP0, `(.L_x_33) ;  /* 0x0000000108c07547 */ /* 0x000fea000b800000 */
[----:B------:R-:W-:Y:S01]  /*1e80*/  UIADD3 UR26, UPT, UPT, UR14, UR23, URZ ;  /* 0x000000170e1a7290 */ /* 0x000fe2000fffe0ff */
[----:B------:R-:W-:-:S11]  /*1e90*/  UMOV UR27, UR13 ;  /* 0x0000000d001b7c82 */ /* 0x000fd60008000000 */
.L_x_39:
[----:B------:R-:W-:Y:S01]  /*1ea0*/  ULEA UR17, UR27, UR4, 0x3 ;  /* 0x000000041b117291 */ /* 0x000fe2000f8e18ff */
[----:B--2---:R-:W-:Y:S01]  /*1eb0*/  @P5 MOV R3, 0x5000 ;  /* 0x0000500000035802 */ /* 0x004fe20000000f00 */
[----:B-12---:R-:W-:Y:S10]  /*1ec0*/  @P0 BRA `(.L_x_34) ;  /* 0x00000000000c0947 */ /* 0x006ff40003800000 */
[----:B------:R-:W-:-:S04]  /*1ed0*/  SHF.L.U32 R5, R15, 0x1f, RZ ;  /* 0x0000001f0f057819 */ /* 0x000fc800000006ff */
[----:B------:R-:W2:Y:S02]  /*1ee0*/  SYNCS.PHASECHK.TRANS64.TRYWAIT P0, [UR17+0xa0], R5 ;  /* 0x0000a005ff0075a7 */ /* 0x000ea40008001111 */
[----:B--2---:R-:W-:Y:S05]  /*1ef0*/  @!P0 BRA `(.L_x_35) ;  /* 0x000000c0005c8947 */ /* 0x004fea0003800000 */
.L_x_34:
[----:B------:R2:W-:Y:S01]  /*1f00*/  @P5 SYNCS.ARRIVE.TRANS64 RZ, [UR17], R3 ;  /* 0x00000003ffff59a7 */ /* 0x0005e20008000011 */
[----:B------:R-:W-:-:S04]  /*1f10*/  ULOP3.LUT UR8, UR7, 0x2, URZ, 0xfc, !UPT ;  /* 0x0000000207087892 */ /* 0x000fc8000f8efcff */
[----:B------:R-:W-:-:S09]  /*1f20*/  UISETP.NE.AND UP0, UPT, UR8, 0x2, UPT ;  /* 0x000000020800788c */ /* 0x000fd2000bf05270 */
[----:B------:R-:W-:Y:S05]  /*1f30*/  BRA.U UP0, `(.L_x_36) ;  /* 0x0000000100047547 */ /* 0x000fea000b800000 */
[----:B------:R-:W-:Y:S05]  /*1f40*/  BPT.TRAP 0x1 ;  /* 0x000000040000795c */ /* 0x000fea0000300000 */
.L_x_36:
[----:B------:R-:W-:Y:S04]  /*1f50*/  BSSY.RECONVERGENT B0, `(.L_x_37) ;  /* 0x0000003000007945 */ /* 0x000fe80003800200 */
[----:B------:R-:W-:Y:S05]  /*1f60*/  @!P4 BRA `(.L_x_38) ;  /* 0x000000000004c947 */ /* 0x000fea0003800000 */
[----:B------:R-:W-:Y:S05]  /*1f70*/  BPT.TRAP 0x1 ;  /* 0x000000040000795c */ /* 0x000fea0000300000 */
.L_x_38:
[----:B------:R-:W-:Y:S05]  /*1f80*/  BSYNC.RECONVERGENT B0 ;  /* 0x0000000000007941 */ /* 0x000fea0003800200 */
.L_x_37:
        /* <DEDUP_REMOVED lines=9> */
[----:B------:R-:W-:Y:S02]  /*2020*/  USHF.L.U32 UR18, UR23, 0x6, URZ ;  /* 0x0000000617127899 */ /* 0x000fe400080006ff */
[----:B------:R-:W-:Y:S01]  /*2030*/  ULOP3.LUT UR17, UR17, 0xfefffff8, URZ, 0xc0, !UPT ;  /* 0xfefffff811117892 */ /* 0x000fe2000f8ec0ff */
[----:B-1----:R-:W-:Y:S01]  /*2040*/  SHF.L.U32 R2, R15, 0x1f, RZ ;  /* 0x0000001f0f027819 */ /* 0x002fe200000006ff */
[----:B------:R-:W-:Y:S02]  /*2050*/  UIADD3 UR16, UPT, UPT, UR16, 0x4600, URZ ;  /* 0x0000460010107890 */ /* 0x000fe4000fffe0ff */
[----:B------:R-:W-:Y:S01]  /*2060*/  UIADD3.X UR33, UPT, UPT, URZ, UR25, URZ, UP1, !UPT ;  /* 0x00000019ff217290 */ /* 0x000fe20008ffe4ff */
[----:B------:R4:W1:Y:S01]  /*2070*/  SYNCS.PHASECHK.TRANS64.TRYWAIT P0, [UR8+0xa0], R2 ;  /* 0x0000a002ff0075a7 */ /* 0x0008620008001108 */
[----:B------:R-:W-:-:S02]  /*2080*/  ULEA UR8, UR27, UR4, 0xb ;  /* 0x000000041b087291 */ /* 0x000fc4000f8e58ff */
[----:B------:R-:W-:Y:S02]  /*2090*/  UIADD3.X UR31, UPT, UPT, URZ, UR25, URZ, UP0, !UPT ;  /* 0x00000019ff1f7290 */ /* 0x000fe400087fe4ff */
[----:B------:R-:W-:Y:S01]  /*20a0*/  UIADD3 UR8, UPT, UPT, UR8, 0x2c600, URZ ;  /* 0x0002c60008087890 */ /* 0x000fe2000fffe0ff */
[----:B------:R-:W-:Y:S01]  /*20b0*/  UMOV UR28, 0x0 ;  /* 0x00000000001c7882 */ /* 0x000fe20000000000 */
[----:B------:R-:W-:Y:S01]  /*20c0*/  UMOV UR29, 0x10000000 ;  /* 0x10000000001d7882 */ /* 0x000fe20000000000 */
[----:B------:R-:W-:Y:S01]  /*20d0*/  UMOV UR19, UR35 ;  /* 0x0000002300137c82 */ /* 0x000fe20008000000 */
[----:B------:R-:W-:Y:S01]  /*20e0*/  UMOV UR20, UR36 ;  /* 0x0000002400147c82 */ /* 0x000fe20008000000 */
[----:B------:R-:W-:Y:S01]  /*20f0*/  UMOV UR12, UR36 ;  /* 0x00000024000c7c82 */ /* 0x000fe20008000000 */
[----:B------:R-:W-:Y:S01]  /*2100*/  UMOV UR9, UR17 ;  /* 0x0000001100097c82 */ /* 0x000fe20008000000 */
[----:B------:R-:W-:Y:S01]  /*2110*/  UMOV UR10, UR18 ;  /* 0x00000012000a7c82 */ /* 0x000fe20008000000 */
[----:B------:R4:W-:Y:S01]  /*2120*/  UTMALDG.3D.2CTA [UR16], [UR32], desc[UR28] ;  /* 0x00001c10200075b4 */ /* 0x0009e20008211000 */
[----:B------:R-:W-:Y:S01]  /*2130*/  UIADD3 UR23, UPT, UPT, UR23, 0x1, URZ ;  /* 0x0000000117177890 */ /* 0x000fe2000fffe0ff */
[----:B------:R-:W-:-:S03]  /*2140*/  UMOV UR27, UR13 ;  /* 0x0000000d001b7c82 */ /* 0x000fc60008000000 */
[----:B------:R-:W-:Y:S01]  /*2150*/  UISETP.NE.AND UP0, UPT, UR23, UR26, UPT ;  /* 0x0000001a1700728c */ /* 0x000fe2000bf05270 */
[----:B------:R4:W-:Y:S08]  /*2160*/  UTMALDG.3D.2CTA [UR8], [UR30], desc[UR28] ;  /* 0x00001c081e0075b4 */ /* 0x0009f00008211000 */
[----:B----4-:R-:W-:Y:S05]  /*2170*/  BRA.U UP0, `(.L_x_39) ;  /* 0xfffffffd00487547 */ /* 0x010fea000b83ffff */
.L_x_33:
[----:B-1----:R-:W-:Y:S01]  /*2180*/  LEA R2, R14, UR4, 0x3 ;  /* 0x000000040e027c11 */ /* 0x002fe2000f8e18ff */
[----:B------:R-:W-:Y:S01]  /*2190*/  NOP ;  /* 0x0000000000007918 */ /* 0x000fe20000000000 */
[----:B--2---:R-:W-:Y:S02]  /*21a0*/  SHF.L.U32 R3, R12, 0x1f, RZ ;  /* 0x0000001f0c037819 */ /* 0x004fe400000006ff */
[----:B------:R-:W-:Y:S02]  /*21b0*/  LEA R4, R14, UR4, 0x4 ;  /* 0x000000040e047c11 */ /* 0x000fe4000f8e20ff */
[----:B------:R-:W1:Y:S02]  /*21c0*/  SYNCS.PHASECHK.TRANS64.TRYWAIT P0, [R2+URZ+0x160], R3 ;  /* 0x00016003020075a7 */ /* 0x000e6400080011ff */
[----:B-1----:R-:W-:Y:S05]  /*21d0*/  @!P0 BRA `(.L_x_40) ;  /* 0x000000bc00bc8947 */ /* 0x002fea0003800000 */
.L_x_134:
[----:B------:R-:W2:Y:S01]  /*21e0*/  LDS.128 R4, [R4+0x1f0] ;  /* 0x0001f00004047984 */ /* 0x000ea20000000c00 */
[----:B------:R-:W-:Y:S01]  /*21f0*/  ISETP.GE.AND P0, PT, R128, 0x1, PT ;  /* 0x000000018000780c */ /* 0x000fe20003f06270 */
[----:B-1----:R-:W-:Y:S01]  /*2200*/  VIADD R2, R2, 0x170 ;  /* 0x0000017002027836 */ /* 0x002fe20000000000 */
[----:B------:R-:W-:Y:S01]  /*2210*/  @!PT LDS RZ, [RZ] ;  /* 0x00000000fffff984 */ /* 0x000fe20000000800 */
[----:B------:R-:W-:Y:S01]  /*2220*/  @!PT LDS RZ, [RZ] ;  /* 0x00000000fffff984 */ /* 0x000fe20000000800 */
[----:B------:R-:W-:Y:S01]  /*2230*/  @!PT LDS RZ, [RZ] ;  /* 0x00000000fffff984 */ /* 0x000fe20000000800 */
[----:B------:R-:W-:Y:S01]  /*2240*/  @!PT LDS RZ, [RZ] ;  /* 0x00000000fffff984 */ /* 0x000fe20000000800 */
[----:B------:R1:W-:Y:S06]  /*2250*/  MEMBAR.ALL.CTA ;  /* 0x0000000000007992 */ /* 0x0003ec0000008000 */
[----:B-1----:R-:W1:Y:S01]  /*2260*/  FENCE.VIEW.ASYNC.S ;  /* 0x00000000000073c6 */ /* 0x002e620000000000 */
[----:B------:R-:W-:-:S04]  /*2270*/  PRMT R2, RZ, 0x654, R2 ;  /* 0x00000654ff027816 */ /* 0x000fc80000000002 */
[----:B-1----:R1:W-:Y:S01]  /*2280*/  SYNCS.ARRIVE.TRANS64.RED.A1T0 RZ, [R2+URZ], RZ ;  /* 0x000000ff02ff79a7 */ /* 0x0023e200081004ff */
[----:B--2---:R-:W-:-:S13]  /*2290*/  LOP3.LUT P2, RZ, R6, 0x1, RZ, 0xc0, !PT ;  /* 0x0000000106ff7812 */ /* 0x004fda000784c0ff */
[----:B------:R-:W-:Y:S01]  /*22a0*/  @P2 SHF.R.U32.HI R3, RZ, 0x10, R5 ;  /* 0x00000010ff032819 */ /* 0x000fe20000011605 */
[----:B------:R-:W-:Y:S01]  /*22b0*/  VOTEU.ANY UP0, P2 ;  /* 0x0000000000ff7886 */ /* 0x000fe20001000100 */
[----:B------:R-:W-:Y:S02]  /*22c0*/  @P2 MOV R13, R4 ;  /* 0x00000004000d2202 */ /* 0x000fe40000000f00 */
[----:B------:R-:W-:Y:S02]  /*22d0*/  @P2 R2UR.BROADCAST UR8, R3 ;  /* 0x00000000030822ca */ /* 0x000fe400008e0000 */
[----:B------:R-:W-:-:S11]  /*22e0*/  @P2 LOP3.LUT R11, R5, 0xffff, RZ, 0xc0, !PT ;  /* 0x0000ffff050b2812 */ /* 0x000fd600078ec0ff */
[----:B------:R-:W-:Y:S01]  /*22f0*/  @UP0 UMOV UR36, UR8 ;  /* 0x0000000800240c82 */ /* 0x000fe20008000000 */
[----:B-1----:R-:W-:Y:S05]  /*2300*/  @!P0 BRA `(.L_x_41) ;  /* 0x0000000000b88947 */ /* 0x002fea0003800000 */
[----:B------:R-:W3:Y:S01]  /*2310*/  LDC.64 R4, c[0x0][0xb18] ;  /* 0x0002c600ff047b82 */ /* 0x000ee20000000a00 */
[----:B------:R-:W-:-:S07]  /*2320*/  ISETP.NE.AND P3, PT, R128, 0x1, PT ;  /* 0x000000018000780c */ /* 0x000fce0003f65270 */
[----:B------:R-:W1:Y:S08]  /*2330*/  LDC.64 R6, c[0x0][0xb10] ;  /* 0x0002c400ff067b82 */ /* 0x000e700000000a00 */
[----:B------:R-:W2:Y:S08]  /*2340*/  LDC R18, c[0x0][0xb20] ;  /* 0x0002c800ff127b82 */ /* 0x000eb00000000800 */
[----:B------:R-:W4:Y:S01]  /*2350*/  LDC R20, c[0x0][0xb0c] ;  /* 0x0002c300ff147b82 */ /* 0x000f220000000800 */
[----:B---3--:R-:W-:Y:S01]  /*2360*/  IMAD.HI.U32 R19, R0, R5, RZ ;  /* 0x0000000500137227 */ /* 0x008fe200078e00ff */
[----:B------:R-:W-:-:S03]  /*2370*/  ISETP.NE.AND P0, PT, R4, 0x1, PT ;  /* 0x000000010400780c */ /* 0x000fc60003f05270 */
[----:B------:R-:W-:-:S03]  /*2380*/  IMAD.HI.U32 R5, R11, R5, RZ ;  /* 0x000000050b057227 */ /* 0x000fc600078e00ff */
[----:B------:R-:W3:Y:S01]  /*2390*/  LDC.64 R2, c[0x0][0xb28] ;  /* 0x0002ca00ff027b82 */ /* 0x000ee20000000a00 */
[----:B-1----:R-:W-:-:S04]  /*23a0*/  IMAD.HI.U32 R22, R9, R6, RZ ;  /* 0x0000000609167227 */ /* 0x002fc800078e00ff */
[----:B------:R-:W-:Y:S01]  /*23b0*/  IMAD.HI.U32 R24, R13, R6, RZ ;  /* 0x000000060d187227 */ /* 0x000fe200078e00ff */
[----:B------:R-:W-:Y:S02]  /*23c0*/  SHF.R.U32.HI R22, RZ, R7, R22 ;  /* 0x00000007ff167219 */ /* 0x000fe40000011616 */
[-C--:B--2---:R-:W-:Y:S02]  /*23d0*/  SHF.R.U32.HI R19, RZ, R18.reuse, R19 ;  /* 0x00000012ff137219 */ /* 0x084fe40000011613 */
[----:B------:R-:W-:Y:S02]  /*23e0*/  SHF.R.U32.HI R18, RZ, R18, R5 ;  /* 0x00000012ff127219 */ /* 0x000fe40000011605 */
[----:B------:R-:W-:Y:S02]  /*23f0*/  SEL R19, R0, R19, !P0 ;  /* 0x0000001300137207 */ /* 0x000fe40004000000 */
[----:B------:R-:W-:Y:S02]  /*2400*/  SHF.R.U32.HI R24, RZ, R7, R24 ;  /* 0x00000007ff187219 */ /* 0x000fe40000011618 */
[----:B----4-:R-:W-:-:S02]  /*2410*/  ISETP.NE.AND P1, PT, R20, 0x1, PT ;  /* 0x000000011400780c */ /* 0x010fc40003f25270 */
[----:B------:R-:W-:Y:S02]  /*2420*/  SEL R5, R11, R18, !P0 ;  /* 0x000000120b057207 */ /* 0x000fe40004000000 */
[----:B------:R-:W-:Y:S02]  /*2430*/  SEL R21, R9, R22, !P1 ;  /* 0x0000001609157207 */ /* 0x000fe40004800000 */
[----:B------:R-:W-:Y:S01]  /*2440*/  SEL R7, R13, R24, !P1 ;  /* 0x000000180d077207 */ /* 0x000fe20004800000 */
[----:B---3--:R-:W-:-:S04]  /*2450*/  IMAD.HI.U32 R22, R19, R2, RZ ;  /* 0x0000000213167227 */ /* 0x008fc800078e00ff */
[----:B------:R-:W-:Y:S01]  /*2460*/  IMAD.HI.U32 R6, R21, R2, RZ ;  /* 0x0000000215067227 */ /* 0x000fe200078e00ff */
[----:B------:R-:W-:-:S04]  /*2470*/  @P3 SHF.R.U32.HI R19, RZ, R3, R22 ;  /* 0x00000003ff133219 */ /* 0x000fc80000011616 */
        /* <DEDUP_REMOVED lines=8> */
[----:B------:R-:W-:-:S04]  /*2500*/  @!P0 IMAD.HI.U32 R18, R7, R2, RZ ;  /* 0x0000000207128227 */ /* 0x000fc800078e00ff */
[----:B------:R-:W-:Y:S01]  /*2510*/  IMAD.MOV R2, RZ, RZ, -R6 ;  /* 0x000000ffff027224 */ /* 0x000fe200078e0a06 */
[----:B------:R-:W-:-:S03]  /*2520*/  @!P0 SHF.R.U32.HI R18, RZ, R3, R18 ;  /* 0x00000003ff128219 */ /* 0x000fc60000011612 */
[----:B------:R-:W-:Y:S01]  /*2530*/  IMAD R2, R128, R2, R5 ;  /* 0x0000000280027224 */ /* 0x000fe200078e0205 */
[----:B------:R-:W-:Y:S02]  /*2540*/  @!P0 SEL R3, R7, R18, !P3 ;  /* 0x0000001207038207 */ /* 0x000fe40005800000 */
[----:B------:R-:W-:-:S03]  /*2550*/  IADD3 R18, PT, PT, -R5, RZ, RZ ;  /* 0x000000ff05127210 */ /* 0x000fc60007ffe1ff */
[--C-:B------:R-:W-:Y:S02]  /*2560*/  @!P0 IMAD.IADD R6, R6, 0x1, -R3.reuse ;  /* 0x0000000106068824 */ /* 0x100fe400078e0a03 */
[----:B------:R-:W-:Y:S01]  /*2570*/  @!P0 IMAD R3, R2, R21, R3 ;  /* 0x0000001502038224 */ /* 0x000fe200078e0203 */
[----:B------:R-:W-:Y:S01]  /*2580*/  IADD3 R2, PT, PT, -R7, RZ, RZ ;  /* 0x000000ff07027210 */ /* 0x000fe20007ffe1ff */
[----:B------:R-:W-:Y:S02]  /*2590*/  @!P0 IMAD R5, R128, R6, R7 ;  /* 0x0000000680058224 */ /* 0x000fe400078e0207 */
[----:B------:R-:W-:Y:S02]  /*25a0*/  IMAD R11, R4, R18, R11 ;  /* 0x00000012040b7224 */ /* 0x000fe400078e020b */
[----:B------:R-:W-:Y:S02]  /*25b0*/  @!P0 IMAD.MOV.U32 R7, RZ, RZ, R3 ;  /* 0x000000ffff078224 */ /* 0x000fe400078e0003 */
[----:B------:R-:W-:-:S02]  /*25c0*/  IMAD R2, R20, R2, R13 ;  /* 0x0000000214027224 */ /* 0x000fc400078e020d */
[----:B------:R-:W-:Y:S02]  /*25d0*/  IMAD R11, R5, R4, R11 ;  /* 0x00000004050b7224 */ /* 0x000fe400078e020b */
[----:B------:R-:W-:Y:S02]  /*25e0*/  IMAD R13, R7, R20, R2 ;  /* 0x00000014070d7224 */ /* 0x000fe400078e0202 */
.L_x_41:
[----:B------:R-:W1:Y:S02]  /*25f0*/  LDCU UR8, c[0x0][0xb30] ;  /* 0x00016600ff0877ac */ /* 0x000e640008000800 */
[----:B-1----:R-:W-:-:S09]  /*2600*/  UISETP.NE.AND UP0, UPT, UR8, 0x1, UPT ;  /* 0x000000010800788c */ /* 0x002fd2000bf05270 */
[----:B------:R-:W-:Y:S05]  /*2610*/  BRA.U UP0, `(.L_x_42) ;  /* 0x0000000100407547 */ /* 0x000fea000b800000 */
[----:B------:R-:W1:Y:S08]  /*2620*/  LDC.64 R4, c[0x0][0xb10] ;  /* 0x0002c400ff047b82 */ /* 0x000e700000000a00 */
[----:B------:R-:W2:Y:S08]  /*2630*/  LDC.64 R2, c[0x0][0xb18] ;  /* 0x0002c600ff027b82 */ /* 0x000eb00000000a00 */
[----:B------:R-:W4:Y:S08]  /*2640*/  LDC R6, c[0x0][0xb20] ;  /* 0x0002c800ff067b82 */ /* 0x000f300000000800 */
[----:B------:R-:W3:Y:S01]  /*2650*/  LDC R18, c[0x0][0xb0c] ;  /* 0x0002c300ff127b82 */ /* 0x000ee20000000800 */
[----:B-1----:R-:W-:-:S05]  /*2660*/  IMAD.HI.U32 R4, R13, R4, RZ ;  /* 0x000000040d047227 */ /* 0x002fca00078e00ff */
[----:B------:R-:W-:Y:S01]  /*2670*/  SHF.R.U32.HI R4, RZ, R5, R4 ;  /* 0x00000005ff047219 */ /* 0x000fe20000011604 */
[----:B--2---:R-:W-:Y:S01]  /*2680*/  IMAD.HI.U32 R3, R11, R3, RZ ;  /* 0x000000030b037227 */ /* 0x004fe200078e00ff */
[----:B------:R-:W-:-:S04]  /*2690*/  ISETP.NE.AND P0, PT, R2, 0x1, PT ;  /* 0x000000010200780c */ /* 0x000fc80003f05270 */
[----:B----4-:R-:W-:-:S04]  /*26a0*/  SHF.R.U32.HI R6, RZ, R6, R3 ;  /* 0x00000006ff067219 */ /* 0x010fc80000011603 */
[----:B------:R-:W-:Y:S02]  /*26b0*/  SEL R3, R11, R6, !P0 ;  /* 0x000000060b037207 */ /* 0x000fe40004000000 */
[----:B---3--:R-:W-:-:S04]  /*26c0*/  ISETP.NE.AND P1, PT, R18, 0x1, PT ;  /* 0x000000011200780c */ /* 0x008fc80003f25270 */
[----:B------:R-:W-:-:S05]  /*26d0*/  SEL R4, R13, R4, !P1 ;  /* 0x000000040d047207 */ /* 0x000fca0004800000 */
[----:B------:R-:W-:Y:S02]  /*26e0*/  IMAD.IADD R5, R3, 0x1, -R4 ;  /* 0x0000000103057824 */ /* 0x000fe400078e0a04 */
[----:B------:R-:W-:Y:S02]  /*26f0*/  IMAD.IADD R3, R4, 0x1, -R3 ;  /* 0x0000000104037824 */ /* 0x000fe400078e0a03 */
[----:B------:R-:W-:Y:S02]  /*2700*/  IMAD R13, R5, R18, R13 ;  /* 0x00000012050d7224 */ /* 0x000fe400078e020d */
[----:B------:R-:W-:-:S07]  /*2710*/  IMAD R11, R3, R2, R11 ;  /* 0x00000002030b7224 */ /* 0x000fce00078e020b */
.L_x_42:
[----:B------:R-:W-:Y:S01]  /*2720*/  VIADD R14, R14, 0x1 ;  /* 0x000000010e0e7836 */ /* 0x000fe20000000000 */
[----:B------:R-:W-:Y:S01]  /*2730*/  UPLOP3.LUT UP5, UPT, UPT, UPT, UPT, 0x80, 0x8 ;  /* 0x000000000008789c */ /* 0x000fe20003faf070 */
[----:B------:R-:W-:Y:S02]  /*2740*/  IMAD.IADD R175, R13, 0x1, R176 ;  /* 0x000000010daf7824 */ /* 0x000fe400078e02b0 */
[----:B------:R-:W-:Y:S01]  /*2750*/  IMAD.IADD R177, R11, 0x1, R174 ;  /* 0x000000010bb17824 */ /* 0x000fe200078e02ae */
[----:B------:R-:W-:-:S04]  /*2760*/  ISETP.NE.AND P0, PT, R14, 0x2, PT ;  /* 0x000000020e00780c */ /* 0x000fc80003f05270 */
[----:B------:R-:W-:Y:S02]  /*2770*/  SEL R3, RZ, 0x1, P0 ;  /* 0x00000001ff037807 */ /* 0x000fe40000000000 */
[----:B------:R-:W-:Y:S02]  /*2780*/  SEL R14, R14, RZ, P0 ;  /* 0x000000ff0e0e7207 */ /* 0x000fe40000000000 */
[----:B------:R-:W-:Y:S01]  /*2790*/  LOP3.LUT R12, R12, R3, RZ, 0x3c, !PT ;  /* 0x000000030c0c7212 */ /* 0x000fe200078e3cff */
[----:B------:R-:W-:Y:S06]  /*27a0*/  @P2 BRA `(.L_x_43) ;  /* 0xfffffff000542947 */ /* 0x000fec000383ffff */
[----:B------:R-:W-:Y:S01]  /*27b0*/  UIADD3 UR4, UPT, UPT, UR4, 0xa0, URZ ;  /* 0x000000a004047890 */ /* 0x000fe2000fffe0ff */
[----:B------:R-:W-:-:S03]  /*27c0*/  SHF.L.U32 R3, R15, 0x1f, RZ ;  /* 0x0000001f0f037819 */ /* 0x000fc600000006ff */
[----:B------:R-:W-:-:S09]  /*27d0*/  ULEA UR5, UR13, UR4, 0x3 ;  /* 0x000000040d057291 */ /* 0x000fd2000f8e18ff */
[----:B------:R-:W1:Y:S02]  /*27e0*/  SYNCS.PHASECHK.TRANS64.TRYWAIT P0, [UR5], R3 ;  /* 0x00000003ff0075a7 */ /* 0x000e640008001105 */
[----:B-1----:R-:W-:Y:S05]  /*27f0*/  @!P0 BRA `(.L_x_44) ;  /* 0x000000b800488947 */ /* 0x002fea0003800000 */
.L_x_136:
[----:B------:R-:W-:-:S04]  /*2800*/  UIADD3 UR6, UPT, UPT, UR13, 0x1, URZ ;  /* 0x000000010d067890 */ /* 0x000fc8000fffe0ff */
[----:B------:R-:W-:-:S04]  /*2810*/  UISETP.NE.AND UP0, UPT, UR6, 0x14, UPT ;  /* 0x000000140600788c */ /* 0x000fc8000bf05270 */
[----:B------:R-:W-:Y:S02]  /*2820*/  USEL UR7, URZ, 0x1, UP0 ;  /* 0x00000001ff077887 */ /* 0x000fe40008000000 */
[----:B------:R-:W-:-:S04]  /*2830*/  USEL UR6, UR6, URZ, UP0 ;  /* 0x000000ff06067287 */ /* 0x000fc80008000000 */
[----:B------:R-:W-:Y:S01]  /*2840*/  ULEA UR5, UR6, UR4, 0x3 ;  /* 0x0000000406057291 */ /* 0x000fe2000f8e18ff */
[----:B------:R-:W-:-:S04]  /*2850*/  LOP3.LUT R2, R15, UR7, RZ, 0x3c, !PT ;  /* 0x000000070f027c12 */ /* 0x000fc8000f8e3cff */
[----:B-1----:R-:W-:-:S04]  /*2860*/  SHF.L.U32 R3, R2, 0x1f, RZ ;  /* 0x0000001f02037819 */ /* 0x002fc800000006ff */
[----:B------:R-:W1:Y:S02]  /*2870*/  SYNCS.PHASECHK.TRANS64.TRYWAIT P0, [UR5], R3 ;  /* 0x00000003ff0075a7 */ /* 0x000e640008001105 */
[----:B-1----:R-:W-:Y:S05]  /*2880*/  @!P0 BRA `(.L_x_45) ;  /* 0x000000b8003c8947 */ /* 0x002fea0003800000 */
.L_x_138:
        /* <DEDUP_REMOVED lines=9> */
.L_x_140:
        /* <DEDUP_REMOVED lines=9> */
.L_x_142:
        /* <DEDUP_REMOVED lines=9> */
.L_x_144:
        /* <DEDUP_REMOVED lines=9> */
.L_x_146:
        /* <DEDUP_REMOVED lines=9> */
.L_x_148:
        /* <DEDUP_REMOVED lines=9> */
.L_x_150:
        /* <DEDUP_REMOVED lines=9> */
.L_x_152:
        /* <DEDUP_REMOVED lines=9> */
.L_x_154:
        /* <DEDUP_REMOVED lines=9> */
.L_x_156:
        /* <DEDUP_REMOVED lines=9> */
.L_x_158:
        /* <DEDUP_REMOVED lines=9> */
.L_x_160:
        /* <DEDUP_REMOVED lines=9> */
.L_x_162:
        /* <DEDUP_REMOVED lines=9> */
.L_x_164:
        /* <DEDUP_REMOVED lines=9> */
.L_x_166:
        /* <DEDUP_REMOVED lines=9> */
.L_x_168:
        /* <DEDUP_REMOVED lines=9> */
.L_x_170:
        /* <DEDUP_REMOVED lines=9> */
.L_x_172:
[----:B------:R-:W-:-:S04]  /*3220*/  UIADD3 UR6, UPT, UPT, UR6, 0x1, URZ ;  /* 0x0000000106067890 */ /* 0x000fc8000fffe0ff */
[----:B------:R-:W-:-:S04]  /*3230*/  UISETP.NE.AND UP0, UPT, UR6, 0x14, UPT ;  /* 0x000000140600788c */ /* 0x000fc8000bf05270 */
[----:B------:R-:W-:Y:S02]  /*3240*/  USEL UR5, URZ, 0x1, UP0 ;  /* 0x00000001ff057887 */ /* 0x000fe40008000000 */
[----:B------:R-:W-:-:S04]  /*3250*/  USEL UR6, UR6, URZ, UP0 ;  /* 0x000000ff06067287 */ /* 0x000fc80008000000 */
[----:B------:R-:W-:Y:S01]  /*3260*/  ULEA UR6, UR6, UR4, 0x3 ;  /* 0x0000000406067291 */ /* 0x000fe2000f8e18ff */
[----:B-1----:R-:W-:-:S04]  /*3270*/  LOP3.LUT R3, R2, UR5, RZ, 0x3c, !PT ;  /* 0x0000000502037c12 */ /* 0x002fc8000f8e3cff */
[----:B------:R-:W-:Y:S01]  /*3280*/  SHF.L.U32 R3, R3, 0x1f, RZ ;  /* 0x0000001f03037819 */ /* 0x000fe200000006ff */
[----:B---3--:R-:W-:-:S07]  /*3290*/  IMAD.U32 R0, RZ, RZ, UR6 ;  /* 0x00000006ff007e24 */ /* 0x008fce000f8e00ff */
.L_x_63:
[----:B-1----:R1:W2:Y:S02]  /*32a0*/  SYNCS.PHASECHK.TRANS64.TRYWAIT P0, [R0+URZ], R3 ;  /* 0x00000003000075a7 */ /* 0x0022a400080011ff */
[----:B--2---:R-:W-:Y:S05]  /*32b0*/  @!P0 NANOSLEEP.SYNCS 0x989680 ;  /* 0x009896800000895d */ /* 0x004fea0003900000 */
[----:B------:R-:W2:Y:S02]  /*32c0*/  @!P0 SYNCS.PHASECHK.TRANS64 P0, [R0+URZ], R3 ;  /* 0x00000003000085a7 */ /* 0x000ea400080010ff */
[----:B--2---:R-:W-:Y:S05]  /*32d0*/  @P0 EXIT ;  /* 0x000000000000094d */ /* 0x004fea0003800000 */
[----:B------:R-:W-:Y:S05]  /*32e0*/  BRA `(.L_x_63) ;  /* 0xfffffffc00ec7947 */ /* 0x000fea000383ffff */
.L_x_23:
[----:B------:R-:W-:-:S04]  /*32f0*/  UISETP.NE.AND UP1, UPT, UR37, URZ, UPT ;  /* 0x000000ff2500728c */ /* 0x000fc8000bf25270 */
[----:B------:R-:W-:-:S09]  /*3300*/  UISETP.NE.OR UP1, UPT, UR10, 0x1, UP1 ;  /* 0x000000010a00788c */ /* 0x000fd20008f25670 */
[----:B------:R-:W-:Y:S05]  /*3310*/  BRA.U UP1, `(.L_x_64) ;  /* 0x00000005014c7547 */ /* 0x000fea000b800000 */
[----:B------:R-:W-:Y:S01]  /*3320*/  HFMA2 R11, -RZ, RZ, 0, 0 ;  /* 0x00000000ff0b7431 */ /* 0x000fe200000001ff */
[----:B------:R-:W-:Y:S01]  /*3330*/  ISETP.GE.U32.AND P2, PT, R10, 0x2, PT ;  /* 0x000000020a00780c */ /* 0x000fe20003f46070 */
[----:B------:R-:W-:Y:S01]  /*3340*/  IMAD.MOV.U32 R12, RZ, RZ, 0x1 ;  /* 0x00000001ff0c7424 */ /* 0x000fe200078e00ff */
[----:B------:R-:W-:Y:S01]  /*3350*/  CS2R R8, SRZ ;  /* 0x0000000000087805 */ /* 0x000fe2000001ff00 */
[----:B------:R-:W-:Y:S01]  /*3360*/  IMAD.MOV.U32 R3, RZ, RZ, RZ ;  /* 0x000000ffff037224 */ /* 0x000fe200078e00ff */
[----:B------:R-:W-:Y:S01]  /*3370*/  UMOV UR4, 0x400 ;  /* 0x0000040000047882 */ /* 0x000fe20000000000 */
[----:B------:R-:W-:Y:S01]  /*3380*/  UMOV UR6, URZ ;  /* 0x000000ff00067c82 */ /* 0x000fe20008000000 */
[----:B------:R-:W-:-:S12]  /*3390*/  ULEA UR37, UR37, UR4, 0x18 ;  /* 0x0000000425257291 */ /* 0x000fd8000f8ec0ff */
.L_x_68:
[----:B------:R-:W-:Y:S02]  /*33a0*/  LEA R0, R3, UR37, 0x3 ;  /* 0x0000002503007c11 */ /* 0x000fe4000f8e18ff */
[----:B------:R-:W-:-:S03]  /*33b0*/  SHF.L.U32 R5, R8, 0x1f, RZ ;  /* 0x0000001f08057819 */ /* 0x000fc600000006ff */
[----:B------:R-:W-:Y:S01]  /*33c0*/  VIADD R4, R0, 0x1d0 ;  /* 0x000001d000047836 */ /* 0x000fe20000000000 */
[----:B------:R-:W1:Y:S02]  /*33d0*/  SYNCS.PHASECHK.TRANS64.TRYWAIT P0, [R0+URZ+0x1c0], R5 ;  /* 0x0001c005000075a7 */ /* 0x000e6400080011ff */
[----:B-1----:R-:W-:Y:S05]  /*33e0*/  @!P0 BRA `(.L_x_65) ;  /* 0x000000b400148947 */ /* 0x002fea0003800000 */
.L_x_173:
[----:B------:R-:W-:Y:S01]  /*33f0*/  ULEA UR5, UR6, UR37, 0x3 ;  /* 0x0000002506057291 */ /* 0x000fe2000f8e18ff */
[----:B------:R-:W-:Y:S01]  /*3400*/  PRMT R4, RZ, 0x654, R4 ;  /* 0x00000654ff047816 */ /* 0x000fe20000000004 */
[----:B-1----:R-:W-:Y:S01]  /*3410*/  @!P2 IMAD.MOV.U32 R5, RZ, RZ, 0x10 ;  /* 0x00000010ff05a424 */ /* 0x002fe200078e00ff */
[----:B------:R-:W-:Y:S01]  /*3420*/  SHF.L.U32 R7, R12, 0x1f, RZ ;  /* 0x0000001f0c077819 */ /* 0x000fe200000006ff */
[----:B------:R-:W-:Y:S01]  /*3430*/  UIADD3 UR4, UPT, UPT, UR5, 0x160, URZ ;  /* 0x0000016005047890 */ /* 0x000fe2000fffe0ff */
[----:B------:R1:W-:Y:S05]  /*3440*/  SYNCS.ARRIVE.TRANS64.RED.A1T0 RZ, [R4+URZ], RZ ;  /* 0x000000ff04ff79a7 */ /* 0x0003ea00081004ff */
[----:B------:R-:W-:Y:S01]  /*3450*/  IMAD.U32 R13, RZ, RZ, UR4 ;  /* 0x00000004ff0d7e24 */ /* 0x000fe2000f8e00ff */
[----:B------:R-:W2:Y:S04]  /*3460*/  SYNCS.PHASECHK.TRANS64.TRYWAIT P0, [UR5+0x170], R7 ;  /* 0x00017007ff0075a7 */ /* 0x000ea80008001105 */
[----:B------:R-:W-:Y:S01]  /*3470*/  PRMT R13, R10, 0x654, R13 ;  /* 0x000006540a0d7816 */ /* 0x000fe2000000000d */
[----:B-12---:R-:W-:Y:S06]  /*3480*/  @!P0 BRA `(.L_x_66) ;  /* 0x000000b400008947 */ /* 0x006fec0003800000 */
.L_x_175:
[----:B------:R-:W-:Y:S01]  /*3490*/  ULEA UR4, UR6, UR37, 0x4 ;  /* 0x0000002506047291 */ /* 0x000fe2000f8e20ff */
[----:B------:R-:W-:Y:S01]  /*34a0*/  SEL R2, R13, R2, !P2 ;  /* 0x000000020d027207 */ /* 0x000fe20005000000 */
[----:B------:R-:W-:Y:S01]  /*34b0*/  UIADD3 UR5, UPT, UPT, UR5, 0x160, URZ ;  /* 0x0000016005057890 */ /* 0x000fe2000fffe0ff */
[----:B-1----:R-:W-:Y:S01]  /*34c0*/  LEA R0, R11, UR37, 0x3 ;  /* 0x000000250b007c11 */ /* 0x002fe2000f8e18ff */
[----:B------:R-:W-:Y:S01]  /*34d0*/  UIADD3 UR4, UPT, UPT, UR4, 0x1f0, URZ ;  /* 0x000001f004047890 */ /* 0x000fe2000fffe0ff */
[----:B------:R1:W-:Y:S01]  /*34e0*/  @!P2 SYNCS.ARRIVE.TRANS64.RED RZ, [R2+URZ], R5 ;  /* 0x0000000502ffa9a7 */ /* 0x0003e200080004ff */
[----:B------:R-:W-:Y:S01]  /*34f0*/  UIADD3 UR6, UPT, UPT, UR6, 0x1, URZ ;  /* 0x0000000106067890 */ /* 0x000fe2000fffe0ff */
[----:B------:R-:W-:-:S03]  /*3500*/  VIADD R3, R3, 0x1 ;  /* 0x0000000103037836 */ /* 0x000fc60000000000 */
[----:B------:R-:W-:Y:S02]  /*3510*/  UISETP.NE.AND UP0, UPT, UR6, 0x2, UPT ;  /* 0x000000020600788c */ /* 0x000fe4000bf05270 */
[----:B------:R-:W-:Y:S01]  /*3520*/  ISETP.NE.AND P0, PT, R3, 0x2, PT ;  /* 0x000000020300780c */ /* 0x000fe20003f05270 */
[----:B------:R-:W-:Y:S06]  /*3530*/  UGETNEXTWORKID.BROADCAST [UR4], [UR5] ;  /* 0x00000000040073ca */ /* 0x000fec0008000100 */
[----:B------:R-:W-:Y:S02]  /*3540*/  USEL UR4, URZ, 0x1, UP0 ;  /* 0x00000001ff047887 */ /* 0x000fe40008000000 */
[----:B------:R-:W-:-:S04]  /*3550*/  USEL UR6, UR6, URZ, UP0 ;  /* 0x000000ff06067287 */ /* 0x000fc80008000000 */
[----:B------:R-:W-:Y:S02]  /*3560*/  LOP3.LUT R12, R12, UR4, RZ, 0x3c, !PT ;  /* 0x000000040c0c7c12 */ /* 0x000fe4000f8e3cff */
[----:B-1----:R-:W-:-:S04]  /*3570*/  SHF.L.U32 R5, R9, 0x1f, RZ ;  /* 0x0000001f09057819 */ /* 0x002fc800000006ff */
[----:B------:R-:W1:Y:S02]  /*3580*/  SYNCS.PHASECHK.TRANS64.TRYWAIT P1, [R0+URZ+0x160], R5 ;  /* 0x00016005000075a7 */ /* 0x000e6400080211ff */
[----:B-1----:R-:W-:Y:S05]  /*3590*/  @!P1 BRA `(.L_x_67) ;  /* 0x000000b000d49947 */ /* 0x002fea0003800000 */
.L_x_176:
[----:B------:R-:W-:Y:S01]  /*35a0*/  LEA R4, R11, UR37, 0x4 ;  /* 0x000000250b047c11 */ /* 0x000fe2000f8e20ff */
[----:B-1----:R-:W-:Y:S01]  /*35b0*/  VIADD R0, R0, 0x170 ;  /* 0x0000017000007836 */ /* 0x002fe20000000000 */
[----:B------:R-:W-:Y:S01]  /*35c0*/  SEL R3, R3, RZ, P0 ;  /* 0x000000ff03037207 */ /* 0x000fe20000000000 */
[----:B------:R-:W-:-:S03]  /*35d0*/  VIADD R11, R11, 0x1 ;  /* 0x000000010b0b7836 */ /* 0x000fc60000000000 */
[----:B------:R-:W1:Y:S01]  /*35e0*/  LDS.128 R4, [R4+0x1f0] ;  /* 0x0001f00004047984 */ /* 0x000e620000000c00 */
[----:B------:R-:W-:Y:S02]  /*35f0*/  PRMT R0, RZ, 0x654, R0 ;  /* 0x00000654ff007816 */ /* 0x000fe40000000000 */
[C---:B------:R-:W-:Y:S01]  /*3600*/  ISETP.NE.AND P1, PT, R11.reuse, 0x2, PT ;  /* 0x000000020b00780c */ /* 0x040fe20003f25270 */
[----:B------:R-:W-:Y:S01]  /*3610*/  @!PT LDS RZ, [RZ] ;  /* 0x00000000fffff984 */ /* 0x000fe20000000800 */
[----:B------:R-:W-:Y:S01]  /*3620*/  @!PT LDS RZ, [RZ] ;  /* 0x00000000fffff984 */ /* 0x000fe20000000800 */
[----:B------:R-:W-:Y:S01]  /*3630*/  @!PT LDS RZ, [RZ] ;  /* 0x00000000fffff984 */ /* 0x000fe20000000800 */
[----:B------:R-:W-:Y:S01]  /*3640*/  @!PT LDS RZ, [RZ] ;  /* 0x00000000fffff984 */ /* 0x000fe20000000800 */
[----:B------:R2:W-:Y:S06]  /*3650*/  MEMBAR.ALL.CTA ;  /* 0x0000000000007992 */ /* 0x0005ec0000008000 */
[----:B--2---:R-:W2:Y:S01]  /*3660*/  FENCE.VIEW.ASYNC.S ;  /* 0x00000000000073c6 */ /* 0x004ea20000000000 */
[----:B------:R-:W-:Y:S01]  /*3670*/  SEL R11, R11, RZ, P1 ;  /* 0x000000ff0b0b7207 */ /* 0x000fe20000800000 */
[----:B--2---:R2:W-:Y:S01]  /*3680*/  SYNCS.ARRIVE.TRANS64.RED.A1T0 RZ, [R0+URZ], RZ ;  /* 0x000000ff00ff79a7 */ /* 0x0045e200081004ff */
[----:B-1----:R-:W-:-:S02]  /*3690*/  LOP3.LUT P3, RZ, R6, 0x1, RZ, 0xc0, !PT ;  /* 0x0000000106ff7812 */ /* 0x002fc4000786c0ff */
[----:B------:R-:W-:-:S04]  /*36a0*/  SEL R5, RZ, 0x1, P0 ;  /* 0x00000001ff057807 */ /* 0x000fc80000000000 */
[----:B------:R-:W-:Y:S02]  /*36b0*/  LOP3.LUT R8, R8, R5, RZ, 0x3c, !PT ;  /* 0x0000000508087212 */ /* 0x000fe400078e3cff */
[----:B--2---:R-:W-:-:S04]  /*36c0*/  SEL R0, RZ, 0x1, P1 ;  /* 0x00000001ff007807 */ /* 0x004fc80000800000 */
[----:B------:R-:W-:Y:S01]  /*36d0*/  LOP3.LUT R9, R9, R0, RZ, 0x3c, !PT ;  /* 0x0000000009097212 */ /* 0x000fe200078e3cff */
[----:B------:R-:W-:Y:S06]  /*36e0*/  @P3 BRA `(.L_x_68) ;  /* 0xfffffffc002c3947 */ /* 0x000fec000383ffff */
[----:B------:R-:W-:Y:S01]  /*36f0*/  ULEA UR5, UR6, UR37, 0x3 ;  /* 0x0000002506057291 */ /* 0x000fe2000f8e18ff */
[----:B------:R-:W-:-:S08]  /*3700*/  SHF.L.U32 R3, R12, 0x1f, RZ ;  /* 0x0000001f0c037819 */ /* 0x000fd000000006ff */
[----:B------:R-:W1:Y:S02]  /*3710*/  SYNCS.PHASECHK.TRANS64 P0, [UR5+0x170], R3 ;  /* 0x00017003ff0075a7 */ /* 0x000e640008001005 */
[----:B-1----:R-:W-:Y:S05]  /*3720*/  @P0 BRA `(.L_x_69) ;  /* 0x0000000000080947 */ /* 0x002fea0003800000 */
[----:B------:R-:W1:Y:S02]  /*3730*/  SYNCS.PHASECHK.TRANS64.TRYWAIT P0, [UR5+0x170], R3 ;  /* 0x00017003ff0075a7 */ /* 0x000e640008001105 */
[----:B-1----:R-:W-:Y:S05]  /*3740*/  @!P0 BRA `(.L_x_70) ;  /* 0x000000b0007c8947 */ /* 0x002fea0003800000 */
.L_x_69:
[----:B------:R-:W-:-:S04]  /*3750*/  UIADD3 UR4, UPT, UPT, UR6, 0x1, URZ ;  /* 0x0000000106047890 */ /* 0x000fc8000fffe0ff */
[----:B------:R-:W-:-:S04]  /*3760*/  UISETP.NE.AND UP0, UPT, UR4, 0x2, UPT ;  /* 0x000000020400788c */ /* 0x000fc8000bf05270 */
[----:B------:R-:W-:Y:S02]  /*3770*/  USEL UR7, URZ, 0x1, UP0 ;  /* 0x00000001ff077887 */ /* 0x000fe40008000000 */
[----:B------:R-:W-:-:S04]  /*3780*/  USEL UR4, UR4, URZ, UP0 ;  /* 0x000000ff04047287 */ /* 0x000fc80008000000 */
[----:B------:R-:W-:Y:S01]  /*3790*/  ULEA UR4, UR4, UR37, 0x3 ;  /* 0x0000002504047291 */ /* 0x000fe2000f8e18ff */
[----:B-1----:R-:W-:-:S04]  /*37a0*/  LOP3.LUT R3, R12, UR7, RZ, 0x3c, !PT ;  /* 0x000000070c037c12 */ /* 0x002fc8000f8e3cff */
[----:B------:R-:W-:-:S04]  /*37b0*/  SHF.L.U32 R0, R3, 0x1f, RZ ;  /* 0x0000001f03007819 */ /* 0x000fc800000006ff */
[----:B------:R-:W1:Y:S02]  /*37c0*/  SYNCS.PHASECHK.TRANS64 P0, [UR4+0x170], R0 ;  /* 0x00017000ff0075a7 */ /* 0x000e640008001004 */
[----:B-1----:R-:W-:Y:S05]  /*37d0*/  @P0 EXIT ;  /* 0x000000000000094d */ /* 0x002fea0003800000 */
[----:B------:R-:W-:Y:S02]  /*37e0*/  SHF.L.U32 R3, R3, 0x1f, RZ ;  /* 0x0000001f03037819 */ /* 0x000fe400000006ff */
[----:B------:R-:W-:-:S07]  /*37f0*/  MOV R0, UR4 ;  /* 0x0000000400007c02 */ /* 0x000fce0008000f00 */
.L_x_71:
[----:B-1----:R1:W2:Y:S02]  /*3800*/  SYNCS.PHASECHK.TRANS64.TRYWAIT P0, [R0+URZ+0x170], R3 ;  /* 0x00017003000075a7 */ /* 0x0022a400080011ff */
[----:B--2---:R-:W-:Y:S05]  /*3810*/  @!P0 NANOSLEEP.SYNCS 0x989680 ;  /* 0x009896800000895d */ /* 0x004fea0003900000 */
[----:B------:R-:W2:Y:S02]  /*3820*/  @!P0 SYNCS.PHASECHK.TRANS64 P0, [R0+URZ+0x170], R3 ;  /* 0x00017003000085a7 */ /* 0x000ea400080010ff */
[----:B--2---:R-:W-:Y:S05]  /*3830*/  @P0 EXIT ;  /* 0x000000000000094d */ /* 0x004fea0003800000 */
[----:B------:R-:W-:Y:S05]  /*3840*/  BRA `(.L_x_71) ;  /* 0xfffffffc00ec7947 */ /* 0x000fea000383ffff */
.L_x_64:
[----:B------:R-:W-:Y:S05]  /*3850*/  BRA.U UP4, `(.L_x_72) ;  /* 0x0000001104a07547 */ /* 0x000fea000b800000 */
[----:B------:R-:W-:Y:S01]  /*3860*/  UMOV UR6, 0x40 ;  /* 0x0000004000067882 */ /* 0x000fe20000000000 */
[----:B------:R-:W-:Y:S01]  /*3870*/  NOP ;  /* 0x0000000000007918 */ /* 0x000fe20000000000 */
[----:B------:R-:W-:Y:S01]  /*3880*/  ULEA UR6, UR37, UR6, 0x18 ;  /* 0x0000000625067291 */ /* 0x000fe2000f8ec0ff */
[----:B------:R-:W-:Y:S02]  /*3890*/  UMOV UR7, 0x400 ;  /* 0x0000040000077882 */ /* 0x000fe40000000000 */
[----:B------:R-:W-:-:S06]  /*38a0*/  ULEA UR37, UR37, UR7, 0x18 ;  /* 0x0000000725257291 */ /* 0x000fcc000f8ec0ff */
[----:B------:R-:W1:Y:S02]  /*38b0*/  LDS.U8 R2, [UR6+0x1c] ;  /* 0x00001c06ff027984 */ /* 0x000e640008000000 */
[----:B-1----:R-:W-:-:S13]  /*38c0*/  ISETP.NE.AND P0, PT, R2, RZ, PT ;  /* 0x000000ff0200720c */ /* 0x002fda0003f05270 */
[----:B------:R-:W-:Y:S05]  /*38d0*/  @P0 BRA `(.L_x_73) ;  /* 0x0000000400080947 */ /* 0x000fea0003800000 */
[----:B------:R-:W-:Y:S02]  /*38e0*/  UISETP.NE.U32.AND UP0, UPT, UR5, 0x1, UPT ;  /* 0x000000010500788c */ /* 0x000fe4000bf05070 */
[----:B------:R-:W-:-:S07]  /*38f0*/  UIADD3 UR8, UPT, UPT, UR6, 0x8, URZ ;  /* 0x0000000806087890 */ /* 0x000fce000fffe0ff */
[----:B------:R-:W-:Y:S05]  /*3900*/  BRA.U !UP0, `(.L_x_74) ;  /* 0x00000001089c7547 */ /* 0x000fea000b800000 */
[----:B------:R-:W-:Y:S01]  /*3910*/  ELECT P0, URZ, PT ;  /* 0x0000000000ff782f */ /* 0x000fe20003800000 */
[----:B------:R-:W-:-:S12]  /*3920*/  BSSY B0, `(.L_x_74) ;  /* 0x0000025000007945 */ /* 0x000fd80003800000 */
[----:B------:R-:W-:Y:S05]  /*3930*/  @!P0 BRA `(.L_x_75) ;  /* 0x00000000008c8947 */ /* 0x000fea0003800000 */
[----:B------:R-:W-:-:S05]  /*3940*/  UMOV UR7, 0x10 ;  /* 0x0000001000077882 */ /* 0x000fca0000000000 */
[----:B------:R-:W-:Y:S04]  /*3950*/  DEPBAR.LE SB1, 0x36 ;  /* 0x00009d800000791a */ /* 0x000fe80000000000 */
[----:B------:R-:W1:Y:S02]  /*3960*/  UTCATOMSWS.2CTA.FIND_AND_SET.ALIGN UP1, UR7, UR7 ;  /* 0x00000007000775e3 */ /* 0x000e640008220800 */
[----:B-1----:R-:W-:Y:S01]  /*3970*/  MOV R11, UR7 ;  /* 0x00000007000b7c02 */ /* 0x002fe20008000f00 */
[----:B------:R-:W-:Y:S06]  /*3980*/  BRA.U UP1, `(.L_x_76) ;  /* 0x0000000101187547 */ /* 0x000fec000b800000 */
.L_x_77:
[----:B------:R-:W-:Y:S05]  /*3990*/  NANOSLEEP 0x64 ;  /* 0x000000640000795d */ /* 0x000fea0003800000 */
[----:B------:R-:W-:-:S05]  /*39a0*/  UMOV UR7, 0x10 ;  /* 0x0000001000077882 */ /* 0x000fca0000000000 */
[----:B------:R-:W-:Y:S04]  /*39b0*/  DEPBAR.LE SB1, 0x36 ;  /* 0x00009d800000791a */ /* 0x000fe80000000000 */
[----:B------:R-:W1:Y:S02]  /*39c0*/  UTCATOMSWS.2CTA.FIND_AND_SET.ALIGN UP1, UR7, UR7 ;  /* 0x00000007000775e3 */ /* 0x000e640008220800 */
[----:B-1----:R-:W-:Y:S01]  /*39d0*/  MOV R11, UR7 ;  /* 0x00000007000b7c02 */ /* 0x002fe20008000f00 */
[----:B------:R-:W-:Y:S05]  /*39e0*/  BRA.U !UP1, `(.L_x_77) ;  /* 0xfffffffd09e87547 */ /* 0x000fea000b83ffff */
.L_x_76:
[----:B------:R-:W1:Y:S01]  /*39f0*/  LDS R5, [UR6+0x10] ;  /* 0x00001006ff057984 */ /* 0x000e620008000800 */
[----:B------:R-:W-:Y:S01]  /*3a00*/  IMAD.U32 R3, RZ, RZ, UR37 ;  /* 0x00000025ff037e24 */ /* 0x000fe2000f8e00ff */
[----:B------:R-:W-:-:S03]  /*3a10*/  MOV R2, UR4 ;  /* 0x0000000400027c02 */ /* 0x000fc60008000f00 */
[----:B------:R-:W-:Y:S01]  /*3a20*/  VIADD R3, R3, 0x210 ;  /* 0x0000021003037836 */ /* 0x000fe20000000000 */
[----:B-1----:R-:W-:-:S04]  /*3a30*/  SHF.L.U32 R5, R5, 0x1f, RZ ;  /* 0x0000001f05057819 */ /* 0x002fc800000006ff */
[----:B------:R-:W1:Y:S02]  /*3a40*/  SYNCS.PHASECHK.TRANS64.TRYWAIT P0, [UR6+0x8], R5 ;  /* 0x00000805ff0075a7 */ /* 0x000e640008001106 */
[----:B-1----:R-:W-:Y:S05]  /*3a50*/  @P0 BRA `(.L_x_78) ;  /* 0x0000000000080947 */ /* 0x002fea0003800000 */
[----:B------:R-:W1:Y:S02]  /*3a60*/  SYNCS.PHASECHK.TRANS64.TRYWAIT P0, [UR6+0x8], R5 ;  /* 0x00000805ff0075a7 */ /* 0x000e640008001106 */
[----:B-1----:R-:W-:Y:S05]  /*3a70*/  @!P0 BRA `(.L_x_79) ;  /* 0x000000ac00c88947 */ /* 0x002fea0003800000 */
.L_x_78:
[----:B-1----:R-:W-:Y:S01]  /*3a80*/  HFMA2 R4, -RZ, RZ, 0, 5.9604644775390625e-08 ;  /* 0x00000001ff047431 */ /* 0x002fe200000001ff */
[----:B------:R-:W-:Y:S01]  /*3a90*/  UPRMT UR7, UR4, 0x654, UR8 ;  /* 0x0000065404077896 */ /* 0x000fe20008000008 */
[----:B------:R-:W-:Y:S01]  /*3aa0*/  IMAD.MOV.U32 R6, RZ, RZ, 0xffff ;  /* 0x0000ffffff067424 */ /* 0x000fe200078e00ff */
[----:B------:R-:W-:Y:S01]  /*3ab0*/  PRMT R2, R2, 0x654, R3 ;  /* 0x0000065402027816 */ /* 0x000fe20000000003 */
[----:B------:R-:W-:Y:S02]  /*3ac0*/  IMAD.MOV.U32 R5, RZ, RZ, 0x4 ;  /* 0x00000004ff057424 */ /* 0x000fe400078e00ff */
[----:B------:R-:W-:Y:S01]  /*3ad0*/  IMAD.SHL.U32 R9, R11, 0x20, RZ ;  /* 0x000000200b097824 */ /* 0x000fe200078e00ff */
[----:B------:R-:W-:Y:S02]  /*3ae0*/  MOV R3, UR7 ;  /* 0x0000000700037c02 */ /* 0x000fe40008000f00 */
[-C--:B------:R-:W-:Y:S01]  /*3af0*/  SHF.L.U32 R7, R6, R11.reuse, RZ ;  /* 0x0000000b06077219 */ /* 0x080fe200000006ff */
[----:B------:R1:W-:Y:S01]  /*3b00*/  SYNCS.ARRIVE.TRANS64.RED RZ, [UR7], R5 ;  /* 0x00000005ffff79a7 */ /* 0x0003e20008000407 */
[----:B------:R-:W-:Y:S01]  /*3b10*/  SHF.L.U32 R6, R4, R11, RZ ;  /* 0x0000000b04067219 */ /* 0x000fe200000006ff */
[----:B------:R1:W-:Y:S04]  /*3b20*/  STS [UR37+0x210], R9 ;  /* 0x00021009ff007988 */ /* 0x0003e80008000825 */
[----:B------:R1:W-:Y:S04]  /*3b30*/  STAS [R2.64], R11 ;  /* 0x0000000b02007dbd */ /* 0x0003e8000c0008ff */
[----:B------:R1:W-:Y:S04]  /*3b40*/  ATOMS.OR RZ, [UR6+0x14], R7 ;  /* 0x00001407ffff798c */ /* 0x0003e8000b000006 */
[----:B------:R1:W-:Y:S04]  /*3b50*/  ATOMS.OR RZ, [UR6+0x18], R6 ;  /* 0x00001806ffff798c */ /* 0x0003e8000b000006 */
[----:B------:R1:W-:Y:S02]  /*3b60*/  ATOMS.XOR RZ, [UR6+0x10], R4 ;  /* 0x00001004ffff798c */ /* 0x0003e4000b800006 */
.L_x_75:
[----:B------:R-:W-:Y:S05]  /*3b70*/  BSYNC B0 ;  /* 0x0000000000007941 */ /* 0x000fea0003800000 */
.L_x_74:
[----:B------:R-:W-:Y:S05]  /*3b80*/  BRA.U UP0, `(.L_x_80) ;  /* 0x00000001006c7547 */ /* 0x000fea000b800000 */
[----:B------:R-:W-:-:S03]  /*3b90*/  UMOV UR7, 0xffffffff ;  /* 0xffffffff00077882 */ /* 0x000fc60000000000 */
[----:B------:R-:W-:Y:S05]  /*3ba0*/  BRA.DIV UR7, `(.L_x_81) ;  /* 0x000000ae07947947 */ /* 0x000fea000b800000 */
[----:B------:R-:W-:-:S13]  /*3bb0*/  ELECT P6, URZ, PT ;  /* 0x0000000000ff782f */ /* 0x000fda00038c0000 */
.L_x_180:
[----:B------:R-:W-:Y:S05]  /*3bc0*/  @!P6 BRA `(.L_x_80) ;  /* 0x00000000005ce947 */ /* 0x000fea0003800000 */
[----:B-1----:R-:W1:Y:S02]  /*3bd0*/  LDS R3, [UR6+0x10] ;  /* 0x00001006ff037984 */ /* 0x002e640008000800 */
[----:B-1----:R-:W-:-:S04]  /*3be0*/  SHF.L.U32 R3, R3, 0x1f, RZ ;  /* 0x0000001f03037819 */ /* 0x002fc800000006ff */
[----:B------:R-:W1:Y:S02]  /*3bf0*/  SYNCS.PHASECHK.TRANS64.TRYWAIT P0, [UR6+0x8], R3 ;  /* 0x00000803ff0075a7 */ /* 0x000e640008001106 */
[----:B-1----:R-:W-:Y:S05]  /*3c00*/  @P0 BRA `(.L_x_82) ;  /* 0x0000000000080947 */ /* 0x002fea0003800000 */
[----:B------:R-:W1:Y:S02]  /*3c10*/  SYNCS.PHASECHK.TRANS64.TRYWAIT P0, [UR6+0x8], R3 ;  /* 0x00000803ff0075a7 */ /* 0x000e640008001106 */
[----:B-1----:R-:W-:Y:S05]  /*3c20*/  @!P0 BRA `(.L_x_83) ;  /* 0x000000ac00948947 */ /* 0x002fea0003800000 */
.L_x_82:
[----:B------:R-:W2:Y:S01]  /*3c30*/  LDS R5, [UR37+0x210] ;  /* 0x00021025ff057984 */ /* 0x000ea20008000800 */
[----:B-1----:R-:W-:Y:S02]  /*3c40*/  HFMA2 R2, -RZ, RZ, 0, 5.9604644775390625e-08 ;  /* 0x00000001ff027431 */ /* 0x002fe400000001ff */
[----:B------:R-:W-:Y:S01]  /*3c50*/  IMAD.MOV.U32 R3, RZ, RZ, 0xffff ;  /* 0x0000ffffff037424 */ /* 0x000fe200078e00ff */
[----:B------:R-:W-:Y:S01]  /*3c60*/  UPRMT UR7, UR4, 0x654, UR8 ;  /* 0x0000065404077896 */ /* 0x000fe20008000008 */
[----:B--2---:R-:W-:-:S03]  /*3c70*/  IMAD.SHL.U32 R4, R5, 0x20, RZ ;  /* 0x0000002005047824 */ /* 0x004fc600078e00ff */
[-C--:B------:R-:W-:Y:S02]  /*3c80*/  SHF.L.U32 R3, R3, R5.reuse, RZ ;  /* 0x0000000503037219 */ /* 0x080fe400000006ff */
[----:B------:R-:W-:Y:S01]  /*3c90*/  SHF.L.U32 R5, R2, R5, RZ ;  /* 0x0000000502057219 */ /* 0x000fe200000006ff */
[----:B------:R2:W-:Y:S04]  /*3ca0*/  STS [UR37+0x210], R4 ;  /* 0x00021004ff007988 */ /* 0x0005e80008000825 */
[----:B------:R2:W-:Y:S04]  /*3cb0*/  ATOMS.OR RZ, [UR6+0x14], R3 ;  /* 0x00001403ffff798c */ /* 0x0005e8000b000006 */
[----:B------:R2:W-:Y:S01]  /*3cc0*/  ATOMS.OR RZ, [UR6+0x18], R5 ;  /* 0x00001805ffff798c */ /* 0x0005e2000b000006 */
[----:B------:R-:W-:Y:S03]  /*3cd0*/  SYNCS.ARRIVE.TRANS64.RED.A1T0 RZ, [UR7], RZ ;  /* 0x000000ffffff79a7 */ /* 0x000fe60008100407 */
[----:B------:R2:W-:Y:S01]  /*3ce0*/  ATOMS.XOR RZ, [UR6+0x10], R2 ;  /* 0x00001002ffff798c */ /* 0x0005e2000b800006 */
[----:B------:R-:W-:Y:S05]  /*3cf0*/  BRA `(.L_x_80) ;  /* 0x0000000000107947 */ /* 0x000fea0003800000 */
.L_x_73:
[----:B------:R-:W-:-:S05]  /*3d00*/  MOV R2, 0xffffffff ;  /* 0xffffffff00027802 */ /* 0x000fca0000000f00 */
[----:B------:R1:W-:Y:S02]  /*3d10*/  STS [UR37+0x210], R2 ;  /* 0x00021002ff007988 */ /* 0x0003e40008000825 */
[----:B-1----:R-:W-:Y:S02]  /*3d20*/  MOV R2, 0x3d40 ;  /* 0x00003d4000027802 */ /* 0x002fe40000000f00 */
[----:B-----5:R-:W-:Y:S05]  /*3d30*/  CALL.REL.NOINC `($__internal_1_$__cuda_sm10x_tcgen05_guardrail_trap_phase_invalid_during_alloc) ;  /* 0x000000b0009c7944 */ /* 0x020fea0003c00000 */
.L_x_80:
[----:B------:R-:W-:Y:S05]  /*3d40*/  WARPSYNC.ALL ;  /* 0x0000000000007948 */ /* 0x000fea0003800000 */
[----:B------:R-:W3:Y:S01]  /*3d50*/  S2UR UR8, SR_CgaCtaId ;  /* 0x00000000000879c3 */ /* 0x000ee20000008800 */
[----:B------:R-:W-:Y:S01]  /*3d60*/  UMOV UR6, 0x400 ;  /* 0x0000040000067882 */ /* 0x000fe20000000000 */
[----:B------:R-:W-:-:S06]  /*3d70*/  NOP ;  /* 0x0000000000007918 */ /* 0x000fcc0000000000 */
[----:B------:R-:W-:Y:S06]  /*3d80*/  BAR.ARV 0x6, 0xa0 ;  /* 0x0182800000007b1d */ /* 0x000fec0000002000 */
[----:B------:R-:W-:Y:S01]  /*3d90*/  LOP3.LUT R0, R0, 0xffff, RZ, 0xc0, !PT ;  /* 0x0000ffff00007812 */ /* 0x000fe200078ec0ff */
[----:B-1----:R-:W-:Y:S01]  /*3da0*/  IMAD.MOV.U32 R9, RZ, RZ, 0x1 ;  /* 0x00000001ff097424 */ /* 0x002fe200078e00ff */
[----:B------:R-:W-:Y:S01]  /*3db0*/  LOP3.LUT R8, R8, 0xffff, RZ, 0xc0, !PT ;  /* 0x0000ffff08087812 */ /* 0x000fe200078ec0ff */
[----:B------:R-:W-:Y:S01]  /*3dc0*/  UMOV UR22, URZ ;  /* 0x000000ff00167c82 */ /* 0x000fe20008000000 */
[----:B------:R-:W-:Y:S01]  /*3dd0*/  R2UR UR12, R0 ;  /* 0x00000000000c72ca */ /* 0x000fe200000e0000 */
[----:B------:R-:W-:Y:S01]  /*3de0*/  UMOV UR21, URZ ;  /* 0x000000ff00157c82 */ /* 0x000fe20008000000 */
[----:B------:R-:W-:Y:S01]  /*3df0*/  R2UR UR13, R8 ;  /* 0x00000000080d72ca */ /* 0x000fe200000e0000 */
[----:B------:R-:W-:Y:S01]  /*3e00*/  IMAD.MOV.U32 R8, RZ, RZ, RZ ;  /* 0x000000ffff087224 */ /* 0x000fe200078e00ff */
[----:B------:R-:W-:Y:S01]  /*3e10*/  UMOV UR20, URZ ;  /* 0x000000ff00147c82 */ /* 0x000fe20008000000 */
[----:B------:R-:W-:-:S02]  /*3e20*/  UISETP.NE.AND UP2, UPT, UR5, URZ, UPT ;  /* 0x000000ff0500728c */ /* 0x000fc4000bf45270 */
[----:B---3--:R-:W-:Y:S01]  /*3e30*/  ULEA UR8, UR8, UR6, 0x18 ;  /* 0x0000000608087291 */ /* 0x008fe2000f8ec0ff */
[----:B------:R-:W1:Y:S03]  /*3e40*/  LDCU UR6, c[0x0][0x38c] ;  /* 0x00007180ff0677ac */ /* 0x000e660008000800 */
[----:B------:R-:W-:Y:S02]  /*3e50*/  UIADD3 UR14, UPT, UPT, UR8, 0x4600, URZ ;  /* 0x00004600080e7890 */ /* 0x000fe4000fffe0ff */
[----:B------:R-:W-:-:S03]  /*3e60*/  UIADD3 UR15, UPT, UPT, UR8, 0x2c600, URZ ;  /* 0x0002c600080f7890 */ /* 0x000fc6000fffe0ff */
[----:B--2---:R-:W2:Y:S01]  /*3e70*/  LDS R2, [UR8+0x210] ;  /* 0x00021008ff027984 */ /* 0x004ea20008000800 */
[----:B------:R-:W-:Y:S02]  /*3e80*/  USHF.R.U32.HI UR14, URZ, 0x4, UR14 ;  /* 0x00000004ff0e7899 */ /* 0x000fe4000801160e */
[----:B------:R-:W-:Y:S02]  /*3e90*/  USHF.R.U32.HI UR15, URZ, 0x4, UR15 ;  /* 0x00000004ff0f7899 */ /* 0x000fe4000801160f */
[----:B------:R-:W-:Y:S02]  /*3ea0*/  ULOP3.LUT UR14, UR14, 0x3fff, URZ, 0xc0, !UPT ;  /* 0x00003fff0e0e7892 */ /* 0x000fe4000f8ec0ff */
[----:B------:R-:W-:Y:S02]  /*3eb0*/  ULOP3.LUT UR15, UR15, 0x3fff, URZ, 0xc0, !UPT ;  /* 0x00003fff0f0f7892 */ /* 0x000fe4000f8ec0ff */
[----:B------:R-:W-:Y:S02]  /*3ec0*/  ULOP3.LUT UR14, UR14, 0x10000, URZ, 0xfc, !UPT ;  /* 0x000100000e0e7892 */ /* 0x000fe4000f8efcff */
[----:B-1----:R-:W-:-:S02]  /*3ed0*/  UIADD3 UR6, UPT, UPT, UR6, 0x3f, URZ ;  /* 0x0000003f06067890 */ /* 0x002fc4000fffe0ff */
[----:B------:R-:W-:Y:S02]  /*3ee0*/  ULOP3.LUT UR15, UR15, 0x10000, URZ, 0xfc, !UPT ;  /* 0x000100000f0f7892 */ /* 0x000fe4000f8efcff */
[----:B------:R-:W-:Y:S01]  /*3ef0*/  USHF.R.S32.HI UR7, URZ, 0x1f, UR6 ;  /* 0x0000001fff077899 */ /* 0x000fe20008011406 */
[----:B------:R-:W-:Y:S01]  /*3f00*/  UMOV UR28, 0x0 ;  /* 0x00000000001c7882 */ /* 0x000fe20000000000 */
[----:B------:R-:W-:Y:S02]  /*3f10*/  UMOV UR29, 0x10100010 ;  /* 0x10100010001d7882 */ /* 0x000fe40000000000 */
[----:B------:R-:W-:Y:S01]  /*3f20*/  ULEA.HI UR7, UR7, UR6, URZ, 0x6 ;  /* 0x0000000607077291 */ /* 0x000fe2000f8f30ff */
[----:B------:R-:W-:Y:S01]  /*3f30*/  UMOV UR26, 0x0 ;  /* 0x00000000001a7882 */ /* 0x000fe20000000000 */
[----:B------:R-:W-:Y:S02]  /*3f40*/  UMOV UR27, 0x10100010 ;  /* 0x10100010001b7882 */ /* 0x000fe40000000000 */
[----:B------:R-:W-:-:S04]  /*3f50*/  USHF.R.S32.HI UR7, URZ, 0x6, UR7 ;  /* 0x00000006ff077899 */ /* 0x000fc80008011407 */
[----:B------:R-:W-:-:S04]  /*3f60*/  UISETP.LT.AND UP0, UPT, UR7, 0x1, UPT ;  /* 0x000000010700788c */ /* 0x000fc8000bf01270 */
[----:B------:R-:W-:Y:S01]  /*3f70*/  USEL UR23, UR7, 0x1, !UP0 ;  /* 0x0000000107177887 */ /* 0x000fe2000c000000 */
[----:B--2---:R-:W-:Y:S02]  /*3f80*/  R2UR UR24, R2 ;  /* 0x00000000021872ca */ /* 0x004fe400000e0000 */
[----:B------:R-:W-:-:S13]  /*3f90*/  CS2R R2, SRZ ;  /* 0x0000000000027805 */ /* 0x000fda000001ff00 */
.L_x_91:
[C---:B------:R-:W-:Y:S02]  /*3fa0*/  LEA R0, R8.reuse, UR8, 0x3 ;  /* 0x0000000808007c11 */ /* 0x040fe4000f8e18ff */
[----:B------:R-:W-:Y:S02]  /*3fb0*/  SHF.L.U32 R5, R3, 0x1f, RZ ;  /* 0x0000001f03057819 */ /* 0x000fe400000006ff */
[----:B------:R-:W-:Y:S02]  /*3fc0*/  LEA R4, R8, UR8, 0x4 ;  /* 0x0000000808047c11 */ /* 0x000fe4000f8e20ff */
[----:B------:R-:W1:Y:S02]  /*3fd0*/  SYNCS.PHASECHK.TRANS64.TRYWAIT P0, [R0+URZ+0x160], R5 ;  /* 0x00016005000075a7 */ /* 0x000e6400080011ff */
[----:B-1-34-:R-:W-:Y:S05]  /*3fe0*/  @!P0 BRA `(.L_x_84) ;  /* 0x000000a800bc8947 */ /* 0x01afea0003800000 */
.L_x_181:
[----:B-1----:R-:W1:Y:S01]  /*3ff0*/  LDS.128 R4, [R4+0x1f0] ;  /* 0x0001f00004047984 */ /* 0x002e620000000c00 */
[----:B------:R-:W-:Y:S02]  /*4000*/  VIADD R0, R0, 0x170 ;  /* 0x0000017000007836 */ /* 0x000fe40000000000 */
[----:B------:R-:W-:Y:S01]  /*4010*/  VIADD R8, R8, 0x1 ;  /* 0x0000000108087836 */ /* 0x000fe20000000000 */
[----:B------:R-:W-:Y:S01]  /*4020*/  @!PT LDS RZ, [RZ] ;  /* 0x00000000fffff984 */ /* 0x000fe20000000800 */
[----:B------:R-:W-:Y:S01]  /*4030*/  @!PT LDS RZ, [RZ] ;  /* 0x00000000fffff984 */ /* 0x000fe20000000800 */
[----:B------:R-:W-:Y:S01]  /*4040*/  @!PT LDS RZ, [RZ] ;  /* 0x00000000fffff984 */ /* 0x000fe20000000800 */
[----:B------:R-:W-:Y:S01]  /*4050*/  @!PT LDS RZ, [RZ] ;  /* 0x00000000fffff984 */ /* 0x000fe20000000800 */
[----:B------:R2:W-:Y:S06]  /*4060*/  MEMBAR.ALL.CTA ;  /* 0x0000000000007992 */ /* 0x0005ec0000008000 */
[----:B--2---:R-:W2:Y:S01]  /*4070*/  FENCE.VIEW.ASYNC.S ;  /* 0x00000000000073c6 */ /* 0x004ea20000000000 */
[----:B------:R-:W-:-:S04]  /*4080*/  PRMT R0, RZ, 0x654, R0 ;  /* 0x00000654ff007816 */ /* 0x000fc80000000000 */
[----:B--2---:R2:W-:Y:S01]  /*4090*/  SYNCS.ARRIVE.TRANS64.RED.A1T0 RZ, [R0+URZ], RZ ;  /* 0x000000ff00ff79a7 */ /* 0x0045e200081004ff */
[----:B-1----:R-:W-:Y:S01]  /*40a0*/  LOP3.LUT P1, RZ, R6, 0x1, RZ, 0xc0, !PT ;  /* 0x0000000106ff7812 */ /* 0x002fe2000782c0ff */
[----:B--2---:R-:W-:-:S12]  /*40b0*/  BRA.U UP2, `(.L_x_85) ;  /* 0x0000000102e07547 */ /* 0x004fd8000b800000 */
[----:B------:R-:W1:Y:S01]  /*40c0*/  LDCU UR6, c[0x0][0x38c] ;  /* 0x00007180ff0677ac */ /* 0x000e620008000800 */
[----:B------:R-:W-:Y:S02]  /*40d0*/  PLOP3.LUT P2, PT, PT, PT, PT, 0x80, 0x8 ;  /* 0x000000000008781c */ /* 0x000fe40003f4f070 */
[----:B------:R-:W-:Y:S01]  /*40e0*/  SHF.L.U32 R5, R9, 0x1f, RZ ;  /* 0x0000001f09057819 */ /* 0x000fe200000006ff */
[----:B------:R-:W-:Y:S02]  /*40f0*/  ULEA UR10, UR22, UR8, 0x3 ;  /* 0x00000008160a7291 */ /* 0x000fe4000f8e18ff */
[----:B------:R-:W-:Y:S02]  /*4100*/  ULEA UR11, UR22, UR24, 0x6 ;  /* 0x00000018160b7291 */ /* 0x000fe4000f8e30ff */
[----:B-1----:R-:W-:-:S06]  /*4110*/  UISETP.GE.AND UP0, UPT, UR6, 0x1, UPT ;  /* 0x000000010600788c */ /* 0x002fcc000bf06270 */
[----:B------:R-:W-:-:S05]  /*4120*/  PLOP3.LUT P0, PT, PT, PT, UP0, 0x80, 0x8 ;  /* 0x000000000008781c */ /* 0x000fca0003f0f008 */
[----:B------:R-:W-:-:S08]  /*4130*/  @UP0 ULEA UR6, UR21, UR8, 0x3 ;  /* 0x0000000815060291 */ /* 0x000fd0000f8e18ff */
[----:B------:R-:W-:-:S04]  /*4140*/  @P0 SHF.L.U32 R0, R2, 0x1f, RZ ;  /* 0x0000001f02000819 */ /* 0x000fc800000006ff */
[----:B------:R1:W2:Y:S01]  /*4150*/  @P0 SYNCS.PHASECHK.TRANS64.TRYWAIT P2, [UR6], R0 ;  /* 0x00000000ff0005a7 */ /* 0x0002a20008041106 */
[----:B------:R-:W3:Y:S02]  /*4160*/  SYNCS.PHASECHK.TRANS64.TRYWAIT P0, [UR10+0x1a0], R5 ;  /* 0x0001a005ff0075a7 */ /* 0x000ee4000800110a */
[----:B-123--:R-:W-:Y:S05]  /*4170*/  @!P0 BRA `(.L_x_86) ;  /* 0x000000a8006c8947 */ /* 0x00efea0003800000 */
.L_x_183:
[----:B------:R-:W-:Y:S01]  /*4180*/  UMOV UR19, UR20 ;  /* 0x0000001400137c82 */ /* 0x000fe20008000000 */
[----:B------:R-:W-:Y:S05]  /*4190*/  BRA.U !UP0, `(.L_x_87) ;  /* 0x0000000108987547 */ /* 0x000fea000b800000 */
[----:B------:R-:W-:Y:S02]  /*41a0*/  UIADD3 UR19, UPT, UPT, UR23, UR20, URZ ;  /* 0x0000001417137290 */ /* 0x000fe4000fffe0ff */
[----:B------:R-:W-:Y:S01]  /*41b0*/  UPLOP3.LUT UP3, UPT, UPT, UPT, UPT, 0x40, 0x4 ;  /* 0x000000000004789c */ /* 0x000fe20003f6e870 */
[----:B------:R-:W-:Y:S01]  /*41c0*/  UMOV UR18, UR7 ;  /* 0x0000000700127c82 */ /* 0x000fe20008000000 */
[----:B------:R-:W-:-:S09]  /*41d0*/  UMOV UR17, UR21 ;  /* 0x0000001500117c82 */ /* 0x000fd20008000000 */
.L_x_90:
[----:B--2---:R-:W-:Y:S01]  /*41e0*/  ULEA UR9, UR17, UR8, 0x3 ;  /* 0x0000000811097291 */ /* 0x004fe2000f8e18ff */
[----:B---3--:R-:W-:Y:S11]  /*41f0*/  @P2 BRA `(.L_x_88) ;  /* 0x00000000000c2947 */ /* 0x008ff60003800000 */
[----:B-1----:R-:W-:Y:S04]  /*4200*/  SHF.L.U32 R5, R2, 0x1f, RZ ;  /* 0x0000001f02057819 */ /* 0x002fe800000006ff */
[----:B------:R-:W1:Y:S02]  /*4210*/  SYNCS.PHASECHK.TRANS64.TRYWAIT P0, [UR9], R5 ;  /* 0x00000005ff0075a7 */ /* 0x000e640008001109 */
[----:B-1----:R-:W-:Y:S05]  /*4220*/  @!P0 BRA `(.L_x_89) ;  /* 0x000000a800588947 */ /* 0x002fea0003800000 */
.L_x_88:
[----:B------:R-:W-:Y:S01]  /*4230*/  UISETP.NE.AND UP0, UPT, UR18, 0x1, UPT ;  /* 0x000000011200788c */ /* 0x000fe2000bf05270 */
[----:B------:R-:W-:Y:S01]  /*4240*/  PLOP3.LUT P2, PT, PT, PT, PT, 0x80, 0x8 ;  /* 0x000000000008781c */ /* 0x000fe20003f4f070 */
[----:B------:R-:W-:Y:S02]  /*4250*/  UIADD3 UR21, UPT, UPT, UR17, 0x1, URZ ;  /* 0x0000000111157890 */ /* 0x000fe4000fffe0ff */
[----:B------:R-:W-:Y:S02]  /*4260*/  ULEA UR30, UR17, UR15, 0x7 ;  /* 0x0000000f111e7291 */ /* 0x000fe4000f8e38ff */
[----:B------:R-:W-:Y:S01]  /*4270*/  UISETP.NE.AND UP1, UPT, UR21, 0x14, UPT ;  /* 0x000000141500788c */ /* 0x000fe2000bf25270 */
[----:B------:R-:W-:Y:S01]  /*4280*/  PLOP3.LUT P0, PT, PT, PT, UP0, 0x80, 0x8 ;  /* 0x000000000008781c */ /* 0x000fe20003f0f008 */
[----:B------:R-:W-:Y:S02]  /*4290*/  ULEA UR32, UR17, UR14, 0x9 ;  /* 0x0000000e11207291 */ /* 0x000fe4000f8e48ff */
[----:B------:R-:W-:Y:S02]  /*42a0*/  USEL UR16, URZ, 0x1, UP1 ;  /* 0x00000001ff107887 */ /* 0x000fe40008800000 */
[----:B------:R-:W-:Y:S02]  /*42b0*/  USEL UR21, UR21, URZ, UP1 ;  /* 0x000000ff15157287 */ /* 0x000fe40008800000 */
[----:B------:R-:W-:Y:S02]  /*42c0*/  UIADD3 UR36, UPT, UPT, UR30, 0x2, URZ ;  /* 0x000000021e247890 */ /* 0x000fe4000fffe0ff */
[----:B------:R-:W-:Y:S01]  /*42d0*/  @UP0 ULEA UR6, UR21, UR8, 0x3 ;  /* 0x0000000815060291 */ /* 0x000fe2000f8e18ff */
[----:B------:R-:W-:Y:S01]  /*42e0*/  LOP3.LUT R2, R2, UR16, RZ, 0x3c, !PT ;  /* 0x0000001002027c12 */ /* 0x000fe2000f8e3cff */
[----:B------:R-:W-:Y:S02]  /*42f0*/  UIADD3 UR34, UPT, UPT, UR32, 0x2, URZ ;  /* 0x0000000220227890 */ /* 0x000fe4000fffe0ff */
[----:B------:R-:W-:Y:S01]  /*4300*/  UIADD3 UR9, UPT, UPT, UR9, 0xa0, URZ ;  /* 0x000000a009097890 */ /* 0x000fe2000fffe0ff */
[----:B-1----:R-:W-:Y:S01]  /*4310*/  @P0 SHF.L.U32 R0, R2, 0x1f, RZ ;  /* 0x0000001f02000819 */ /* 0x002fe200000006ff */
[----:B------:R-:W-:Y:S01]  /*4320*/  UMOV UR31, 0x80004020 ;  /* 0x80004020001f7882 */ /* 0x000fe20000000000 */
[----:B------:R-:W-:Y:S01]  /*4330*/  UMOV UR33, 0x80004020 ;  /* 0x8000402000217882 */ /* 0x000fe20000000000 */
[----:B------:R-:W-:Y:S01]  /*4340*/  UMOV UR37, 0x80004020 ;  /* 0x8000402000257882 */ /* 0x000fe20000000000 */
[----:B------:R2:W3:Y:S01]  /*4350*/  @P0 SYNCS.PHASECHK.TRANS64.TRYWAIT P2, [UR6], R0 ;  /* 0x00000000ff0005a7 */ /* 0x0004e20008041106 */
[----:B------:R-:W-:Y:S01]  /*4360*/  UIADD3 UR20, UPT, UPT, UR20, 0x1, URZ ;  /* 0x0000000114147890 */ /* 0x000fe2000fffe0ff */
[----:B------:R2:W-:Y:S01]  /*4370*/  UTCQMMA.2CTA gdesc[UR32], gdesc[UR30], tmem[UR11], tmem[UR28], idesc[UR29], UP3 ;  /* 0x00ff1c1e200075ea */ /* 0x0005e20009a0030b */
[----:B------:R-:W-:Y:S02]  /*4380*/  UIADD3 UR18, UPT, UPT, UR18, -0x1, URZ ;  /* 0xffffffff12127890 */ /* 0x000fe4000fffe0ff */
[----:B------:R-:W-:Y:S02]  /*4390*/  UISETP.NE.AND UP0, UPT, UR20, UR19, UPT ;  /* 0x000000131400728c */ /* 0x000fe4000bf05270 */
[----:B------:R-:W-:Y:S01]  /*43a0*/  UPLOP3.LUT UP3, UPT, UPT, UPT, UPT, 0x80, 0x8 ;  /* 0x000000000008789c */ /* 0x000fe20003f6f070 */
[----:B------:R-:W-:Y:S01]  /*43b0*/  UMOV UR35, 0x80004020 ;  /* 0x8000402000237882 */ /* 0x000fe20000000000 */
[----:B------:R-:W-:Y:S01]  /*43c0*/  UMOV UR17, UR21 ;  /* 0x0000001500117c82 */ /* 0x000fe20008000000 */
[----:B------:R2:W-:Y:S01]  /*43d0*/  UTCQMMA.2CTA gdesc[UR34], gdesc[UR36], tmem[UR11], tmem[UR26], idesc[UR27], UPT ;  /* 0x00ff1a24220075ea */ /* 0x0005e2000ba0030b */
[----:B------:R2:W-:Y:S03]  /*43e0*/  UTCBAR.2CTA.MULTICAST [UR9], URZ, UR13 ;  /* 0x000000ff090073e9 */ /* 0x0005e6000820080d */
[----:B------:R-:W-:Y:S05]  /*43f0*/  BRA.U UP0, `(.L_x_90) ;  /* 0xfffffffd00787547 */ /* 0x000fea000b83ffff */
.L_x_87:
[----:B------:R-:W-:Y:S01]  /*4400*/  UIADD3 UR10, UPT, UPT, UR10, 0x180, URZ ;  /* 0x000001800a0a7890 */ /* 0x000fe2000fffe0ff */
[----:B------:R-:W-:-:S08]  /*4410*/  UMOV UR20, UR19 ;  /* 0x0000001300147c82 */ /* 0x000fd00008000000 */
[----:B------:R4:W-:Y:S01]  /*4420*/  UTCBAR.2CTA.MULTICAST [UR10], URZ, UR12 ;  /* 0x000000ff0a0073e9 */ /* 0x0009e2000820080c */
[----:B------:R-:W-:Y:S02]  /*4430*/  NOP ;  /* 0x0000000000007918 */ /* 0x000fe40000000000 */
.L_x_85:
[----:B------:R-:W-:Y:S01]  /*4440*/  UIADD3 UR22, UPT, UPT, UR22, 0x1, URZ ;  /* 0x0000000116167890 */ /* 0x000fe2000fffe0ff */
[----:B------:R-:W-:-:S03]  /*4450*/  ISETP.NE.AND P0, PT, R8, 0x2, PT ;  /* 0x000000020800780c */ /* 0x000fc60003f05270 */
[----:B------:R-:W-:Y:S01]  /*4460*/  UISETP.NE.AND UP0, UPT, UR22, 0x4, UPT ;  /* 0x000000041600788c */ /* 0x000fe2000bf05270 */
[----:B-12---:R-:W-:Y:S02]  /*4470*/  SEL R0, RZ, 0x1, P0 ;  /* 0x00000001ff007807 */ /* 0x006fe40000000000 */
[----:B------:R-:W-:Y:S01]  /*4480*/  SEL R8, R8, RZ, P0 ;  /* 0x000000ff08087207 */ /* 0x000fe20000000000 */
[----:B------:R-:W-:Y:S01]  /*4490*/  USEL UR6, URZ, 0x1, UP0 ;  /* 0x00000001ff067887 */ /* 0x000fe20008000000 */
[----:B------:R-:W-:Y:S01]  /*44a0*/  LOP3.LUT R3, R3, R0, RZ, 0x3c, !PT ;  /* 0x0000000003037212 */ /* 0x000fe200078e3cff */
[----:B------:R-:W-:-:S04]  /*44b0*/  USEL UR22, UR22, URZ, UP0 ;  /* 0x000000ff16167287 */ /* 0x000fc80008000000 */
[----:B------:R-:W-:Y:S01]  /*44c0*/  LOP3.LUT R9, R9, UR6, RZ, 0x3c, !PT ;  /* 0x0000000609097c12 */ /* 0x000fe2000f8e3cff */
[----:B------:R-:W-:Y:S07]  /*44d0*/  @P1 BRA `(.L_x_91) ;  /* 0xfffffff800b01947 */ /* 0x000fee000383ffff */
[----:B------:R-:W1:Y:S01]  /*44e0*/  S2UR UR6, SR_CgaCtaId ;  /* 0x00000000000679c3 */ /* 0x000e620000008800 */
[----:B------:R-:W-:Y:S01]  /*44f0*/  ELECT P0, URZ, PT ;  /* 0x0000000000ff782f */ /* 0x000fe20003800000 */
[----:B------:R-:W-:Y:S01]  /*4500*/  HFMA2 R0, -RZ, RZ, 0, 5.9604644775390625e-08 ;  /* 0x00000001ff007431 */ /* 0x000fe200000001ff */
[----:B------:R-:W-:-:S05]  /*4510*/  UMOV UR7, 0x40 ;  /* 0x0000004000077882 */ /* 0x000fca0000000000 */
[----:B------:R-:W-:Y:S01]  /*4520*/  UVIRTCOUNT.DEALLOC.SMPOOL 0x80 ;  /* 0x000000800000784c */ /* 0x000fe20000000000 */
[----:B------:R-:W-:Y:S02]  /*4530*/  UISETP.NE.AND UP0, UPT, UR5, URZ, UPT ;  /* 0x000000ff0500728c */ /* 0x000fe4000bf05270 */
[----:B-1----:R-:W-:-:S09]  /*4540*/  ULEA UR6, UR6, UR7, 0x18 ;  /* 0x0000000706067291 */ /* 0x002fd2000f8ec0ff */
[----:B------:R1:W-:Y:S01]  /*4550*/  @P0 STS.U8 [UR6+0x1c], R0 ;  /* 0x00001c00ff000988 */ /* 0x0003e20008000006 */
[----:B------:R-:W-:Y:S05]  /*4560*/  BRA.U UP0, `(.L_x_92) ;  /* 0x0000000100a07547 */ /* 0x000fea000b800000 */
[----:B------:R-:W-:Y:S01]  /*4570*/  UIADD3 UR5, UPT, UPT, UR8, 0x1a0, URZ ;  /* 0x000001a008057890 */ /* 0x000fe2000fffe0ff */
[----:B------:R-:W-:-:S03]  /*4580*/  SHF.L.U32 R3, R9, 0x1f, RZ ;  /* 0x0000001f09037819 */ /* 0x000fc600000006ff */
[----:B------:R-:W-:-:S09]  /*4590*/  ULEA UR7, UR22, UR5, 0x3 ;  /* 0x0000000516077291 */ /* 0x000fd2000f8e18ff */
[----:B------:R-:W2:Y:S02]  /*45a0*/  SYNCS.PHASECHK.TRANS64.TRYWAIT P0, [UR7], R3 ;  /* 0x00000003ff0075a7 */ /* 0x000ea40008001107 */
[----:B--2---:R-:W-:Y:S05]  /*45b0*/  @!P0 BRA `(.L_x_93) ;  /* 0x000000a4008c8947 */ /* 0x004fea0003800000 */
.L_x_186:
[----:B------:R-:W-:-:S04]  /*45c0*/  UIADD3 UR9, UPT, UPT, UR22, 0x1, URZ ;  /* 0x0000000116097890 */ /* 0x000fc8000fffe0ff */
[----:B------:R-:W-:-:S04]  /*45d0*/  UISETP.NE.AND UP1, UPT, UR9, 0x4, UPT ;  /* 0x000000040900788c */ /* 0x000fc8000bf25270 */
[----:B----4-:R-:W-:Y:S02]  /*45e0*/  USEL UR10, URZ, 0x1, UP1 ;  /* 0x00000001ff0a7887 */ /* 0x010fe40008800000 */
[----:B------:R-:W-:-:S04]  /*45f0*/  USEL UR9, UR9, URZ, UP1 ;  /* 0x000000ff09097287 */ /* 0x000fc80008800000 */
[----:B------:R-:W-:Y:S01]  /*4600*/  ULEA UR7, UR9, UR5, 0x3 ;  /* 0x0000000509077291 */ /* 0x000fe2000f8e18ff */
[----:B------:R-:W-:-:S04]  /*4610*/  LOP3.LUT R2, R9, UR10, RZ, 0x3c, !PT ;  /* 0x0000000a09027c12 */ /* 0x000fc8000f8e3cff */
[----:B-1----:R-:W-:-:S04]  /*4620*/  SHF.L.U32 R3, R2, 0x1f, RZ ;  /* 0x0000001f02037819 */ /* 0x002fc800000006ff */
[----:B------:R-:W1:Y:S02]  /*4630*/  SYNCS.PHASECHK.TRANS64.TRYWAIT P0, [UR7], R3 ;  /* 0x00000003ff0075a7 */ /* 0x000e640008001107 */
[----:B-1----:R-:W-:Y:S05]  /*4640*/  @!P0 BRA `(.L_x_94) ;  /* 0x000000a400808947 */ /* 0x002fea0003800000 */
.L_x_188:
        /* <DEDUP_REMOVED lines=9> */
.L_x_190:
[----:B------:R-:W-:-:S04]  /*46e0*/  UIADD3 UR9, UPT, UPT, UR9, 0x1, URZ ;  /* 0x0000000109097890 */ /* 0x000fc8000fffe0ff */
[----:B------:R-:W-:-:S04]  /*46f0*/  UISETP.NE.AND UP1, UPT, UR9, 0x4, UPT ;  /* 0x000000040900788c */ /* 0x000fc8000bf25270 */
[----:B------:R-:W-:Y:S02]  /*4700*/  USEL UR7, URZ, 0x1, UP1 ;  /* 0x00000001ff077887 */ /* 0x000fe40008800000 */
[----:B------:R-:W-:-:S04]  /*4710*/  USEL UR9, UR9, URZ, UP1 ;  /* 0x000000ff09097287 */ /* 0x000fc80008800000 */
[----:B------:R-:W-:Y:S01]  /*4720*/  ULEA UR9, UR9, UR5, 0x3 ;  /* 0x0000000509097291 */ /* 0x000fe2000f8e18ff */
[----:B-1----:R-:W-:-:S04]  /*4730*/  LOP3.LUT R3, R2, UR7, RZ, 0x3c, !PT ;  /* 0x0000000702037c12 */ /* 0x002fc8000f8e3cff */
[----:B------:R-:W-:Y:S01]  /*4740*/  SHF.L.U32 R3, R3, 0x1f, RZ ;  /* 0x0000001f03037819 */ /* 0x000fe200000006ff */
[----:B------:R-:W-:-:S04]  /*4750*/  IMAD.U32 R0, RZ, RZ, UR9 ;  /* 0x00000009ff007e24 */ /* 0x000fc8000f8e00ff */
[----:B------:R1:W2:Y:S03]  /*4760*/  SYNCS.PHASECHK.TRANS64.TRYWAIT P0, [R0+URZ], R3 ;  /* 0x00000003000075a7 */ /* 0x0002a600080011ff */
[----:B--2---:R-:W-:Y:S05]  /*4770*/  @!P0 NANOSLEEP.SYNCS 0x989680 ;  /* 0x009896800000895d */ /* 0x004fea0003900000 */
[----:B------:R-:W2:Y:S02]  /*4780*/  @!P0 SYNCS.PHASECHK.TRANS64 P0, [R0+URZ], R3 ;  /* 0x00000003000085a7 */ /* 0x000ea400080010ff */
[----:B--2---:R-:W-:Y:S05]  /*4790*/  @P0 BRA `(.L_x_96) ;  /* 0x0000000000200947 */ /* 0x004fea0003800000 */
.L_x_97:
[----:B--2---:R2:W4:Y:S02]  /*47a0*/  SYNCS.PHASECHK.TRANS64.TRYWAIT P0, [R0+URZ], R3 ;  /* 0x00000003000075a7 */ /* 0x00452400080011ff */
[----:B----4-:R-:W-:Y:S05]  /*47b0*/  @!P0 NANOSLEEP.SYNCS 0x989680 ;  /* 0x009896800000895d */ /* 0x010fea0003900000 */
[----:B------:R-:W4:Y:S02]  /*47c0*/  @!P0 SYNCS.PHASECHK.TRANS64 P0, [R0+URZ], R3 ;  /* 0x00000003000085a7 */ /* 0x000f2400080010ff */
[----:B----4-:R-:W-:Y:S05]  /*47d0*/  @!P0 BRA `(.L_x_97) ;  /* 0xfffffffc00f08947 */ /* 0x010fea000383ffff */
[----:B------:R-:W-:Y:S05]  /*47e0*/  BRA `(.L_x_96) ;  /* 0x00000000000c7947 */ /* 0x000fea0003800000 */
.L_x_92:
[----:B------:R-:W-:-:S04]  /*47f0*/  UIADD3 UR5, UPT, UPT, UR8, 0x1e0, URZ ;  /* 0x000001e008057890 */ /* 0x000fc8000fffe0ff */
[----:B------:R-:W-:-:S09]  /*4800*/  UPRMT UR5, UR4, 0x654, UR5 ;  /* 0x0000065404057896 */ /* 0x000fd20008000005 */
[----:B------:R-:W-:Y:S03]  /*4810*/  SYNCS.ARRIVE.TRANS64.RED.A1T0 RZ, [UR5], RZ ;  /* 0x000000ffffff79a7 */ /* 0x000fe60008100405 */
.L_x_96:
[----:B-12---:R-:W-:Y:S01]  /*4820*/  SHF.L.U32 R3, RZ, 0x1f, RZ ;  /* 0x0000001fff037819 */ /* 0x006fe200000006ff */
[----:B------:R-:W-:Y:S01]  /*4830*/  UIADD3 UR5, UPT, UPT, UR8, 0x1e0, URZ ;  /* 0x000001e008057890 */ /* 0x000fe2000fffe0ff */
[----:B------:R-:W-:Y:S02]  /*4840*/  PLOP3.LUT P0, PT, PT, PT, UP0, 0x80, 0x8 ;  /* 0x000000000008781c */ /* 0x000fe40003f0f008 */
[----:B------:R-:W1:Y:S02]  /*4850*/  SYNCS.PHASECHK.TRANS64.TRYWAIT P1, [UR8+0x1e0], R3 ;  /* 0x0001e003ff0075a7 */ /* 0x000e640008021108 */
[----:B-1----:R-:W-:Y:S09]  /*4860*/  @!P1 BRA `(.L_x_98) ;  /* 0x000000a400289947 */ /* 0x002ff20003800000 */
.L_x_192:
[----:B------:R-:W-:Y:S01]  /*4870*/  @!UP0 UPRMT UR5, UR4, 0x654, UR5 ;  /* 0x0000065404058896 */ /* 0x000fe20008000005 */
[----:B------:R-:W-:Y:S02]  /*4880*/  UMOV UR8, 0xffff ;  /* 0x0000ffff00087882 */ /* 0x000fe40000000000 */
[----:B------:R-:W-:-:S06]  /*4890*/  UMOV UR4, 0x1 ;  /* 0x0000000100047882 */ /* 0x000fcc0000000000 */
[----:B------:R-:W-:Y:S01]  /*48a0*/  @!P0 SYNCS.ARRIVE.TRANS64.RED.A1T0 RZ, [UR5], RZ ;  /* 0x000000ffffff89a7 */ /* 0x000fe20008100405 */
[----:B------:R-:W-:Y:S01]  /*48b0*/  NOP ;  /* 0x0000000000007918 */ /* 0x000fe20000000000 */
[----:B-1----:R-:W1:Y:S01]  /*48c0*/  LDS R0, [UR6+0x14] ;  /* 0x00001406ff007984 */ /* 0x002e620008000800 */
[----:B------:R-:W-:-:S04]  /*48d0*/  ULOP3.LUT UR5, UR24, 0xffff, URZ, 0xc0, !UPT ;  /* 0x0000ffff18057892 */ /* 0x000fc8000f8ec0ff */
[----:B------:R-:W-:-:S04]  /*48e0*/  USHF.R.U32.HI UR5, URZ, 0x5, UR5 ;  /* 0x00000005ff057899 */ /* 0x000fc80008011605 */
[----:B------:R-:W-:Y:S02]  /*48f0*/  USHF.L.U32 UR8, UR8, UR5, URZ ;  /* 0x0000000508087299 */ /* 0x000fe400080006ff */
[----:B------:R-:W-:-:S04]  /*4900*/  USHF.L.U32 UR4, UR4, UR5, URZ ;  /* 0x0000000504047299 */ /* 0x000fc800080006ff */
[----:B-1----:R-:W-:-:S04]  /*4910*/  LOP3.LUT R0, R0, UR8, RZ, 0xc0, !PT ;  /* 0x0000000800007c12 */ /* 0x002fc8000f8ec0ff */
[----:B------:R-:W-:-:S13]  /*4920*/  ISETP.NE.AND P0, PT, R0, UR8, PT ;  /* 0x0000000800007c0c */ /* 0x000fda000bf05270 */
[----:B------:R-:W-:Y:S05]  /*4930*/  @P0 BRA `(.L_x_99) ;  /* 0x0000000000580947 */ /* 0x000fea0003800000 */
[----:B------:R-:W1:Y:S02]  /*4940*/  LDS R0, [UR6+0x18] ;  /* 0x00001806ff007984 */ /* 0x000e640008000800 */
[----:B-1----:R-:W-:-:S04]  /*4950*/  LOP3.LUT R0, R0, UR4, RZ, 0xc0, !PT ;  /* 0x0000000400007c12 */ /* 0x002fc8000f8ec0ff */
[----:B------:R-:W-:-:S13]  /*4960*/  ISETP.NE.AND P0, PT, R0, UR4, PT ;  /* 0x0000000400007c0c */ /* 0x000fda000bf05270 */
[----:B------:R-:W-:Y:S05]  /*4970*/  @P0 BRA `(.L_x_100) ;  /* 0x00000000003c0947 */ /* 0x000fea0003800000 */
[----:B------:R-:W1:Y:S01]  /*4980*/  S2R R2, SR_LANEID ;  /* 0x0000000000027919 */ /* 0x000e620000000000 */
[----:B------:R-:W-:Y:S01]  /*4990*/  ULOP3.LUT UR8, URZ, UR8, URZ, 0x33, !UPT ;  /* 0x00000008ff087292 */ /* 0x000fe2000f8e33ff */
[----:B------:R-:W-:Y:S01]  /*49a0*/  LOP3.LUT R4, RZ, UR4, RZ, 0x33, !PT ;  /* 0x00000004ff047c12 */ /* 0x000fe2000f8e33ff */
[----:B------:R-:W-:Y:S02]  /*49b0*/  VOTEU.ANY UR7, UPT, PT ;  /* 0x0000000000077886 */ /* 0x000fe400038e0100 */
[----:B------:R-:W-:Y:S01]  /*49c0*/  UFLO.U32 UR7, UR7 ;  /* 0x00000007000772bd */ /* 0x000fe200080e0000 */
[----:B------:R-:W2:Y:S01]  /*49d0*/  REDUX UR4, R4 ;  /* 0x00000000040473c4 */ /* 0x000ea20000000000 */
[----:B------:R-:W-:-:S06]  /*49e0*/  IMAD.U32 R0, RZ, RZ, UR8 ;  /* 0x00000008ff007e24 */ /* 0x000fcc000f8e00ff */
[----:B------:R1:W-:Y:S01]  /*49f0*/  UTCATOMSWS.AND URZ, UR8 ;  /* 0x0000000800ff79e3 */ /* 0x0003e20008000000 */
[----:B------:R-:W3:Y:S01]  /*4a00*/  REDUX UR5, R0 ;  /* 0x00000000000573c4 */ /* 0x000ee20000000000 */
[----:B-1----:R-:W-:Y:S01]  /*4a10*/  ISETP.EQ.U32.AND P0, PT, R2, UR7, PT ;  /* 0x0000000702007c0c */ /* 0x002fe2000bf02070 */
[----:B--2---:R-:W-:Y:S01]  /*4a20*/  IMAD.U32 R2, RZ, RZ, UR4 ;  /* 0x00000004ff027e24 */ /* 0x004fe2000f8e00ff */
[----:B---3--:R-:W-:-:S11]  /*4a30*/  MOV R3, UR5 ;  /* 0x0000000500037c02 */ /* 0x008fd60008000f00 */
[----:B------:R1:W-:Y:S04]  /*4a40*/  @P0 ATOMS.AND RZ, [UR6+0x14], R3 ;  /* 0x00001403ffff098c */ /* 0x0003e8000a800006 */
[----:B------:R1:W-:Y:S01]  /*4a50*/  @P0 ATOMS.AND RZ, [UR6+0x18], R2 ;  /* 0x00001802ffff098c */ /* 0x0003e2000a800006 */
[----:B------:R-:W-:Y:S05]  /*4a60*/  BRA `(.L_x_101) ;  /* 0x0000000000147947 */ /* 0x000fea0003800000 */
.L_x_100:
[----:B------:R-:W-:Y:S02]  /*4a70*/  MOV R2, 0x4a90 ;  /* 0x00004a9000027802 */ /* 0x000fe40000000f00 */
[----:B---345:R-:W-:Y:S05]  /*4a80*/  CALL.REL.NOINC `($__internal_0_$__cuda_sm10x_tcgen05_guardrail_trap_col_being_dealloced_not_returned_by_alloc) ;  /* 0x000000a4003c7944 */ /* 0x038fea0003c00000 */
[----:B------:R-:W-:Y:S05]  /*4a90*/  BRA `(.L_x_101) ;  /* 0x0000000000087947 */ /* 0x000fea0003800000 */
.L_x_99:
[----:B------:R-:W-:Y:S02]  /*4aa0*/  MOV R2, 0x4ac0 ;  /* 0x00004ac000027802 */ /* 0x000fe40000000f00 */
[----:B---345:R-:W-:Y:S05]  /*4ab0*/  CALL.REL.NOINC `($__internal_2_$__cuda_sm10x_tcgen05_guardrail_trap_unallocated_columns_being_dealloced) ;  /* 0x000000a400487944 */ /* 0x038fea0003c00000 */
.L_x_101:
[----:B------:R-:W-:Y:S01]  /*4ac0*/  NOP ;  /* 0x0000000000007918 */ /* 0x000fe20000000000 */
[----:B----4-:R-:W-:Y:S05]  /*4ad0*/  EXIT ;  /* 0x000000000000794d */ /* 0x010fea0003800000 */
.L_x_72:
[----:B------:R-:W-:-:S09]  /*4ae0*/  UISETP.NE.OR UP5, UPT, UR10, 0x3, UP5 ;  /* 0x000000030a00788c */ /* 0x000fd2000afa5670 */
[----:B------:R-:W-:Y:S05]  /*4af0*/  BRA.U UP5, `(.L_x_102) ;  /* 0x0000000905c87547 */ /* 0x000fea000b800000 */
[----:B------:R-:W1:Y:S01]  /*4b00*/  LDC R0, c[0x0][0xb30] ;  /* 0x0002cc00ff007b82 */ /* 0x000e620000000800 */
[----:B------:R-:W2:Y:S01]  /*4b10*/  LDCU.64 UR8, c[0x0][0x888] ;  /* 0x00011100ff0877ac */ /* 0x000ea20008000a00 */
[----:B------:R-:W-:Y:S01]  /*4b20*/  IMAD.MOV.U32 R30, RZ, RZ, 0x1 ;  /* 0x00000001ff1e7424 */ /* 0x000fe200078e00ff */
[----:B------:R-:W-:Y:S01]  /*4b30*/  CS2R R28, SRZ ;  /* 0x00000000001c7805 */ /* 0x000fe2000001ff00 */
[----:B------:R-:W-:Y:S01]  /*4b40*/  IMAD.MOV.U32 R25, RZ, RZ, 0x2000 ;  /* 0x00002000ff197424 */ /* 0x000fe200078e00ff */
[----:B------:R-:W3:Y:S03]  /*4b50*/  LDCU.64 UR4, c[0x0][0x890] ;  /* 0x00011200ff0477ac */ /* 0x000ee60008000a00 */
[----:B------:R-:W4:Y:S01]  /*4b60*/  LDC R19, c[0x0][0x370] ;  /* 0x0000dc00ff137b82 */ /* 0x000f220000000800 */
[----:B------:R-:W-:Y:S01]  /*4b70*/  UMOV UR6, 0x400 ;  /* 0x0000040000067882 */ /* 0x000fe20000000000 */
[----:B------:R-:W-:-:S02]  /*4b80*/  UPLOP3.LUT UP1, UPT, UPT, UPT, UPT, 0x40, 0x4 ;  /* 0x000000000004789c */ /* 0x000fc40003f2e870 */
[----:B------:R-:W-:-:S04]  /*4b90*/  ULEA UR6, UR37, UR6, 0x18 ;  /* 0x0000000625067291 */ /* 0x000fc8000f8ec0ff */
[----:B------:R-:W4:Y:S01]  /*4ba0*/  LDC R2, c[0x0][0xb0c] ;  /* 0x0002c300ff027b82 */ /* 0x000f220000000800 */
[----:B--2---:R-:W-:Y:S02]  /*4bb0*/  UISETP.NE.U32.AND UP2, UPT, UR8, URZ, UPT ;  /* 0x000000ff0800728c */ /* 0x004fe4000bf45070 */
[----:B------:R-:W-:Y:S02]  /*4bc0*/  UIADD3 UR8, UPT, UPT, UR6, 0x140, URZ ;  /* 0x0000014006087890 */ /* 0x000fe4000fffe0ff */
[----:B---3--:R-:W-:-:S03]  /*4bd0*/  UISETP.NE.U32.AND UP3, UPT, UR4, URZ, UPT ;  /* 0x000000ff0400728c */ /* 0x008fc6000bf65070 */
[----:B------:R-:W2:Y:S01]  /*4be0*/  LDC R18, c[0x0][0xb20] ;  /* 0x0002c800ff127b82 */ /* 0x000ea20000000800 */
[----:B-1----:R-:W-:Y:S01]  /*4bf0*/  ISETP.NE.AND P1, PT, R0, 0x1, PT ;  /* 0x000000010000780c */ /* 0x002fe20003f25270 */
[----:B------:R-:W-:Y:S02]  /*4c00*/  UISETP.NE.AND.EX UP2, UPT, UR9, URZ, UPT, UP2 ;  /* 0x000000ff0900728c */ /* 0x000fe4000bf45320 */
[----:B------:R-:W-:Y:S02]  /*4c10*/  UPRMT UR37, UR37, 0x654, UR8 ;  /* 0x0000065425257896 */ /* 0x000fe40008000008 */
[----:B------:R-:W-:Y:S02]  /*4c20*/  UISETP.NE.AND.EX UP3, UPT, UR5, URZ, UPT, UP3 ;  /* 0x000000ff0500728c */ /* 0x000fe4000bf65330 */
[----:B------:R-:W1:Y:S08]  /*4c30*/  LDC.64 R32, c[0x0][0x348] ;  /* 0x0000d200ff207b82 */ /* 0x000e700000000a00 */
[----:B------:R-:W3:Y:S08]  /*4c40*/  LDC.64 R16, c[0x0][0xb10] ;  /* 0x0002c400ff107b82 */ /* 0x000ef00000000a00 */
[----:B------:R-:W1:Y:S08]  /*4c50*/  LDC.64 R6, c[0x0][0xb18] ;  /* 0x0002c600ff067b82 */ /* 0x000e700000000a00 */
[----:B------:R-:W1:Y:S08]  /*4c60*/  LDC.64 R4, c[0x0][0xb28] ;  /* 0x0002ca00ff047b82 */ /* 0x000e700000000a00 */
[----:B--2-4-:R-:W1:Y:S02]  /*4c70*/  LDC R24, c[0x0][0x374] ;  /* 0x0000dd00ff187b82 */ /* 0x014e640000000800 */
.L_x_110:
[C---:B------:R-:W-:Y:S02]  /*4c80*/  LEA R0, R29.reuse, UR6, 0x3 ;  /* 0x000000061d007c11 */ /* 0x040fe4000f8e18ff */
[----:B------:R-:W-:Y:S02]  /*4c90*/  SHF.L.U32 R3, R28, 0x1f, RZ ;  /* 0x0000001f1c037819 */ /* 0x000fe400000006ff */
[----:B------:R-:W-:Y:S02]  /*4ca0*/  LEA R20, R29, UR6, 0x4 ;  /* 0x000000061d147c11 */ /* 0x000fe4000f8e20ff */
[----:B--2---:R-:W2:Y:S02]  /*4cb0*/  SYNCS.PHASECHK.TRANS64.TRYWAIT P0, [R0+URZ+0x160], R3 ;  /* 0x00016003000075a7 */ /* 0x004ea400080011ff */
[----:B--2---:R-:W-:Y:S05]  /*4cc0*/  @!P0 BRA `(.L_x_103) ;  /* 0x000000a000288947 */ /* 0x004fea0003800000 */
.L_x_193:
[----:B------:R-:W-:Y:S01]  /*4cd0*/  ISETP.GE.AND P0, PT, R128, 0x1, PT ;  /* 0x000000018000780c */ /* 0x000fe20003f06270 */
[----:B------:R-:W4:Y:S01]  /*4ce0*/  LDS.128 R20, [R20+0x1f0] ;  /* 0x0001f00014147984 */ /* 0x000f220000000c00 */
[----:B------:R-:W-:Y:S01]  /*4cf0*/  ISETP.NE.U32.AND P4, PT, RZ, UR4, PT ;  /* 0x00000004ff007c0c */ /* 0x000fe2000bf85070 */
[----:B--2---:R-:W-:Y:S01]  /*4d00*/  VIADD R0, R0, 0x170 ;  /* 0x0000017000007836 */ /* 0x004fe20000000000 */
[----:B------:R-:W-:Y:S02]  /*4d10*/  SHF.L.U32 R26, R30, 0x1f, RZ ;  /* 0x0000001f1e1a7819 */ /* 0x000fe400000006ff */
[----:B------:R-:W-:Y:S02]  /*4d20*/  ISETP.NE.AND.EX P4, PT, RZ, UR5, PT, P4 ;  /* 0x00000005ff007c0c */ /* 0x000fe4000bf85340 */
[----:B------:R-:W-:Y:S01]  /*4d30*/  PRMT R0, RZ, 0x654, R0 ;  /* 0x00000654ff007816 */ /* 0x000fe20000000000 */
[----:B------:R-:W-:Y:S01]  /*4d40*/  @!PT LDS RZ, [RZ] ;  /* 0x00000000fffff984 */ /* 0x000fe20000000800 */
[----:B------:R-:W-:Y:S01]  /*4d50*/  @!PT LDS RZ, [RZ] ;  /* 0x00000000fffff984 */ /* 0x000fe20000000800 */
[----:B------:R-:W-:Y:S01]  /*4d60*/  @!PT LDS RZ, [RZ] ;  /* 0x00000000fffff984 */ /* 0x000fe20000000800 */
[----:B------:R-:W-:Y:S01]  /*4d70*/  @!PT LDS RZ, [RZ] ;  /* 0x00000000fffff984 */ /* 0x000fe20000000800 */
[----:B------:R2:W-:Y:S06]  /*4d80*/  MEMBAR.ALL.CTA ;  /* 0x0000000000007992 */ /* 0x0005ec0000008000 */
[----:B--2---:R-:W2:Y:S02]  /*4d90*/  FENCE.VIEW.ASYNC.S ;  /* 0x00000000000073c6 */ /* 0x004ea40000000000 */
[----:B--2---:R2:W-:Y:S01]  /*4da0*/  SYNCS.ARRIVE.TRANS64.RED.A1T0 RZ, [R0+URZ], RZ ;  /* 0x000000ff00ff79a7 */ /* 0x0045e200081004ff */
[----:B----4-:R-:W-:Y:S11]  /*4db0*/  LOP3.LUT P3, RZ, R22, 0x1, RZ, 0xc0, !PT ;  /* 0x0000000116ff7812 */ /* 0x010ff6000786c0ff */
[----:B------:R-:W-:Y:S02]  /*4dc0*/  @!UPT UIADD3 URZ, UPT, UPT, URZ, URZ, URZ ;  /* 0x000000fffffff290 */ /* 0x000fe4000fffe0ff */
[----:B------:R-:W-:Y:S02]  /*4dd0*/  @P3 MOV R13, R20 ;  /* 0x00000014000d3202 */ /* 0x000fe40000000f00 */
[----:B------:R-:W-:Y:S01]  /*4de0*/  @P3 LOP3.LUT R8, R21, 0xffff, RZ, 0xc0, !PT ;  /* 0x0000ffff15083812 */ /* 0x000fe200078ec0ff */
[----:B--2---:R-:W-:Y:S06]  /*4df0*/  @!P0 BRA `(.L_x_104) ;  /* 0x0000000000a48947 */ /* 0x004fec0003800000 */
[----:B-1----:R-:W-:Y:S01]  /*4e00*/  IMAD.HI.U32 R31, R24, R7, RZ ;  /* 0x00000007181f7227 */ /* 0x002fe200078e00ff */
[----:B------:R-:W-:Y:S02]  /*4e10*/  ISETP.NE.AND P0, PT, R6, 0x1, PT ;  /* 0x000000010600780c */ /* 0x000fe40003f05270 */
[----:B------:R-:W-:Y:S01]  /*4e20*/  ISETP.NE.AND P2, PT, R128, 0x1, PT ;  /* 0x000000018000780c */ /* 0x000fe20003f45270 */
[----:B---3--:R-:W-:Y:S01]  /*4e30*/  IMAD.HI.U32 R34, R19, R16, RZ ;  /* 0x0000001013227227 */ /* 0x008fe200078e00ff */
[----:B------:R-:W-:Y:S02]  /*4e40*/  SHF.R.U32.HI R31, RZ, R18, R31 ;  /* 0x00000012ff1f7219 */ /* 0x000fe4000001161f */
[----:B------:R-:W-:Y:S01]  /*4e50*/  ISETP.NE.AND P5, PT, R2, 0x1, PT ;  /* 0x000000010200780c */ /* 0x000fe20003fa5270 */
[----:B------:R-:W-:Y:S01]  /*4e60*/  IMAD.HI.U32 R36, R13, R16, RZ ;  /* 0x000000100d247227 */ /* 0x000fe200078e00ff */
[----:B------:R-:W-:Y:S02]  /*4e70*/  SHF.R.U32.HI R34, RZ, R17, R34 ;  /* 0x00000011ff227219 */ /* 0x000fe40000011622 */
[----:B------:R-:W-:Y:S01]  /*4e80*/  SEL R3, R24, R31, !P0 ;  /* 0x0000001f18037207 */ /* 0x000fe20004000000 */
[C---:B------:R-:W-:Y:S01]  /*4e90*/  IMAD.HI.U32 R31, R8.reuse, R7, RZ ;  /* 0x00000007081f7227 */ /* 0x040fe200078e00ff */
[----:B------:R-:W-:Y:S02]  /*4ea0*/  SEL R11, R19, R34, !P5 ;  /* 0x00000022130b7207 */ /* 0x000fe40006800000 */
[----:B------:R-:W-:Y:S01]  /*4eb0*/  SHF.R.U32.HI R36, RZ, R17, R36 ;  /* 0x00000011ff247219 */ /* 0x000fe20000011624 */
[----:B------:R-:W-:Y:S01]  /*4ec0*/  IMAD.HI.U32 R38, R3, R4, RZ ;  /* 0x0000000403267227 */ /* 0x000fe200078e00ff */
[----:B------:R-:W-:Y:S03]  /*4ed0*/  SHF.R.U32.HI R31, RZ, R18, R31 ;  /* 0x00000012ff1f7219 */ /* 0x000fe6000001161f */
[----:B------:R-:W-:Y:S01]  /*4ee0*/  IMAD.HI.U32 R34, R11, R4, RZ ;  /* 0x000000040b227227 */ /* 0x000fe200078e00ff */
[----:B------:R-:W-:Y:S02]  /*4ef0*/  @P2 SHF.R.U32.HI R3, RZ, R5, R38 ;  /* 0x00000005ff032219 */ /* 0x000fe40000011626 */
[----:B------:R-:W-:Y:S02]  /*4f00*/  SEL R9, R8, R31, !P0 ;  /* 0x0000001f08097207 */ /* 0x000fe40004000000 */
[----:B------:R-:W-:Y:S01]  /*4f10*/  @P2 SHF.R.U32.HI R11, RZ, R5, R34 ;  /* 0x00000005ff0b2219 */ /* 0x000fe20000011622 */
[C---:B------:R-:W-:Y:S01]  /*4f20*/  IMAD R10, R128.reuse, R3, RZ ;  /* 0x00000003800a7224 */ /* 0x040fe200078e02ff */
[----:B------:R-:W-:Y:S01]  /*4f30*/  SEL R3, R13, R36, !P5 ;  /* 0x000000240d037207 */ /* 0x000fe20006800000 */
[C---:B------:R-:W-:Y:S03]  /*4f40*/  IMAD.HI.U32 R14, R9.reuse, R4, RZ ;  /* 0x00000004090e7227 */ /* 0x040fe600078e00ff */
[----:B------:R-:W-:Y:S01]  /*4f50*/  ISETP.GE.AND P0, PT, R9, R10, PT ;  /* 0x0000000a0900720c */ /* 0x000fe20003f06270 */
[C---:B------:R-:W-:Y:S01]  /*4f60*/  IMAD R12, R128.reuse, R11, RZ ;  /* 0x0000000b800c7224 */ /* 0x040fe200078e02ff */
[-C--:B------:R-:W-:Y:S04]  /*4f70*/  SHF.R.U32.HI R14, RZ, R5.reuse, R14 ;  /* 0x00000005ff0e7219 */ /* 0x080fe8000001160e */
[----:B------:R-:W-:Y:S02]  /*4f80*/  ISETP.GE.OR P0, PT, R3, R12, P0 ;  /* 0x0000000c0300720c */ /* 0x000fe40000706670 */
[----:B------:R-:W-:Y:S05]  /*4f90*/  SEL R15, R9, R14, !P2 ;  /* 0x0000000e090f7207 */ /* 0x000fea0005000000 */
[----:B------:R-:W-:Y:S04]  /*4fa0*/  IMAD.MOV R14, RZ, RZ, -R15 ;  /* 0x000000ffff0e7224 */ /* 0x000fe800078e0a0f */
[----:B------:R-:W-:Y:S02]  /*4fb0*/  IMAD R14, R128, R14, R9 ;  /* 0x0000000e800e7224 */ /* 0x000fe400078e0209 */
[C---:B------:R-:W-:Y:S05]  /*4fc0*/  @!P0 IMAD.HI.U32 R10, R3.reuse, R4, RZ ;  /* 0x00000004030a8227 */ /* 0x040fea00078e00ff */
[----:B------:R-:W-:Y:S04]  /*4fd0*/  @!P0 SHF.R.U32.HI R10, RZ, R5, R10 ;  /* 0x00000005ff0a8219 */ /* 0x000fe8000001160a */
[----:B------:R-:W-:Y:S01]  /*4fe0*/  @!P0 SEL R0, R3, R10, !P2 ;  /* 0x0000000a03008207 */ /* 0x000fe20005000000 */
[----:B------:R-:W-:Y:S03]  /*4ff0*/  IMAD.MOV R10, RZ, RZ, -R3 ;  /* 0x000000ffff0a7224 */ /* 0x000fe600078e0a03 */
[----:B------:R-:W-:Y:S01]  /*5000*/  @!P0 IADD3 R15, PT, PT, R15, -R0, RZ ;  /* 0x800000000f0f8210 */ /* 0x000fe20007ffe0ff */
[----:B------:R-:W-:Y:S01]  /*5010*/  @!P0 IMAD R0, R11, R14, R0 ;  /* 0x0000000e0b008224 */ /* 0x000fe200078e0200 */
[----:B------:R-:W-:Y:S01]  /*5020*/  IADD3 R11, PT, PT, -R9, RZ, RZ ;  /* 0x000000ff090b7210 */ /* 0x000fe20007ffe1ff */
[----:B------:R-:W-:Y:S02]  /*5030*/  IMAD R13, R2, R10, R13 ;  /* 0x0000000a020d7224 */ /* 0x000fe400078e020d */
[----:B------:R-:W-:Y:S02]  /*5040*/  @!P0 IMAD R9, R15, R128, R3 ;  /* 0x000000800f098224 */ /* 0x000fe400078e0203 */
[----:B------:R-:W-:Y:S02]  /*5050*/  @!P0 IMAD.MOV.U32 R3, RZ, RZ, R0 ;  /* 0x000000ffff038224 */ /* 0x000fe400078e0000 */
[----:B------:R-:W-:Y:S02]  /*5060*/  IMAD R8, R6, R11, R8 ;  /* 0x0000000b06087224 */ /* 0x000fe400078e0208 */
[----:B------:R-:W-:Y:S02]  /*5070*/  IMAD R13, R3, R2, R13 ;  /* 0x00000002030d7224 */ /* 0x000fe400078e020d */
[----:B------:R-:W-:Y:S02]  /*5080*/  IMAD R8, R9, R6, R8 ;  /* 0x0000000609087224 */ /* 0x000fe400078e0208 */
.L_x_104:
[----:B------:R-:W-:Y:S05]  /*5090*/  BRA.U UP1, `(.L_x_105) ;  /* 0x0000000101107547 */ /* 0x000fea000b800000 */
[----:B------:R-:W-:Y:S04]  /*50a0*/  MOV R0, UR7 ;  /* 0x0000000700007c02 */ /* 0x000fe80008000f00 */
[----:B------:R-:W-:Y:S04]  /*50b0*/  SHF.L.U32 R3, R0, 0x1f, RZ ;  /* 0x0000001f00037819 */ /* 0x000fe800000006ff */
[----:B------:R-:W2:Y:S02]  /*50c0*/  SYNCS.PHASECHK.TRANS64.TRYWAIT P0, [UR6+0x158], R3 ;  /* 0x00015803ff0075a7 */ /* 0x000ea40008001106 */
[----:B--2---:R-:W-:Y:S05]  /*50d0*/  @!P0 BRA `(.L_x_106) ;  /* 0x0000009c00388947 */ /* 0x004fea0003800000 */
.L_x_105:
[----:B------:R-:W-:Y:S05]  /*50e0*/  BRA.U !UP3, `(.L_x_107) ;  /* 0x000000010b347547 */ /* 0x000fea000b800000 */
[----:B------:R-:W-:Y:S01]  /*50f0*/  UPLOP3.LUT UP0, UPT, UPT, UPT, UP2, 0x80, 0x8 ;  /* 0x000000000008789c */ /* 0x000fe20003f0f020 */
[----:B--2---:R-:W-:Y:S02]  /*5100*/  HFMA2 R0, -RZ, RZ, 0, 5.9604644775390625e-08 ;  /* 0x00000001ff007431 */ /* 0x004fe400000001ff */
[----:B------:R-:W-:Y:S03]  /*5110*/  IMAD.MOV.U32 R178, RZ, RZ, 0x1 ;  /* 0x00000001ffb27424 */ /* 0x000fe600078e00ff */
[----:B------:R-:W-:Y:S05]  /*5120*/  PLOP3.LUT P0, PT, PT, PT, UP0, 0x80, 0x8 ;  /* 0x000000000008781c */ /* 0x000fea0003f0f008 */
[----:B------:R-:W2:Y:S01]  /*5130*/  @UP0 LDCU.64 UR10, c[0x0][0x888] ;  /* 0x00011100ff0a07ac */ /* 0x000ea20008000a00 */
[----:B------:R-:W-:Y:S07]  /*5140*/  @UP0 UIMAD UR8, UR36, UR4, URZ ;  /* 0x00000004240802a4 */ /* 0x000fee000f8e02ff */
[----:B------:R-:W-:Y:S01]  /*5150*/  @!P0 PRMT R178, R0, 0x7610, R178 ;  /* 0x0000761000b28816 */ /* 0x000fe200000000b2 */
[----:B--2---:R-:W-:Y:S03]  /*5160*/  @UP0 UIMAD.WIDE UR10, UR8, 0x4, UR10 ;  /* 0x00000004080a08a5 */ /* 0x004fe6000f8e020a */
[----:B------:R-:W2:Y:S03]  /*5170*/  @!UP0 LDCU UR8, c[0x0][0x880] ;  /* 0x00011000ff0887ac */ /* 0x000ea60008000800 */
[----:B------:R-:W-:Y:S01]  /*5180*/  IMAD.U32 R10, RZ, RZ, UR10 ;  /* 0x0000000aff0a7e24 */ /* 0x000fe2000f8e00ff */
[----:B------:R-:W-:Y:S05]  /*5190*/  MOV R11, UR11 ;  /* 0x0000000b000b7c02 */ /* 0x000fea0008000f00 */
[----:B-----5:R4:W5:Y:S02]  /*51a0*/  @P0 LDG.E R151, desc[UR40][R10.64] ;  /* 0x000000280a970981 */ /* 0x020964000c1e1900 */
[----:B--2-4-:R-:W-:Y:S07]  /*51b0*/  @!P0 IMAD.U32 R151, RZ, RZ, UR8 ;  /* 0x00000008ff978e24 */ /* 0x014fee000f8e00ff */
.L_x_107:
[----:B-----5:R-:W-:Y:S01]  /*51c0*/  @!P4 FSETP.EQ.AND P5, PT, R151, RZ, PT ;  /* 0x000000ff9700c20b */ /* 0x020fe20003fa2000 */
[----:B------:R-:W-:Y:S01]  /*51d0*/  @!UPT UIADD3 URZ, UPT, UPT, URZ, URZ, URZ ;  /* 0x000000fffffff290 */ /* 0x000fe2000fffe0ff */
[----:B------:R-:W-:Y:S11]  /*51e0*/  @!P4 BRA `(.L_x_108) ;  /* 0x000000000014c947 */ /* 0x000ff60003800000 */
[----:B------:R-:W-:Y:S02]  /*51f0*/  LOP3.LUT P0, RZ, R178, 0xff, RZ, 0xc0, !PT ;  /* 0x000000ffb2ff7812 */ /* 0x000fe4000780c0ff */
[----:B------:R-:W-:Y:S04]  /*5200*/  PLOP3.LUT P5, PT, PT, PT, UP0, 0x80, 0x8 ;  /* 0x000000000008781c */ /* 0x000fe80003faf008 */
[----:B------:R-:W-:Y:S07]  /*5210*/  PLOP3.LUT P5, PT, P5, PT, PT, 0x8, 0x80 ;  /* 0x000000000080781c */ /* 0x000fee0002fae170 */
[----:B------:R-:W-:Y:S11]  /*5220*/  @P0 FSETP.EQ.AND P5, PT, R151, RZ, PT ;  /* 0x000000ff9700020b */ /* 0x000ff60003fa2000 */
[----:B------:R-:W-:Y:S02]  /*5230*/  @!UPT UIADD3 URZ, UPT, UPT, URZ, URZ, URZ ;  /* 0x000000fffffff290 */ /* 0x000fe4000fffe0ff */
.L_x_108:
[----:B------:R-:W4:Y:S01]  /*5240*/  SYNCS.PHASECHK.TRANS64.TRYWAIT P4, [UR6+0x148], R26 ;  /* 0x0001481aff0075a7 */ /* 0x000f220008081106 */
[----:B------:R-:W-:Y:S01]  /*5250*/  @P3 SHF.R.U32.HI R27, RZ, 0x10, R21 ;  /* 0x00000010ff1b3819 */ /* 0x000fe20000011615 */
[----:B------:R-:W-:Y:S01]  /*5260*/  VIADD R29, R29, 0x1 ;  /* 0x000000011d1d7836 */ /* 0x000fe20000000000 */
[----:B------:R-:W5:Y:S08]  /*5270*/  LDC.64 R14, c[0x0][0xb10] ;  /* 0x0002c400ff0e7b82 */ /* 0x000f700000000a00 */
[----:B------:R-:W1:Y:S08]  /*5280*/  LDC.64 R10, c[0x0][0xb18] ;  /* 0x0002c600ff0a7b82 */ /* 0x000e700000000a00 */
[----:B--2---:R-:W2:Y:S08]  /*5290*/  @!P1 LDC R0, c[0x0][0xb20] ;  /* 0x0002c800ff009b82 */ /* 0x004eb00000000800 */
[----:B------:R-:W3:Y:S01]  /*52a0*/  @!P1 LDC R3, c[0x0][0xb0c] ;  /* 0x0002c300ff039b82 */ /* 0x000ee20000000800 */
[----:B-----5:R-:W-:Y:S05]  /*52b0*/  @!P1 IMAD.HI.U32 R14, R13, R14, RZ ;  /* 0x0000000e0d0e9227 */ /* 0x020fea00078e00ff */
[----:B------:R-:W-:Y:S01]  /*52c0*/  @!P1 SHF.R.U32.HI R14, RZ, R15, R14 ;  /* 0x0000000fff0e9219 */ /* 0x000fe2000001160e */
[----:B-1----:R-:W-:Y:S01]  /*52d0*/  @!P1 IMAD.HI.U32 R11, R8, R11, RZ ;  /* 0x0000000b080b9227 */ /* 0x002fe200078e00ff */
[----:B------:R-:W-:Y:S04]  /*52e0*/  @!P1 ISETP.NE.AND P0, PT, R10, 0x1, PT ;  /* 0x000000010a00980c */ /* 0x000fe80003f05270 */
[----:B--2---:R-:W-:Y:S02]  /*52f0*/  @!P1 SHF.R.U32.HI R9, RZ, R0, R11 ;  /* 0x00000000ff099219 */ /* 0x004fe4000001160b */
[----:B---3--:R-:W-:Y:S02]  /*5300*/  @!P1 ISETP.NE.AND P2, PT, R3, 0x1, PT ;  /* 0x000000010300980c */ /* 0x008fe40003f45270 */
[----:B------:R-:W-:Y:S02]  /*5310*/  @!P1 SEL R9, R8, R9, !P0 ;  /* 0x0000000908099207 */ /* 0x000fe40004000000 */
[----:B------:R-:W-:Y:S02]  /*5320*/  ELECT P0, URZ, PT ;  /* 0x0000000000ff782f */ /* 0x000fe40003800000 */
[----:B------:R-:W-:Y:S05]  /*5330*/  @!P1 SEL R14, R13, R14, !P2 ;  /* 0x0000000e0d0e9207 */ /* 0x000fea0005000000 */
[----:B------:R-:W-:Y:S02]  /*5340*/  @!P1 IMAD.IADD R0, R9, 0x1, -R14 ;  /* 0x0000000109009824 */ /* 0x000fe400078e0a0e */
[----:B------:R-:W-:Y:S02]  /*5350*/  @!P1 IMAD.IADD R9, R14, 0x1, -R9 ;  /* 0x000000010e099824 */ /* 0x000fe400078e0a09 */
[----:B------:R-:W-:Y:S02]  /*5360*/  @!P1 IMAD R13, R0, R3, R13 ;  /* 0x00000003000d9224 */ /* 0x000fe400078e020d */
[----:B------:R-:W-:Y:S01]  /*5370*/  @!P1 IMAD R8, R9, R10, R8 ;  /* 0x0000000a09089224 */ /* 0x000fe200078e0208 */
[----:B----4-:R-:W-:Y:S06]  /*5380*/  @!P4 BRA `(.L_x_109) ;  /* 0x0000009800a4c947 */ /* 0x010fec0003800000 */
.L_x_196:
[----:B------:R-:W-:Y:S01]  /*5390*/  PLOP3.LUT P5, PT, P5, P0, PT, 0xf2, 0x2f ;  /* 0x00000000002f781c */ /* 0x000fe20002fa1e72 */
[----:B------:R-:W-:Y:S01]  /*53a0*/  UMOV UR14, 0x0 ;  /* 0x00000000000e7882 */ /* 0x000fe20000000000 */
[----:B------:R-:W-:Y:S01]  /*53b0*/  LOP3.LUT R30, R30, 0x1, RZ, 0x3c, !PT ;  /* 0x000000011e1e7812 */ /* 0x000fe200078e3cff */
[----:B------:R-:W-:Y:S01]  /*53c0*/  UMOV UR15, 0x10000000 ;  /* 0x10000000000f7882 */ /* 0x000fe20000000000 */
[----:B------:R-:W-:Y:S01]  /*53d0*/  UMOV UR12, UR36 ;  /* 0x00000024000c7c82 */ /* 0x000fe20008000000 */
[----:B------:R-:W-:Y:S08]  /*53e0*/  @P3 R2UR UR36, R27 ;  /* 0x000000001b2432ca */ /* 0x000ff000000e0000 */
[----:B-1----:R-:W-:Y:S01]  /*53f0*/  @!P5 IADD3 R3, P0, PT, R32, 0x580, RZ ;  /* 0x000005802003d810 */ /* 0x002fe20007f1e0ff */
[----:B------:R-:W-:Y:S01]  /*5400*/  @!P5 IMAD.SHL.U32 R177, R177, 0x40, RZ ;  /* 0x00000040b1b1d824 */ /* 0x000fe200078e00ff */
[----:B------:R-:W-:Y:S01]  /*5410*/  VOTEU.ALL UP1, P5 ;  /* 0x0000000000ff7886 */ /* 0x000fe20002820000 */
[----:B------:R-:W-:Y:S01]  /*5420*/  @!P5 IMAD.SHL.U32 R175, R175, 0x80, RZ ;  /* 0x00000080afafd824 */ /* 0x000fe200078e00ff */
[----:B------:R-:W-:Y:S01]  /*5430*/  @!P5 R2UR UR9, R3 ;  /* 0x000000000309d2ca */ /* 0x000fe200000e0000 */
[----:B------:R-:W-:Y:S01]  /*5440*/  @!P5 IMAD.X R0, RZ, RZ, R33, P0 ;  /* 0x000000ffff00d224 */ /* 0x000fe200000e0621 */
[----:B------:R-:W-:Y:S01]  /*5450*/  @!P5 R2UR UR10, R177 ;  /* 0x00000000b10ad2ca */ /* 0x000fe200000e0000 */
[----:B------:R-:W-:Y:S01]  /*5460*/  IMAD.IADD R177, R8, 0x1, R174 ;  /* 0x0000000108b17824 */ /* 0x000fe200078e02ae */
[----:B------:R-:W-:Y:S01]  /*5470*/  @!P5 R2UR UR11, R175 ;  /* 0x00000000af0bd2ca */ /* 0x000fe200000e0000 */
[----:B------:R-:W-:Y:S01]  /*5480*/  IMAD.IADD R175, R13, 0x1, R176 ;  /* 0x000000010daf7824 */ /* 0x000fe200078e02b0 */
[----:B------:R-:W-:Y:S02]  /*5490*/  @!P5 R2UR UR8, R0 ;  /* 0x000000000008d2ca */ /* 0x000fe400000e0000 */
[C---:B------:R-:W-:Y:S04]  /*54a0*/  ISETP.NE.AND P0, PT, R29.reuse, 0x2, PT ;  /* 0x000000021d00780c */ /* 0x040fe80003f05270 */
[----:B------:R-:W-:Y:S01]  /*54b0*/  SEL R3, RZ, 0x1, P0 ;  /* 0x00000001ff037807 */ /* 0x000fe20000000000 */
[----:B------:R-:W-:Y:S01]  /*54c0*/  IMAD.U32 R10, RZ, RZ, UR9 ;  /* 0x00000009ff0a7e24 */ /* 0x000fe2000f8e00ff */
[----:B------:R-:W-:Y:S01]  /*54d0*/  @!UP1 UIADD3 UR9, UPT, UPT, UR6, 0x140, URZ ;  /* 0x0000014006099890 */ /* 0x000fe2000fffe0ff */
[----:B------:R-:W-:Y:S02]  /*54e0*/  SEL R29, R29, RZ, P0 ;  /* 0x000000ff1d1d7207 */ /* 0x000fe40000000000 */
[----:B------:R-:W-:Y:S02]  /*54f0*/  LOP3.LUT R28, R28, R3, RZ, 0x3c, !PT ;  /* 0x000000031c1c7212 */ /* 0x000fe400078e3cff */
[----:B------:R-:W-:Y:S01]  /*5500*/  IMAD.U32 R11, RZ, RZ, UR8 ;  /* 0x00000008ff0b7e24 */ /* 0x000fe2000f8e00ff */
[----:B------:R-:W-:Y:S01]  /*5510*/  @!P5 R2UR UR16, R10 ;  /* 0x000000000a10d2ca */ /* 0x000fe200000e0000 */
[----:B------:R-:W-:Y:S01]  /*5520*/  @!UP1 UIADD3 UR8, UPT, UPT, UR6, 0x400, URZ ;  /* 0x0000040006089890 */ /* 0x000fe2000fffe0ff */
[----:B------:R-:W-:Y:S02]  /*5530*/  VOTEU.ALL UP1, P5 ;  /* 0x0000000000ff7886 */ /* 0x000fe40002820000 */
[----:B------:R-:W-:Y:S11]  /*5540*/  @!P5 R2UR UR17, R11 ;  /* 0x000000000b11d2ca */ /* 0x000ff600000e0000 */
[----:B------:R-:W-:Y:S02]  /*5550*/  @!UPT UIADD3 URZ, UPT, UPT, URZ, URZ, URZ ;  /* 0x000000fffffff290 */ /* 0x000fe4000fffe0ff */
[----:B------:R2:W-:Y:S01]  /*5560*/  @!UP1 UTMALDG.3D [UR8], [UR16], desc[UR14] ;  /* 0x00000e08100095b4 */ /* 0x0005e20008011000 */
[----:B------:R2:W-:Y:S01]  /*5570*/  @!P5 SYNCS.ARRIVE.TRANS64.RED.A0TR RZ, [UR6+0x140], R25 ;  /* 0x00014019ffffd9a7 */ /* 0x0005e20008300406 */
[----:B------:R-:W-:Y:S01]  /*5580*/  UPLOP3.LUT UP1, UPT, UPT, UPT, UPT, 0x80, 0x8 ;  /* 0x000000000008789c */ /* 0x000fe20003f2f070 */
[----:B------:R-:W-:Y:S01]  /*5590*/  SYNCS.ARRIVE.TRANS64.RED.A1T0 RZ, [UR37], RZ ;  /* 0x000000ffffff79a7 */ /* 0x000fe20008100425 */
[----:B------:R-:W-:Y:S09]  /*55a0*/  @P3 BRA `(.L_x_110) ;  /* 0xfffffff400b43947 */ /* 0x000ff2000383ffff */
[----:B------:R-:W-:Y:S07]  /*55b0*/  MOV R0, UR6 ;  /* 0x0000000600007c02 */ /* 0x000fee0008000f00 */
.L_x_111:
[----:B-1----:R-:W-:-:S04]  /*55c0*/  SHF.L.U32 R3, R30, 0x1f, RZ ;  /* 0x0000001f1e037819 */ /* 0x002fc800000006ff */
[----:B------:R1:W3:Y:S03]  /*55d0*/  SYNCS.PHASECHK.TRANS64.TRYWAIT P0, [R0+URZ+0x148], R3 ;  /* 0x00014803000075a7 */ /* 0x0002e600080011ff */
[----:B---3--:R-:W-:Y:S05]  /*55e0*/  @!P0 NANOSLEEP.SYNCS 0x989680 ;  /* 0x009896800000895d */ /* 0x008fea0003900000 */
[----:B------:R-:W3:Y:S02]  /*55f0*/  @!P0 SYNCS.PHASECHK.TRANS64 P0, [R0+URZ+0x148], R3 ;  /* 0x00014803000085a7 */ /* 0x000ee400080010ff */
[----:B--23--:R-:W-:Y:S05]  /*5600*/  @P0 EXIT ;  /* 0x000000000000094d */ /* 0x00cfea0003800000 */
[----:B------:R-:W-:Y:S05]  /*5610*/  BRA `(.L_x_111) ;  /* 0xfffffffc00e87947 */ /* 0x000fea000383ffff */
.L_x_102:
[----:B------:R-:W-:-:S06]  /*5620*/  UISETP.GE.AND UP1, UPT, UR10, 0x4, UPT ;  /* 0x000000040a00788c */ /* 0x000fcc000bf26270 */
[----:B------:R-:W-:-:S13]  /*5630*/  PLOP3.LUT P0, PT, PT, PT, UP1, 0x80, 0x8 ;  /* 0x000000000008781c */ /* 0x000fda0003f0f018 */
[----:B------:R-:W-:Y:S05]  /*5640*/  @!P0 EXIT ;  /* 0x000000000000894d */ /* 0x000fea0003800000 */
[----:B------:R-:W-:Y:S01]  /*5650*/  BAR.SYNC.DEFER_BLOCKING 0x6, 0xa0 ;  /* 0x0182800000007b1d */ /* 0x000fe20000010000 */
[C---:B------:R-:W-:Y:S02]  /*5660*/  IMAD.SHL.U32 R2, R180.reuse, 0x40, RZ ;  /* 0x00000040b4027824 */ /* 0x040fe400078e00ff */
[----:B------:R-:W-:Y:S02]  /*5670*/  HFMA2 R132, -RZ, RZ, 0, 0 ;  /* 0x00000000ff847431 */ /* 0x000fe400000001ff */
[C---:B------:R-:W-:Y:S01]  /*5680*/  IMAD.U32 R133, R180.reuse, 0x10000, RZ ;  /* 0x00010000b4857824 */ /* 0x040fe200078e00ff */
[----:B------:R-:W-:Y:S01]  /*5690*/  CS2R R186, SRZ ;  /* 0x0000000000ba7805 */ /* 0x000fe2000001ff00 */
[----:B------:R-:W-:Y:S01]  /*56a0*/  IMAD.SHL.U32 R181, R180, 0x8, RZ ;  /* 0x00000008b4b57824 */ /* 0x000fe200078e00ff */
[----:B------:R-:W-:Y:S01]  /*56b0*/  UMOV UR43, 0x400 ;  /* 0x00000400002b7882 */ /* 0x000fe20000000000 */
[----:B------:R-:W-:Y:S01]  /*56c0*/  LOP3.LUT R4, R2, 0x180, RZ, 0xc0, !PT ;  /* 0x0000018002047812 */ /* 0x000fe200078ec0ff */
[----:B------:R-:W-:Y:S01]  /*56d0*/  ULEA UR43, UR37, UR43, 0x18 ;  /* 0x0000002b252b7291 */ /* 0x000fe2000f8ec0ff */
[----:B------:R-:W1:Y:S01]  /*56e0*/  LDC R179, c[0x0][0x370] ;  /* 0x0000dc00ffb37b82 */ /* 0x000e620000000800 */
[----:B------:R-:W-:Y:S01]  /*56f0*/  LOP3.LUT R133, R133, 0x600000, RZ, 0xc0, !PT ;  /* 0x0060000085857812 */ /* 0x000fe200078ec0ff */
[----:B------:R-:W-:Y:S01]  /*5700*/  IMAD.MOV.U32 R188, RZ, RZ, RZ ;  /* 0x000000ffffbc7224 */ /* 0x000fe200078e00ff */
[----:B------:R-:W-:Y:S01]  /*5710*/  LOP3.LUT R181, R4, 0x30, R181, 0xf8, !PT ;  /* 0x0000003004b57812 */ /* 0x000fe200078ef8b5 */
[----:B------:R-:W-:Y:S01]  /*5720*/  UIADD3 UR4, UPT, UPT, UR43, 0x2400, URZ ;  /* 0x000024002b047890 */ /* 0x000fe2000fffe0ff */
[----:B------:R-:W-:Y:S01]  /*5730*/  IMAD.MOV.U32 R195, RZ, RZ, RZ ;  /* 0x000000ffffc37224 */ /* 0x000fe200078e00ff */
[----:B------:R-:W2:Y:S01]  /*5740*/  LDCU.64 UR46, c[0x0][0x348] ;  /* 0x00006900ff2e77ac */ /* 0x000ea20008000a00 */
[----:B------:R-:W-:Y:S01]  /*5750*/  LOP3.LUT R181, R181, 0x1e40, R2, 0xf8, !PT ;  /* 0x00001e40b5b57812 */ /* 0x000fe200078ef802 */
[----:B------:R-:W3:Y:S02]  /*5760*/  LDC R130, c[0x0][0xb0c] ;  /* 0x0002c300ff827b82 */ /* 0x000ee40000000800 */
[----:B------:R-:W-:Y:S01]  /*5770*/  MOV R192, UR4 ;  /* 0x0000000400c07c02 */ /* 0x000fe20008000f00 */
[----:B------:R-:W4:Y:S01]  /*5780*/  LDCU.64 UR38, c[0x0][0x888] ;  /* 0x00011100ff2677ac */ /* 0x000f220008000a00 */
[----:B------:R-:W-:Y:S01]  /*5790*/  VIADD R3, R181, UR43 ;  /* 0x0000002bb5037c36 */ /* 0x000fe20008000000 */
[----:B------:R-:W2:Y:S03]  /*57a0*/  LDS R0, [UR43+0x210] ;  /* 0x0002102bff007984 */ /* 0x000ea60008000800 */
[----:B------:R-:W1:Y:S01]  /*57b0*/  LDC R183, c[0x0][0xb20] ;  /* 0x0002c800ffb77b82 */ /* 0x000e620000000800 */
[----:B------:R-:W-:-:S07]  /*57c0*/  UIADD3 UR42, UPT, UPT, UR43, 0x400, URZ ;  /* 0x000004002b2a7890 */ /* 0x000fce000fffe0ff */
[----:B------:R-:W1:Y:S08]  /*57d0*/  LDC R123, c[0x0][0xb30] ;  /* 0x0002cc00ff7b7b82 */ /* 0x000e700000000800 */
[----:B------:R-:W1:Y:S08]  /*57e0*/  LDC.64 R172, c[0x0][0xb10] ;  /* 0x0002c400ffac7b82 */ /* 0x000e700000000a00 */
[----:B------:R-:W1:Y:S08]  /*57f0*/  LDC.64 R126, c[0x0][0xb18] ;  /* 0x0002c600ff7e7b82 */ /* 0x000e700000000a00 */
[----:B------:R-:W1:Y:S01]  /*5800*/  LDC.64 R168, c[0x0][0x888] ;  /* 0x00022200ffa87b82 */ /* 0x000e620000000a00 */
[----:B--2---:R-:W-:-:S07]  /*5810*/  IMAD.IADD R133, R0, 0x1, R133 ;  /* 0x0000000100857824 */ /* 0x004fce00078e0285 */
[----:B------:R-:W2:Y:S01]  /*5820*/  LDC.64 R124, c[0x0][0xb28] ;  /* 0x0002ca00ff7c7b82 */ /* 0x000ea20000000a00 */
[----:B------:R-:W-:-:S05]  /*5830*/  IMAD.SHL.U32 R0, R180, 0x10, RZ ;  /* 0x00000010b4007824 */ /* 0x000fca00078e00ff */
[C---:B------:R-:W-:Y:S02]  /*5840*/  LOP3.LUT R2, R0.reuse, 0x20, RZ, 0xc0, !PT ;  /* 0x0000002000027812 */ /* 0x040fe400078ec0ff */
[----:B------:R-:W1:Y:S01]  /*5850*/  LDC.64 R170, c[0x0][0x890] ;  /* 0x00022400ffaa7b82 */ /* 0x000e620000000a00 */
[----:B------:R-:W-:Y:S02]  /*5860*/  LOP3.LUT R0, R0, 0x40, RZ, 0xc0, !PT ;  /* 0x0000004000007812 */ /* 0x000fe400078ec0ff */
[--C-:B------:R-:W-:Y:S02]  /*5870*/  IADD3 R191, PT, PT, -R2, 0x400, R3.reuse ;  /* 0x0000040002bf7810 */ /* 0x100fe40007ffe103 */
[----:B------:R-:W-:-:S03]  /*5880*/  IADD3 R190, PT, PT, -R0, 0x400, R3 ;  /* 0x0000040000be7810 */ /* 0x000fc60007ffe103 */
[----:B------:R-:W1:Y:S01]  /*5890*/  LDC.64 R166, c[0x0][0x8b0] ;  /* 0x00022c00ffa67b82 */ /* 0x000e620000000a00 */
[----:B------:R-:W-:-:S07]  /*58a0*/  IMAD.IADD R189, R191, 0x1, -R0 ;  /* 0x00000001bfbd7824 */ /* 0x000fce00078e0a00 */
[----:B------:R-:W1:Y:S08]  /*58b0*/  LDC.64 R164, c[0x0][0x8a8] ;  /* 0x00022a00ffa47b82 */ /* 0x000e700000000a00 */
[----:B---34-:R-:W1:Y:S02]  /*58c0*/  LDC R184, c[0x0][0x374] ;  /* 0x0000dd00ffb87b82 */ /* 0x018e640000000800 */
.L_x_130:
[----:B------:R-:W-:Y:S02]  /*58d0*/  LEA R0, R195, UR43, 0x3 ;  /* 0x0000002bc3007c11 */ /* 0x000fe4000f8e18ff */
[----:B------:R-:W-:Y:S02]  /*58e0*/  SHF.L.U32 R3, R187, 0x1f, RZ ;  /* 0x0000001fbb037819 */ /* 0x000fe400000006ff */
[----:B------:R-:W-:Y:S02]  /*58f0*/  LEA R16, R195, UR43, 0x4 ;  /* 0x0000002bc3107c11 */ /* 0x000fe4000f8e20ff */
[----:B------:R-:W3:Y:S02]  /*5900*/  SYNCS.PHASECHK.TRANS64.TRYWAIT P0, [R0+URZ+0x160], R3 ;  /* 0x00016003000075a7 */ /* 0x000ee400080011ff */
[----:B-1-3--:R-:W-:Y:S05]  /*5910*/  @!P0 BRA `(.L_x_112) ;  /* 0x0000009400588947 */ /* 0x00afea0003800000 */
.L_x_197:
[----:B------:R-:W4:Y:S01]  /*5920*/  LDC.64 R12, c[0x0][0xb10] ;  /* 0x0002c400ff0c7b82 */ /* 0x000f220000000a00 */
[----:B------:R-:W2:Y:S01]  /*5930*/  LDS.128 R16, [R16+0x1f0] ;  /* 0x0001f00010107984 */ /* 0x000ea20000000c00 */
[----:B-1----:R-:W-:Y:S01]  /*5940*/  ISETP.NE.AND P1, PT, R123, 0x1, PT ;  /* 0x000000017b00780c */ /* 0x002fe20003f25270 */
[----:B---3--:R-:W-:Y:S01]  /*5950*/  VIADD R0, R0, 0x170 ;  /* 0x0000017000007836 */ /* 0x008fe20000000000 */
[----:B------:R-:W-:Y:S04]  /*5960*/  ISETP.GE.AND P0, PT, R128, 0x1, PT ;  /* 0x000000018000780c */ /* 0x000fe80003f06270 */
[----:B------:R-:W1:Y:S01]  /*5970*/  LDC.64 R10, c[0x0][0xb18] ;  /* 0x0002c600ff0a7b82 */ /* 0x000e620000000a00 */
[----:B------:R-:W-:Y:S01]  /*5980*/  PRMT R0, RZ, 0x654, R0 ;  /* 0x00000654ff007816 */ /* 0x000fe20000000000 */
[----:B------:R-:W-:Y:S01]  /*5990*/  @!PT LDS RZ, [RZ] ;  /* 0x00000000fffff984 */ /* 0x000fe20000000800 */
[----:B------:R-:W-:Y:S01]  /*59a0*/  @!PT LDS RZ, [RZ] ;  /* 0x00000000fffff984 */ /* 0x000fe20000000800 */
[----:B------:R-:W-:Y:S01]  /*59b0*/  @!PT LDS RZ, [RZ] ;  /* 0x00000000fffff984 */ /* 0x000fe20000000800 */
[----:B------:R-:W-:Y:S01]  /*59c0*/  @!PT LDS RZ, [RZ] ;  /* 0x00000000fffff984 */ /* 0x000fe20000000800 */
[----:B------:R3:W-:Y:S06]  /*59d0*/  MEMBAR.ALL.CTA ;  /* 0x0000000000007992 */ /* 0x0007ec0000008000 */
[----:B---3--:R-:W3:Y:S01]  /*59e0*/  FENCE.VIEW.ASYNC.S ;  /* 0x00000000000073c6 */ /* 0x008ee20000000000 */
[----:B------:R-:W1:Y:S08]  /*59f0*/  @!P1 LDC R14, c[0x0][0xb20] ;  /* 0x0002c800ff0e9b82 */ /* 0x000e700000000800 */
[----:B------:R-:W1:Y:S01]  /*5a00*/  @!P1 LDC R9, c[0x0][0xb0c] ;  /* 0x0002c300ff099b82 */ /* 0x000e620000000800 */
[----:B---3--:R3:W-:Y:S01]  /*5a10*/  SYNCS.ARRIVE.TRANS64.RED.A1T0 RZ, [R0+URZ], RZ ;  /* 0x000000ff00ff79a7 */ /* 0x0087e200081004ff */
[----:B--2---:R-:W-:Y:S04]  /*5a20*/  LOP3.LUT P4, RZ, R18, 0x1, RZ, 0xc0, !PT ;  /* 0x0000000112ff7812 */ /* 0x004fe8000788c0ff */
[----:B------:R-:W-:Y:S09]  /*5a30*/  P2R R193, PR, RZ, 0x10 ;  /* 0x00000010ffc17803 */ /* 0x000ff20000000000 */
[----:B------:R-:W-:Y:S02]  /*5a40*/  @P4 MOV R131, R16 ;  /* 0x0000001000834202 */ /* 0x000fe40000000f00 */
[----:B------:R-:W-:Y:S01]  /*5a50*/  @P4 LOP3.LUT R129, R17, 0xffff, RZ, 0xc0, !PT ;  /* 0x0000ffff11814812 */ /* 0x000fe200078ec0ff */
[----:B---34-:R-:W-:Y:S06]  /*5a60*/  @!P0 BRA `(.L_x_113) ;  /* 0x0000000000a48947 */ /* 0x018fec0003800000 */
[----:B------:R-:W-:Y:S01]  /*5a70*/  IMAD.HI.U32 R22, R184, R127, RZ ;  /* 0x0000007fb8167227 */ /* 0x000fe200078e00ff */
[----:B------:R-:W-:Y:S02]  /*5a80*/  ISETP.NE.AND P0, PT, R126, 0x1, PT ;  /* 0x000000017e00780c */ /* 0x000fe40003f05270 */
[----:B------:R-:W-:Y:S01]  /*5a90*/  ISETP.NE.AND P2, PT, R128, 0x1, PT ;  /* 0x000000018000780c */ /* 0x000fe20003f45270 */
[-C--:B------:R-:W-:Y:S01]  /*5aa0*/  IMAD.HI.U32 R20, R179, R172.reuse, RZ ;  /* 0x000000acb3147227 */ /* 0x080fe200078e00ff */
[----:B------:R-:W-:Y:S02]  /*5ab0*/  SHF.R.U32.HI R21, RZ, R183, R22 ;  /* 0x000000b7ff157219 */ /* 0x000fe40000011616 */
[----:B------:R-:W-:Y:S01]  /*5ac0*/  ISETP.NE.AND P3, PT, R130, 0x1, PT ;  /* 0x000000018200780c */ /* 0x000fe20003f65270 */
[----:B------:R-:W-:Y:S01]  /*5ad0*/  IMAD.HI.U32 R26, R129, R127, RZ ;  /* 0x0000007f811a7227 */ /* 0x000fe200078e00ff */
[----:B------:R-:W-:Y:S02]  /*5ae0*/  SHF.R.U32.HI R20, RZ, R173, R20 ;  /* 0x000000adff147219 */ /* 0x000fe40000011614 */
[----:B------:R-:W-:Y:S01]  /*5af0*/  SEL R3, R184, R21, !P0 ;  /* 0x00000015b8037207 */ /* 0x000fe20004000000 */
[----:B------:R-:W-:Y:S01]  /*5b00*/  IMAD.HI.U32 R24, R131, R172, RZ ;  /* 0x000000ac83187227 */ /* 0x000fe200078e00ff */
[----:B------:R-:W-:Y:S03]  /*5b10*/  SEL R7, R179, R20, !P3 ;  /* 0x00000014b3077207 */ /* 0x000fe60005800000 */
[-C--:B------:R-:W-:Y:S01]  /*5b20*/  IMAD.HI.U32 R20, R3, R124.reuse, RZ ;  /* 0x0000007c03147227 */ /* 0x080fe200078e00ff */
[----:B------:R-:W-:Y:S03]  /*5b30*/  SHF.R.U32.HI R24, RZ, R173, R24 ;  /* 0x000000adff187219 */ /* 0x000fe60000011618 */
[----:B------:R-:W-:Y:S01]  /*5b40*/  IMAD.HI.U32 R22, R7, R124, RZ ;  /* 0x0000007c07167227 */ /* 0x000fe200078e00ff */
[----:B------:R-:W-:Y:S02]  /*5b50*/  @P2 SHF.R.U32.HI R3, RZ, R125, R20 ;  /* 0x0000007dff032219 */ /* 0x000fe40000011614 */
[----:B------:R-:W-:Y:S02]  /*5b60*/  SHF.R.U32.HI R20, RZ, R183, R26 ;  /* 0x000000b7ff147219 */ /* 0x000fe4000001161a */
[----:B------:R-:W-:Y:S01]  /*5b70*/  @P2 SHF.R.U32.HI R7, RZ, R125, R22 ;  /* 0x0000007dff072219 */ /* 0x000fe20000011616 */
[C---:B------:R-:W-:Y:S01]  /*5b80*/  IMAD R2, R128.reuse, R3, RZ ;  /* 0x0000000380027224 */ /* 0x040fe200078e02ff */
[----:B------:R-:W-:Y:S02]  /*5b90*/  SEL R5, R129, R20, !P0 ;  /* 0x0000001481057207 */ /* 0x000fe40004000000 */
[----:B------:R-:W-:Y:S01]  /*5ba0*/  SEL R3, R131, R24, !P3 ;  /* 0x0000001883037207 */ /* 0x000fe20005800000 */
[----:B------:R-:W-:Y:S01]  /*5bb0*/  IMAD R4, R128, R7, RZ ;  /* 0x0000000780047224 */ /* 0x000fe200078e02ff */
[C---:B------:R-:W-:Y:S01]  /*5bc0*/  ISETP.GE.AND P0, PT, R5.reuse, R2, PT ;  /* 0x000000020500720c */ /* 0x040fe20003f06270 */
[----:B------:R-:W-:Y:S03]  /*5bd0*/  IMAD.HI.U32 R6, R5, R124, RZ ;  /* 0x0000007c05067227 */ /* 0x000fe600078e00ff */
[----:B------:R-:W-:Y:S01]  /*5be0*/  ISETP.GE.OR P0, PT, R3, R4, P0 ;  /* 0x000000040300720c */ /* 0x000fe20000706670 */
[----:B------:R-:W-:Y:S01]  /*5bf0*/  IMAD.MOV R4, RZ, RZ, -R3 ;  /* 0x000000ffff047224 */ /* 0x000fe200078e0a03 */
[-C--:B------:R-:W-:Y:S03]  /*5c00*/  SHF.R.U32.HI R6, RZ, R125.reuse, R6 ;  /* 0x0000007dff067219 */ /* 0x080fe60000011606 */
[----:B------:R-:W-:Y:S01]  /*5c10*/  IMAD R131, R130, R4, R131 ;  /* 0x0000000482837224 */ /* 0x000fe200078e0283 */
[----:B------:R-:W-:Y:S05]  /*5c20*/  SEL R15, R5, R6, !P2 ;  /* 0x00000006050f7207 */ /* 0x000fea0005000000 */
[----:B------:R-:W-:Y:S02]  /*5c30*/  IMAD.MOV R6, RZ, RZ, -R15 ;  /* 0x000000ffff067224 */ /* 0x000fe400078e0a0f */
[C---:B------:R-:W-:Y:S04]  /*5c40*/  @!P0 IMAD.HI.U32 R2, R3.reuse, R124, RZ ;  /* 0x0000007c03028227 */ /* 0x040fe800078e00ff */
[----:B------:R-:W-:Y:S01]  /*5c50*/  IMAD R6, R128, R6, R5 ;  /* 0x0000000680067224 */ /* 0x000fe200078e0205 */
[----:B------:R-:W-:Y:S04]  /*5c60*/  @!P0 SHF.R.U32.HI R2, RZ, R125, R2 ;  /* 0x0000007dff028219 */ /* 0x000fe80000011602 */
[----:B------:R-:W-:Y:S02]  /*5c70*/  @!P0 SEL R0, R3, R2, !P2 ;  /* 0x0000000203008207 */ /* 0x000fe40005000000 */
[----:B------:R-:W-:Y:S02]  /*5c80*/  IADD3 R2, PT, PT, -R5, RZ, RZ ;  /* 0x000000ff05027210 */ /* 0x000fe40007ffe1ff */
[----:B------:R-:W-:Y:S01]  /*5c90*/  @!P0 IADD3 R8, PT, PT, R15, -R0, RZ ;  /* 0x800000000f088210 */ /* 0x000fe20007ffe0ff */
[----:B------:R-:W-:Y:S02]  /*5ca0*/  @!P0 IMAD R0, R7, R6, R0 ;  /* 0x0000000607008224 */ /* 0x000fe400078e0200 */
[----:B------:R-:W-:Y:S02]  /*5cb0*/  IMAD R129, R126, R2, R129 ;  /* 0x000000027e817224 */ /* 0x000fe400078e0281 */
[----:B------:R-:W-:Y:S02]  /*5cc0*/  @!P0 IMAD R5, R8, R128, R3 ;  /* 0x0000008008058224 */ /* 0x000fe400078e0203 */
[----:B------:R-:W-:Y:S04]  /*5cd0*/  @!P0 IMAD.MOV.U32 R3, RZ, RZ, R0 ;  /* 0x000000ffff038224 */ /* 0x000fe800078e0000 */
[----:B------:R-:W-:Y:S02]  /*5ce0*/  IMAD R131, R3, R130, R131 ;  /* 0x0000008203837224 */ /* 0x000fe400078e0283 */
[----:B------:R-:W-:Y:S07]  /*5cf0*/  IMAD R129, R5, R126, R129 ;  /* 0x0000007e05817224 */ /* 0x000fee00078e0281 */
.L_x_113:
[----:B------:R-:W-:Y:S01]  /*5d00*/  @!P1 IMAD.HI.U32 R0, R131, R12, RZ ;  /* 0x0000000c83009227 */ /* 0x000fe200078e00ff */
[----:B-1----:R-:W-:Y:S01]  /*5d10*/  @!P1 ISETP.NE.AND P0, PT, R10, 0x1, PT ;  /* 0x000000010a00980c */ /* 0x002fe20003f05270 */
[----:B------:R-:W-:Y:S01]  /*5d20*/  ULOP3.LUT UP0, URZ, UR42, 0x1b0, URZ, 0xc0, !UPT ;  /* 0x000001b02aff7892 */ /* 0x000fe2000f80c0ff */
[----:B------:R-:W-:Y:S01]  /*5d30*/  @!P1 ISETP.NE.AND P2, PT, R9, 0x1, PT ;  /* 0x000000010900980c */ /* 0x000fe20003f45270 */
[----:B------:R-:W-:Y:S01]  /*5d40*/  @!P1 IMAD.HI.U32 R3, R129, R11, RZ ;  /* 0x0000000b81039227 */ /* 0x000fe200078e00ff */
[----:B------:R-:W-:Y:S02]  /*5d50*/  @!P1 SHF.R.U32.HI R0, RZ, R13, R0 ;  /* 0x0000000dff009219 */ /* 0x000fe40000011600 */
[----:B------:R-:W-:Y:S01]  /*5d60*/  @P4 SHF.R.U32.HI R185, RZ, 0x10, R17 ;  /* 0x00000010ffb94819 */ /* 0x000fe20000011611 */
[----:B------:R-:W-:Y:S01]  /*5d70*/  VIADD R195, R195, 0x1 ;  /* 0x00000001c3c37836 */ /* 0x000fe20000000000 */
[----:B------:R-:W-:Y:S02]  /*5d80*/  @!P1 SHF.R.U32.HI R2, RZ, R14, R3 ;  /* 0x0000000eff029219 */ /* 0x000fe40000011603 */
[----:B------:R-:W-:Y:S02]  /*5d90*/  @!P1 SEL R3, R131, R0, !P2 ;  /* 0x0000000083039207 */ /* 0x000fe40005000000 */
[----:B------:R-:W-:Y:S05]  /*5da0*/  @!P1 SEL R2, R129, R2, !P0 ;  /* 0x0000000281029207 */ /* 0x000fea0004000000 */
[----:B------:R-:W-:Y:S02]  /*5db0*/  @!P1 IMAD.IADD R0, R2, 0x1, -R3 ;  /* 0x0000000102009824 */ /* 0x000fe400078e0a03 */
[----:B------:R-:W-:Y:S02]  /*5dc0*/  @!P1 IMAD.IADD R2, R3, 0x1, -R2 ;  /* 0x0000000103029824 */ /* 0x000fe400078e0a02 */
[----:B------:R-:W-:Y:S02]  /*5dd0*/  @!P1 IMAD R131, R0, R9, R131 ;  /* 0x0000000900839224 */ /* 0x000fe400078e0283 */
[----:B------:R-:W-:Y:S01]  /*5de0*/  @!P1 IMAD R129, R2, R10, R129 ;  /* 0x0000000a02819224 */ /* 0x000fe200078e0281 */
[----:B------:R-:W-:Y:S06]  /*5df0*/  BRA.U !UP0, `(.L_x_114) ;  /* 0x0000000108407547 */ /* 0x000fec000b800000 */
[----:B------:R-:W1:Y:S01]  /*5e00*/  LDCU.64 UR8, c[0x4][0x80] ;  /* 0x01001000ff0877ac */ /* 0x000e620008000a00 */
[----:B------:R-:W-:Y:S01]  /*5e10*/  MOV R3, 0x0 ;  /* 0x0000000000037802 */ /* 0x000fe20000000f00 */
[----:B------:R-:W-:Y:S02]  /*5e20*/  HFMA2 R12, -RZ, RZ, 0, 5.9604644775390625e-08 ;  /* 0x00000001ff0c7431 */ /* 0x000fe400000001ff */
[----:B------:R-:W-:Y:S02]  /*5e30*/  IMAD.MOV.U32 R8, RZ, RZ, 0x70 ;  /* 0x00000070ff087424 */ /* 0x000fe400078e00ff */
[----:B------:R-:W-:Y:S01]  /*5e40*/  IMAD.MOV.U32 R13, RZ, RZ, RZ ;  /* 0x000000ffff0d7224 */ /* 0x000fe200078e00ff */
[----:B------:R-:W2:Y:S01]  /*5e50*/  LDCU.64 UR6, c[0x4][0x88] ;  /* 0x01001100ff0677ac */ /* 0x000ea20008000a00 */
[----:B------:R-:W3:Y:S01]  /*5e60*/  LDC.64 R2, c[0x4][R3] ;  /* 0x0100000003027b82 */ /* 0x000ee20000000a00 */
[----:B------:R-:W4:Y:S01]  /*5e70*/  LDCU.64 UR4, c[0x4][0x8] ;  /* 0x01000100ff0477ac */ /* 0x000f220008000a00 */
[----:B-1----:R-:W-:Y:S01]  /*5e80*/  MOV R5, UR9 ;  /* 0x0000000900057c02 */ /* 0x002fe20008000f00 */
[----:B------:R-:W-:Y:S01]  /*5e90*/  IMAD.U32 R4, RZ, RZ, UR8 ;  /* 0x00000008ff047e24 */ /* 0x000fe2000f8e00ff */
[----:B--2---:R-:W-:Y:S01]  /*5ea0*/  MOV R7, UR7 ;  /* 0x0000000700077c02 */ /* 0x004fe20008000f00 */
[----:B------:R-:W-:Y:S01]  /*5eb0*/  IMAD.U32 R6, RZ, RZ, UR6 ;  /* 0x00000006ff067e24 */ /* 0x000fe2000f8e00ff */
[----:B----4-:R-:W-:Y:S01]  /*5ec0*/  MOV R11, UR5 ;  /* 0x00000005000b7c02 */ /* 0x010fe20008000f00 */
[----:B------:R-:W-:Y:S02]  /*5ed0*/  IMAD.U32 R10, RZ, RZ, UR4 ;  /* 0x00000004ff0a7e24 */ /* 0x000fe4000f8e00ff */
[----:B------:R-:W-:Y:S07]  /*5ee0*/  LEPC R20, `(.L_x_114) ;  /* 0x000000001014794e */ /* 0x000fee0000000000 */
[----:B---3-5:R-:W-:Y:S05]  /*5ef0*/  CALL.ABS.NOINC R2 ;  /* 0x0000000002007343 */ /* 0x028fea0003c00000 */
.L_x_114:
[----:B------:R-:W-:Y:S01]  /*5f00*/  LOP3.LUT P0, RZ, R192, 0x1b0, RZ, 0xc0, !PT ;  /* 0x000001b0c0ff7812 */ /* 0x000fe2000780c0ff */
[----:B------:R-:W-:Y:S11]  /*5f10*/  BSSY.RECONVERGENT B6, `(.L_x_115) ;  /* 0x0000013000067945 */ /* 0x000ff60003800200 */
[----:B------:R-:W-:Y:S01]  /*5f20*/  @!UPT UIADD3 URZ, UPT, UPT, URZ, URZ, URZ ;  /* 0x000000fffffff290 */ /* 0x000fe2000fffe0ff */
[----:B------:R-:W-:Y:S05]  /*5f30*/  @!P0 BRA `(.L_x_116) ;  /* 0x0000000000408947 */ /* 0x000fea0003800000 */
        /* <DEDUP_REMOVED lines=16> */
.L_x_116:
[----:B------:R-:W-:Y:S05]  /*6040*/  BSYNC.RECONVERGENT B6 ;  /* 0x0000000000067941 */ /* 0x000fea0003800200 */
.L_x_115:
[----:B------:R-:W-:Y:S02]  /*6050*/  ISETP.NE.U32.AND P3, PT, R170, RZ, PT ;  /* 0x000000ffaa00720c */ /* 0x000fe40003f65070 */
[----:B------:R-:W-:Y:S02]  /*6060*/  ISETP.NE.U32.AND P2, PT, R166, RZ, PT ;  /* 0x000000ffa600720c */ /* 0x000fe40003f45070 */
[----:B------:R-:W-:Y:S02]  /*6070*/  ISETP.NE.AND.EX P3, PT, R171, RZ, PT, P3 ;  /* 0x000000ffab00720c */ /* 0x000fe40003f65330 */
[----:B------:R-:W-:Y:S02]  /*6080*/  PLOP3.LUT P0, PT, PT, PT, PT, 0x8, 0x80 ;  /* 0x000000000080781c */ /* 0x000fe40003f0e170 */
[----:B------:R-:W-:Y:S09]  /*6090*/  ISETP.NE.AND.EX P2, PT, R167, RZ, PT, P2 ;  /* 0x000000ffa700720c */ /* 0x000ff20003f45320 */
[----:B------:R-:W-:Y:S05]  /*60a0*/  @!P3 BRA `(.L_x_117) ;  /* 0x00000000002cb947 */ /* 0x000fea0003800000 */
[----:B------:R-:W-:Y:S01]  /*60b0*/  ISETP.NE.U32.AND P1, PT, R168, RZ, PT ;  /* 0x000000ffa800720c */ /* 0x000fe20003f25070 */
[----:B------:R-:W-:Y:S03]  /*60c0*/  IMAD.MOV.U32 R178, RZ, RZ, 0x1 ;  /* 0x00000001ffb27424 */ /* 0x000fe600078e00ff */
[----:B------:R-:W-:Y:S11]  /*60d0*/  ISETP.NE.AND.EX P1, PT, R169, RZ, PT, P1 ;  /* 0x000000ffa900720c */ /* 0x000ff60003f25310 */
[----:B------:R-:W-:Y:S02]  /*60e0*/  @!UPT UIADD3 URZ, UPT, UPT, URZ, URZ, URZ ;  /* 0x000000fffffff290 */ /* 0x000fe4000fffe0ff */
[----:B------:R-:W1:Y:S01]  /*60f0*/  @P1 LDC.64 R2, c[0x0][0x888] ;  /* 0x00022200ff021b82 */ /* 0x000e620000000a00 */
[----:B------:R-:W-:Y:S04]  /*6100*/  @P1 IMAD R0, R170, UR36, RZ ;  /* 0x00000024aa001c24 */ /* 0x000fe8000f8e02ff */
[----:B-1----:R-:W-:Y:S04]  /*6110*/  @P1 IMAD.WIDE R2, R0, 0x4, R2 ;  /* 0x0000000400021825 */ /* 0x002fe800078e0202 */
[----:B------:R-:W-:Y:S01]  /*6120*/  HFMA2 R0, -RZ, RZ, 0, 5.9604644775390625e-08 ;  /* 0x00000001ff007431 */ /* 0x000fe200000001ff */
[----:B-----5:R1:W5:Y:S04]  /*6130*/  @P1 LDG.E R151, desc[UR40][R2.64] ;  /* 0x0000002802971981 */ /* 0x020368000c1e1900 */
[----:B------:R-:W-:Y:S01]  /*6140*/  @!P1 PRMT R178, R0, 0x7610, R178 ;  /* 0x0000761000b29816 */ /* 0x000fe200000000b2 */
[----:B-1----:R-:W2:Y:S06]  /*6150*/  @!P1 LDC R151, c[0x0][0x880] ;  /* 0x00022000ff979b82 */ /* 0x002eac0000000800 */
.L_x_117:
[----:B------:R-:W-:Y:S05]  /*6160*/  @!P2 BRA `(.L_x_118) ;  /* 0x000000000020a947 */ /* 0x000fea0003800000 */
[----:B------:R-:W-:Y:S04]  /*6170*/  ISETP.NE.U32.AND P1, PT, R164, RZ, PT ;  /* 0x000000ffa400720c */ /* 0x000fe80003f25070 */
[----:B------:R-:W-:Y:S11]  /*6180*/  ISETP.NE.AND.EX P1, PT, R165, RZ, PT, P1 ;  /* 0x000000ffa500720c */ /* 0x000ff60003f25310 */
[----:B------:R-:W-:Y:S02]  /*6190*/  @!UPT UIADD3 URZ, UPT, UPT, URZ, URZ, URZ ;  /* 0x000000fffffff290 */ /* 0x000fe4000fffe0ff */
[----:B------:R-:W1:Y:S01]  /*61a0*/  @P1 LDC.64 R2, c[0x0][0x8a8] ;  /* 0x00022a00ff021b82 */ /* 0x000e620000000a00 */
[----:B------:R-:W-:Y:S04]  /*61b0*/  @P1 IMAD R0, R166, UR36, RZ ;  /* 0x00000024a6001c24 */ /* 0x000fe8000f8e02ff */
[----:B-1----:R-:W-:Y:S05]  /*61c0*/  @P1 IMAD.WIDE R2, R0, 0x4, R2 ;  /* 0x0000000400021825 */ /* 0x002fea00078e0202 */
[----:B-----5:R1:W5:Y:S02]  /*61d0*/  @P1 LDG.E R134, desc[UR40][R2.64] ;  /* 0x0000002802861981 */ /* 0x020364000c1e1900 */
[----:B-1----:R-:W3:Y:S02]  /*61e0*/  @!P1 LDC R134, c[0x0][0x8a0] ;  /* 0x00022800ff869b82 */ /* 0x002ee40000000800 */
.L_x_118:
[----:B------:R-:W-:Y:S09]  /*61f0*/  UISETP.NE.AND UP0, UPT, UR44, URZ, UPT ;  /* 0x000000ff2c00728c */ /* 0x000ff2000bf05270 */
[----:B------:R-:W-:Y:S05]  /*6200*/  BRA.U !UP0, `(.L_x_119) ;  /* 0x0000000108407547 */ /* 0x000fea000b800000 */
[----:B------:R-:W-:Y:S02]  /*6210*/  ISETP.NE.U32.AND P4, PT, R170, RZ, PT ;  /* 0x000000ffaa00720c */ /* 0x000fe40003f85070 */
[----:B------:R-:W-:Y:S02]  /*6220*/  PLOP3.LUT P0, PT, PT, PT, PT, 0x80, 0x8 ;  /* 0x000000000008781c */ /* 0x000fe40003f0f070 */
[----:B------:R-:W-:Y:S11]  /*6230*/  ISETP.NE.AND.EX P4, PT, R171, RZ, PT, P4 ;  /* 0x000000ffab00720c */ /* 0x000ff60003f85340 */
[----:B------:R-:W-:Y:S02]  /*6240*/  @!UPT UIADD3 URZ, UPT, UPT, URZ, URZ, URZ ;  /* 0x000000fffffff290 */ /* 0x000fe4000fffe0ff */
[----:B------:R-:W-:Y:S01]  /*6250*/  @P4 LOP3.LUT P1, RZ, R178, 0xff, RZ, 0xc0, !PT ;  /* 0x000000ffb2ff4812 */ /* 0x000fe2000782c0ff */
[----:B------:R-:W1:Y:S03]  /*6260*/  @P4 LDC.64 R2, c[0x0][0x888] ;  /* 0x00022200ff024b82 */ /* 0x000e660000000a00 */
[----:B------:R-:W-:Y:S02]  /*6270*/  @P4 PLOP3.LUT P0, PT, P1, PT, PT, 0x80, 0x8 ;  /* 0x000000000008481c */ /* 0x000fe40000f0f070 */
[----:B--2--5:R-:W-:Y:S04]  /*6280*/  @P4 FSETP.NEU.AND P1, PT, R151, RZ, PT ;  /* 0x000000ff9700420b */ /* 0x024fe80003f2d000 */
[----:B------:R-:W-:Y:S02]  /*6290*/  @P4 SEL R0, RZ, 0xffffffff, P1 ;  /* 0xffffffffff004807 */ /* 0x000fe40000800000 */
[----:B-1----:R-:W-:Y:S04]  /*62a0*/  @P4 ISETP.NE.U32.AND P2, PT, R2, RZ, PT ;  /* 0x000000ff0200420c */ /* 0x002fe80003f45070 */
[----:B------:R-:W-:Y:S04]  /*62b0*/  @P4 ISETP.NE.AND.EX P2, PT, R3, RZ, PT, P2 ;  /* 0x000000ff0300420c */ /* 0x000fe80003f45320 */
[----:B------:R-:W-:Y:S02]  /*62c0*/  @!P0 SEL R0, RZ, 0xffffffff, P2 ;  /* 0xffffffffff008807 */ /* 0x000fe40001000000 */
[----:B------:R-:W-:Y:S02]  /*62d0*/  @!P4 FSETP.EQ.AND P0, PT, R151, RZ, PT ;  /* 0x000000ff9700c20b */ /* 0x000fe40003f02000 */
[----:B------:R-:W-:Y:S04]  /*62e0*/  @P4 LOP3.LUT R0, R0, 0x1, RZ, 0xc0, !PT ;  /* 0x0000000100004812 */ /* 0x000fe800078ec0ff */
[----:B------:R-:W-:Y:S11]  /*62f0*/  @P4 ISETP.EQ.U32.AND P0, PT, R0, 0x1, PT ;  /* 0x000000010000480c */ /* 0x000ff60003f02070 */
[----:B------:R-:W-:Y:S02]  /*6300*/  @!UPT UIADD3 URZ, UPT, UPT, URZ, URZ, URZ ;  /* 0x000000fffffff290 */ /* 0x000fe4000fffe0ff */
.L_x_119:
[----:B------:R-:W-:Y:S01]  /*6310*/  @!P0 SHF.L.U32 R0, R186, 0x1f, RZ ;  /* 0x0000001fba008819 */ /* 0x000fe200000006ff */
[----:B------:R-:W-:Y:S01]  /*6320*/  BSSY B1, `(.L_x_120) ;  /* 0x0000038000017945 */ /* 0x000fe20003800000 */
[C---:B------:R-:W-:Y:S01]  /*6330*/  LEA R194, R132.reuse, UR43, 0x3 ;  /* 0x0000002b84c27c11 */ /* 0x040fe2000f8e18ff */
[----:B------:R-:W-:Y:S01]  /*6340*/  IMAD R16, R132, 0x40, R133 ;  /* 0x0000004084107824 */ /* 0x000fe200078e0285 */
[----:B------:R-:W1:Y:S01]  /*6350*/  @!P0 SYNCS.PHASECHK.TRANS64.TRYWAIT P1, [UR43+0x140], R0 ;  /* 0x00014000ff0085a7 */ /* 0x000e62000802112b */
[----:B------:R-:W-:Y:S02]  /*6360*/  SHF.L.U32 R5, R188, 0x1f, RZ ;  /* 0x0000001fbc057819 */ /* 0x000fe400000006ff */
[----:B------:R-:W-:Y:S02]  /*6370*/  CS2R R26, SRZ ;  /* 0x00000000001a7805 */ /* 0x000fe4000001ff00 */
[----:B------:R-:W-:Y:S02]  /*6380*/  PLOP3.LUT P5, PT, PT, PT, PT, 0x8, 0x80 ;  /* 0x000000000080781c */ /* 0x000fe40003fae170 */
[----:B------:R-:W-:Y:S02]  /*6390*/  CS2R R24, SRZ ;  /* 0x0000000000187805 */ /* 0x000fe4000001ff00 */
[----:B------:R-:W-:Y:S02]  /*63a0*/  CS2R R30, SRZ ;  /* 0x00000000001e7805 */ /* 0x000fe4000001ff00 */
[----:B------:R-:W-:Y:S02]  /*63b0*/  CS2R R28, SRZ ;  /* 0x00000000001c7805 */ /* 0x000fe4000001ff00 */
[----:B------:R-:W-:Y:S02]  /*63c0*/  CS2R R158, SRZ ;  /* 0x00000000009e7805 */ /* 0x000fe4000001ff00 */
[----:B------:R-:W-:Y:S02]  /*63d0*/  CS2R R156, SRZ ;  /* 0x00000000009c7805 */ /* 0x000fe4000001ff00 */
[----:B------:R-:W-:Y:S02]  /*63e0*/  CS2R R154, SRZ ;  /* 0x00000000009a7805 */ /* 0x000fe4000001ff00 */
[----:B------:R-:W-:Y:S01]  /*63f0*/  CS2R R152, SRZ ;  /* 0x0000000000987805 */ /* 0x000fe2000001ff00 */
[----:B------:R4:W2:Y:S01]  /*6400*/  SYNCS.PHASECHK.TRANS64.TRYWAIT P4, [R194+URZ+0x180], R5 ;  /* 0x00018005c20075a7 */ /* 0x0008a200080811ff */
[----:B-1----:R-:W-:Y:S01]  /*6410*/  @!P0 PLOP3.LUT P5, PT, P1, PT, PT, 0x8, 0x80 ;  /* 0x000000000080881c */ /* 0x002fe20000fae170 */
[----:B------:R-:W-:Y:S01]  /*6420*/  @!UPT UIADD3 URZ, UPT, UPT, URZ, URZ, URZ ;  /* 0x000000fffffff290 */ /* 0x000fe2000fffe0ff */
[----:B----4-:R-:W-:Y:S11]  /*6430*/  @P0 BRA `(.L_x_121) ;  /* 0x0000000000980947 */ /* 0x010ff60003800000 */
[----:B------:R-:W-:Y:S01]  /*6440*/  ISETP.NE.U32.AND P0, PT, RZ, UR38, PT ;  /* 0x00000026ff007c0c */ /* 0x000fe2000bf05070 */
[----:B------:R-:W-:Y:S01]  /*6450*/  BSSY B0, `(.L_x_122) ;  /* 0x0000016000007945 */ /* 0x000fe20003800000 */
[----:B--2--5:R-:W-:Y:S02]  /*6460*/  FSETP.NEU.AND P2, PT, R151, RZ, PT ;  /* 0x000000ff9700720b */ /* 0x024fe40003f4d000 */
[----:B------:R-:W-:Y:S02]  /*6470*/  CS2R R154, SRZ ;  /* 0x00000000009a7805 */ /* 0x000fe4000001ff00 */
[----:B------:R-:W-:Y:S02]  /*6480*/  ISETP.NE.AND.EX P0, PT, RZ, UR39, PT, P0 ;  /* 0x00000027ff007c0c */ /* 0x000fe4000bf05300 */
[----:B------:R-:W-:Y:S02]  /*6490*/  CS2R R152, SRZ ;  /* 0x0000000000987805 */ /* 0x000fe4000001ff00 */
[----:B------:R-:W-:Y:S02]  /*64a0*/  LOP3.LUT P1, RZ, R178, 0xff, RZ, 0xc0, !PT ;  /* 0x000000ffb2ff7812 */ /* 0x000fe4000782c0ff */
[----:B------:R-:W-:Y:S02]  /*64b0*/  CS2R R158, SRZ ;  /* 0x00000000009e7805 */ /* 0x000fe4000001ff00 */
[----:B------:R-:W-:Y:S02]  /*64c0*/  SEL R0, RZ, 0xffffffff, P2 ;  /* 0xffffffffff007807 */ /* 0x000fe40001000000 */
[----:B------:R-:W-:Y:S02]  /*64d0*/  CS2R R156, SRZ ;  /* 0x00000000009c7805 */ /* 0x000fe4000001ff00 */
[----:B------:R-:W-:Y:S02]  /*64e0*/  SEL R3, RZ, 0xffffffff, P0 ;  /* 0xffffffffff037807 */ /* 0x000fe40000000000 */
[----:B------:R-:W-:Y:S02]  /*64f0*/  CS2R R30, SRZ ;  /* 0x00000000001e7805 */ /* 0x000fe4000001ff00 */
[----:B------:R-:W-:Y:S02]  /*6500*/  CS2R R28, SRZ ;  /* 0x00000000001c7805 */ /* 0x000fe4000001ff00 */
[----:B------:R-:W-:Y:S02]  /*6510*/  CS2R R26, SRZ ;  /* 0x00000000001a7805 */ /* 0x000fe4000001ff00 */
[----:B------:R-:W-:Y:S02]  /*6520*/  @P3 SEL R0, R3, R0, !P1 ;  /* 0x0000000003003207 */ /* 0x000fe40004800000 */
[----:B------:R-:W-:Y:S02]  /*6530*/  CS2R R24, SRZ ;  /* 0x0000000000187805 */ /* 0x000fe4000001ff00 */
[----:B------:R-:W-:Y:S04]  /*6540*/  LOP3.LUT R0, R0, 0x1, RZ, 0xc0, !PT ;  /* 0x0000000100007812 */ /* 0x000fe800078ec0ff */
[----:B------:R-:W-:Y:S01]  /*6550*/  ISETP.NE.U32.AND P0, PT, R0, 0x1, PT ;  /* 0x000000010000780c */ /* 0x000fe20003f05070 */
[----:B------:R-:W-:Y:S01]  /*6560*/  @!UPT UIADD3 URZ, UPT, UPT, URZ, URZ, URZ ;  /* 0x000000fffffff290 */ /* 0x000fe2000fffe0ff */
[----:B------:R-:W-:Y:S11]  /*6570*/  @!P5 BRA `(.L_x_123) ;  /* 0x00000000000cd947 */ /* 0x000ff60003800000 */
[----:B------:R-:W-:Y:S04]  /*6580*/  SHF.L.U32 R3, R186, 0x1f, RZ ;  /* 0x0000001fba037819 */ /* 0x000fe800000006ff */
[----:B------:R-:W1:Y:S02]  /*6590*/  SYNCS.PHASECHK.TRANS64.TRYWAIT P1, [UR43+0x140], R3 ;  /* 0x00014003ff0075a7 */ /* 0x000e64000802112b */
[----:B-1----:R-:W-:Y:S05]  /*65a0*/  @!P1 BRA `(.L_x_124) ;  /* 0x0000008800489947 */ /* 0x002fea0003800000 */
.L_x_123:
[----:B------:R-:W-:Y:S05]  /*65b0*/  BSYNC B0 ;  /* 0x0000000000007941 */ /* 0x000fea0003800000 */
.L_x_122:
[----:B------:R4:W2:Y:S01]  /*65c0*/  @P0 LDS.128 R152, [R181+UR43+0x400] ;  /* 0x0004002bb5980984 */ /* 0x0008a20008000c00 */
[----:B------:R-:W-:Y:S01]  /*65d0*/  UIADD3 UR4, UPT, UPT, UR43, 0x148, URZ ;  /* 0x000001482b047890 */ /* 0x000fe2000fffe0ff */
[----:B------:R-:W-:Y:S02]  /*65e0*/  LOP3.LUT R186, R186, 0x1, RZ, 0x3c, !PT ;  /* 0x00000001baba7812 */ /* 0x000fe400078e3cff */
[----:B------:R4:W1:Y:S01]  /*65f0*/  @P0 LDS.128 R156, [R191+0x10] ;  /* 0x00001000bf9c0984 */ /* 0x0008620000000c00 */
[----:B------:R-:W-:Y:S03]  /*6600*/  UPRMT UR4, UR37, 0x654, UR4 ;  /* 0x0000065425047896 */ /* 0x000fe60008000004 */
[----:B------:R4:W1:Y:S04]  /*6610*/  @P0 LDS.128 R28, [R190+0x20] ;  /* 0x00002000be1c0984 */ /* 0x0008680000000c00 */
[----:B------:R4:W1:Y:S01]  /*6620*/  @P0 LDS.128 R24, [R189+0x30] ;  /* 0x00003000bd180984 */ /* 0x0008620000000c00 */
[----:B------:R-:W-:Y:S01]  /*6630*/  @!PT LDS RZ, [RZ] ;  /* 0x00000000fffff984 */ /* 0x000fe20000000800 */
[----:B------:R-:W-:Y:S01]  /*6640*/  @!PT LDS RZ, [RZ] ;  /* 0x00000000fffff984 */ /* 0x000fe20000000800 */
[----:B------:R-:W-:Y:S01]  /*6650*/  @!PT LDS RZ, [RZ] ;  /* 0x00000000fffff984 */ /* 0x000fe20000000800 */
[----:B------:R-:W-:Y:S01]  /*6660*/  @!PT LDS RZ, [RZ] ;  /* 0x00000000fffff984 */ /* 0x000fe20000000800 */
[----:B------:R5:W-:Y:S06]  /*6670*/  MEMBAR.ALL.CTA ;  /* 0x0000000000007992 */ /* 0x000bec0000008000 */
[----:B-----5:R-:W5:Y:S02]  /*6680*/  FENCE.VIEW.ASYNC.S ;  /* 0x00000000000073c6 */ /* 0x020f640000000000 */
[----:B-----5:R-:W-:Y:S01]  /*6690*/  SYNCS.ARRIVE.TRANS64.RED.A1T0 RZ, [UR4], RZ ;  /* 0x000000ffffff79a7 */ /* 0x020fe20008100404 */
.L_x_121:
[----:B------:R-:W-:Y:S05]  /*66a0*/  BSYNC B1 ;  /* 0x0000000000017941 */ /* 0x000fea0003800000 */
.L_x_120:
[----:B-1----:R-:W-:Y:S04]  /*66b0*/  SHF.R.U32.HI R3, RZ, 0x15, R16 ;  /* 0x00000015ff037819 */ /* 0x002fe80000011610 */
[----:B------:R-:W-:Y:S01]  /*66c0*/  LOP3.LUT P0, RZ, R3, 0x3, R182, 0x48, !PT ;  /* 0x0000000303ff7812 */ /* 0x000fe200078048b6 */
[----:B------:R-:W-:Y:S01]  /*66d0*/  @!UPT UIADD3 URZ, UPT, UPT, URZ, URZ, URZ ;  /* 0x000000fffffff290 */ /* 0x000fe2000fffe0ff */
[----:B--2---:R-:W-:Y:S11]  /*66e0*/  @P4 BRA `(.L_x_125) ;  /* 0x0000000000084947 */ /* 0x004ff60003800000 */
[----:B------:R-:W1:Y:S02]  /*66f0*/  SYNCS.PHASECHK.TRANS64.TRYWAIT P1, [R194+URZ+0x180], R5 ;  /* 0x00018005c20075a7 */ /* 0x000e6400080211ff */
[----:B-1----:R-:W-:Y:S05]  /*6700*/  @!P1 BRA `(.L_x_126) ;  /* 0x0000008800089947 */ /* 0x002fea0003800000 */
.L_x_125:
        /* <DEDUP_REMOVED lines=17> */
.L_x_127:
[----:B------:R-:W-:Y:S05]  /*6820*/  WARPSYNC.ALL ;  /* 0x0000000000007948 */ /* 0x000fea0003800000 */
[----:B------:R-:W-:Y:S01]  /*6830*/  R2UR UR4, R16 ;  /* 0x00000000100472ca */ /* 0x000fe200000e0000 */
[----:B------:R-:W-:Y:S01]  /*6840*/  BSSY.RECONVERGENT B0, `(.L_x_128) ;  /* 0x0000768000007945 */ /* 0x000fe20003800200 */
[----:B-1----:R-:W-:Y:S02]  /*6850*/  F2FP.F16.E4M3.UNPACK_B R5, R28 ;  /* 0x0000001cff05723e */ /* 0x002fe400020006ff */
[----:B------:R-:W-:Y:S02]  /*6860*/  F2FP.F16.E4M3.UNPACK_B R4, R29 ;  /* 0x0000001dff04723e */ /* 0x000fe400020006ff */
[----:B------:R-:W-:Y:S01]  /*6870*/  F2FP.F16.E4M3.UNPACK_B R7, R158 ;  /* 0x0000009eff07723e */ /* 0x000fe200020006ff */
[--C-:B------:R-:W-:Y:S01]  /*6880*/  HADD2.F32 R97, -RZ, R5.reuse.H0_H0 ;  /* 0x20000005ff617230 */ /* 0x100fe20000004100 */
[----:B------:R-:W-:Y:S01]  /*6890*/  F2FP.F16.E4M3.UNPACK_B R6, R159 ;  /* 0x0000009fff06723e */ /* 0x000fe200020006ff */
[----:B------:R-:W-:Y:S01]  /*68a0*/  HADD2.F32 R98, -RZ, R5.H1_H1 ;  /* 0x30000005ff627230 */ /* 0x000fe20000004100 */
[----:B------:R-:W-:Y:S01]  /*68b0*/  F2FP.F16.E4M3.UNPACK_B R28, R28.H1 ;  /* 0x0000001cff1c723e */ /* 0x000fe200030006ff */
[--C-:B------:R-:W-:Y:S01]  /*68c0*/  HADD2.F32 R89, -RZ, R7.reuse.H0_H0 ;  /* 0x20000007ff597230 */ /* 0x100fe20000004100 */
[----:B------:R-:W-:Y:S01]  /*68d0*/  F2FP.F16.E4M3.UNPACK_B R29, R29.H1 ;  /* 0x0000001dff1d723e */ /* 0x000fe200030006ff */
[----:B------:R-:W-:Y:S01]  /*68e0*/  HADD2.F32 R90, -RZ, R7.H1_H1 ;  /* 0x30000007ff5a7230 */ /* 0x000fe20000004100 */
[-C--:B------:R-:W-:Y:S01]  /*68f0*/  F2FP.F16.E4M3.UNPACK_B R106, R30.reuse ;  /* 0x0000001eff6a723e */ /* 0x080fe200020006ff */
        /* <DEDUP_REMOVED lines=24> */
[----:B------:R-:W3:Y:S01]  /*6a80*/  LDTM.x64 R4, tmem[UR4] ;  /* 0x00000004000479ee */ /* 0x000ee20008340000 */
[----:B------:R-:W-:Y:S01]  /*6a90*/  F2FP.F16.E4M3.UNPACK_B R162, R152.H1 ;  /* 0x00000098ffa2723e */ /* 0x000fe200030006ff */
[----:B------:R-:W-:Y:S01]  /*6aa0*/  NOP ;  /* 0x0000000000007918 */ /* 0x000fe20000000000 */
        /* <DEDUP_REMOVED lines=20> */
[----:B------:R-:W-:Y:S01]  /*6bf0*/  F2FP.F16.E4M3.UNPACK_B R158, R158.H1 ;  /* 0x0000009eff9e723e */ /* 0x000fe200030006ff */
[C---:B---3-5:R-:W-:Y:S01]  /*6c00*/  FMUL R4, R134.reuse, R4 ;  /* 0x0000000486047220 */ /* 0x068fe20000400000 */
[----:B------:R-:W-:Y:S01]  /*6c10*/  F2FP.F16.E4M3.UNPACK_B R159, R159.H1 ;  /* 0x0000009fff9f723e */ /* 0x000fe200030006ff */
[----:B------:R-:W-:Y:S01]  /*6c20*/  FMUL R5, R134, R5 ;  /* 0x0000000586057220 */ /* 0x000fe20000400000 */
[----:B------:R-:W-:Y:S01]  /*6c30*/  IADD3 R194, PT, PT, R194, 0x1a0, RZ ;  /* 0x000001a0c2c27810 */ /* 0x000fe20007ffe0ff */
[----:B------:R-:W-:Y:S01]  /*6c40*/  FMUL R6, R134, R6 ;  /* 0x0000000686067220 */ /* 0x000fe20000400000 */
[----:B------:R-:W-:Y:S01]  /*6c50*/  IADD3 R132, PT, PT, R132, 0x1, RZ ;  /* 0x0000000184847810 */ /* 0x000fe20007ffe0ff */
[----:B------:R-:W-:Y:S01]  /*6c60*/  FMUL R7, R134, R7 ;  /* 0x0000000786077220 */ /* 0x000fe20000400000 */
[----:B------:R-:W-:Y:S01]  /*6c70*/  LOP3.LUT R194, R194, 0xfefffff8, RZ, 0xc0, !PT ;  /* 0xfefffff8c2c27812 */ /* 0x000fe200078ec0ff */
[C---:B------:R-:W-:Y:S01]  /*6c80*/  FFMA R4, R151.reuse, R0, R4 ;  /* 0x0000000097047223 */ /* 0x040fe20000000004 */
[C---:B------:R-:W-:Y:S01]  /*6c90*/  FMUL R8, R134.reuse, R8 ;  /* 0x0000000886087220 */ /* 0x040fe20000400000 */
[C---:B------:R-:W-:Y:S01]  /*6ca0*/  FFMA R5, R151.reuse, R2, R5 ;  /* 0x0000000297057223 */ /* 0x040fe20000000005 */
[C---:B------:R-:W-:Y:S01]  /*6cb0*/  FMUL R9, R134.reuse, R9 ;  /* 0x0000000986097220 */ /* 0x040fe20000400000 */
[C---:B------:R-:W-:Y:S01]  /*6cc0*/  FMUL R10, R134.reuse, R10 ;  /* 0x0000000a860a7220 */ /* 0x040fe20000400000 */
[C---:B------:R-:W-:Y:S01]  /*6cd0*/  FFMA R6, R151.reuse, R3, R6 ;  /* 0x0000000397067223 */ /* 0x040fe20000000006 */
[C---:B------:R-:W-:Y:S01]  /*6ce0*/  FMUL R11, R134.reuse, R11 ;  /* 0x0000000b860b7220 */ /* 0x040fe20000400000 */
[C---:B------:R-:W-:Y:S01]  /*6cf0*/  FFMA R7, R151.reuse, R68, R7 ;  /* 0x0000004497077223 */ /* 0x040fe20000000007 */
[C---:B------:R-:W-:Y:S01]  /*6d00*/  FFMA R8, R151.reuse, R69, R8 ;  /* 0x0000004597087223 */ /* 0x040fe20000000008 */
[C---:B------:R-:W-:Y:S01]  /*6d10*/  FMUL R12, R134.reuse, R12 ;  /* 0x0000000c860c7220 */ /* 0x040fe20000400000 */
[C---:B------:R-:W-:Y:S01]  /*6d20*/  FFMA R9, R151.reuse, R70, R9 ;  /* 0x0000004697097223 */ /* 0x040fe20000000009 */
[C---:B------:R-:W-:Y:S01]  /*6d30*/  FMUL R13, R134.reuse, R13 ;  /* 0x0000000d860d7220 */ /* 0x040fe20000400000 */
[--C-:B------:R-:W-:Y:S02]  /*6d40*/  HADD2.F32 R75, -RZ, R154.reuse.H0_H0 ;  /* 0x2000009aff4b7230 */ /* 0x100fe40000004100 */
[C---:B------:R-:W-:Y:S01]  /*6d50*/  FFMA R10, R151.reuse, R71, R10 ;  /* 0x00000047970a7223 */ /* 0x040fe2000000000a */
[----:B------:R-:W-:Y:S02]  /*6d60*/  HADD2.F32 R76, -RZ, R154.H1_H1 ;  /* 0x3000009aff4c7230 */ /* 0x000fe40000004100 */
[C---:B------:R-:W-:Y:S01]  /*6d70*/  FMUL R14, R134.reuse, R14 ;  /* 0x0000000e860e7220 */ /* 0x040fe20000400000 */
[C---:B------:R-:W-:Y:S01]  /*6d80*/  FFMA R11, R151.reuse, R72, R11 ;  /* 0x00000048970b7223 */ /* 0x040fe2000000000b */
[--C-:B------:R-:W-:Y:S02]  /*6d90*/  HADD2.F32 R77, -RZ, R152.reuse.H0_H0 ;  /* 0x20000098ff4d7230 */ /* 0x100fe40000004100 */
[C---:B------:R-:W-:Y:S01]  /*6da0*/  FMUL R15, R134.reuse, R15 ;  /* 0x0000000f860f7220 */ /* 0x040fe20000400000 */
[C---:B------:R-:W-:Y:S01]  /*6db0*/  FFMA R12, R151.reuse, R73, R12 ;  /* 0x00000049970c7223 */ /* 0x040fe2000000000c */
[----:B------:R-:W-:Y:S02]  /*6dc0*/  HADD2.F32 R78, -RZ, R152.H1_H1 ;  /* 0x30000098ff4e7230 */ /* 0x000fe40000004100 */
[C---:B------:R-:W-:Y:S01]  /*6dd0*/  FMUL R16, R134.reuse, R16 ;  /* 0x0000001086107220 */ /* 0x040fe20000400000 */
[C---:B------:R-:W-:Y:S01]  /*6de0*/  FFMA R13, R151.reuse, R74, R13 ;  /* 0x0000004a970d7223 */ /* 0x040fe2000000000d */
[--C-:B------:R-:W-:Y:S02]  /*6df0*/  HADD2.F32 R79, -RZ, R155.reuse.H0_H0 ;  /* 0x2000009bff4f7230 */ /* 0x100fe40000004100 */
[C---:B------:R-:W-:Y:S01]  /*6e00*/  FMUL R17, R134.reuse, R17 ;  /* 0x0000001186117220 */ /* 0x040fe20000400000 */
[----:B------:R-:W-:Y:S02]  /*6e10*/  HADD2.F32 R80, -RZ, R155.H1_H1 ;  /* 0x3000009bff507230 */ /* 0x000fe40000004100 */
[C---:B------:R-:W-:Y:S01]  /*6e20*/  FMUL R18, R134.reuse, R18 ;  /* 0x0000001286127220 */ /* 0x040fe20000400000 */
[C---:B------:R-:W-:Y:S01]  /*6e30*/  FFMA R14, R151.reuse, R75, R14 ;  /* 0x0000004b970e7223 */ /* 0x040fe2000000000e */
[--C-:B------:R-:W-:Y:S02]  /*6e40*/  HADD2.F32 R81, -RZ, R150.reuse.H0_H0 ;  /* 0x20000096ff517230 */ /* 0x100fe40000004100 */
[C---:B------:R-:W-:Y:S01]  /*6e50*/  FMUL R19, R134.reuse, R19 ;  /* 0x0000001386137220 */ /* 0x040fe20000400000 */
[C---:B------:R-:W-:Y:S01]  /*6e60*/  FFMA R15, R151.reuse, R76, R15 ;  /* 0x0000004c970f7223 */ /* 0x040fe2000000000f */
[C---:B------:R-:W-:Y:S01]  /*6e70*/  FMUL R20, R134.reuse, R20 ;  /* 0x0000001486147220 */ /* 0x040fe20000400000 */
[C---:B------:R-:W-:Y:S01]  /*6e80*/  FFMA R16, R151.reuse, R77, R16 ;  /* 0x0000004d97107223 */ /* 0x040fe20000000010 */
[----:B------:R-:W-:Y:S02]  /*6e90*/  HADD2.F32 R82, -RZ, R150.H1_H1 ;  /* 0x30000096ff527230 */ /* 0x000fe40000004100 */
[C---:B------:R-:W-:Y:S01]  /*6ea0*/  FFMA R17, R151.reuse, R78, R17 ;  /* 0x0000004e97117223 */ /* 0x040fe20000000011 */
[--C-:B------:R-:W-:Y:S02]  /*6eb0*/  HADD2.F32 R83, -RZ, R156.reuse.H0_H0 ;  /* 0x2000009cff537230 */ /* 0x100fe40000004100 */
[C---:B------:R-:W-:Y:S01]  /*6ec0*/  FMUL R21, R134.reuse, R21 ;  /* 0x0000001586157220 */ /* 0x040fe20000400000 */
[----:B------:R-:W-:Y:S02]  /*6ed0*/  HADD2.F32 R84, -RZ, R156.H1_H1 ;  /* 0x3000009cff547230 */ /* 0x000fe40000004100 */
[C---:B------:R-:W-:Y:S01]  /*6ee0*/  FFMA R18, R151.reuse, R79, R18 ;  /* 0x0000004f97127223 */ /* 0x040fe20000000012 */
[C---:B------:R-:W-:Y:S01]  /*6ef0*/  FMUL R22, R134.reuse, R22 ;  /* 0x0000001686167220 */ /* 0x040fe20000400000 */
[--C-:B------:R-:W-:Y:S02]  /*6f00*/  HADD2.F32 R85, -RZ, R148.reuse.H0_H0 ;  /* 0x20000094ff557230 */ /* 0x100fe40000004100 */
[C---:B------:R-:W-:Y:S01]  /*6f10*/  FMUL R23, R134.reuse, R23 ;  /* 0x0000001786177220 */ /* 0x040fe20000400000 */
[C---:B------:R-:W-:Y:S01]  /*6f20*/  FFMA R19, R151.reuse, R80, R19 ;  /* 0x0000005097137223 */ /* 0x040fe20000000013 */
[C---:B------:R-:W-:Y:S01]  /*6f30*/  FMUL R24, R134.reuse, R24 ;  /* 0x0000001886187220 */ /* 0x040fe20000400000 */
[C---:B------:R-:W-:Y:S01]  /*6f40*/  FFMA R20, R151.reuse, R81, R20 ;  /* 0x0000005197147223 */ /* 0x040fe20000000014 */
[----:B------:R-:W-:Y:S01]  /*6f50*/  HADD2.F32 R86, -RZ, R148.H1_H1 ;  /* 0x30000094ff567230 */ /* 0x000fe20000004100 */
[----:B------:R-:W-:Y:S01]  /*6f60*/  MOV R148, 0x38eb4c3a ;  /* 0x38eb4c3a00947802 */ /* 0x000fe20000000f00 */
[C---:B------:R-:W-:Y:S01]  /*6f70*/  FFMA R21, R151.reuse, R82, R21 ;  /* 0x0000005297157223 */ /* 0x040fe20000000015 */
[--C-:B------:R-:W-:Y:S02]  /*6f80*/  HADD2.F32 R87, -RZ, R157.reuse.H0_H0 ;  /* 0x2000009dff577230 */ /* 0x100fe40000004100 */
[C---:B------:R-:W-:Y:S01]  /*6f90*/  FMUL R25, R134.reuse, R25 ;  /* 0x0000001986197220 */ /* 0x040fe20000400000 */
[C---:B------:R-:W-:Y:S01]  /*6fa0*/  FFMA R22, R151.reuse, R83, R22 ;  /* 0x0000005397167223 */ /* 0x040fe20000000016 */
[----:B------:R-:W-:Y:S02]  /*6fb0*/  HADD2.F32 R88, -RZ, R157.H1_H1 ;  /* 0x3000009dff587230 */ /* 0x000fe40000004100 */
[C---:B------:R-:W-:Y:S01]  /*6fc0*/  FMUL R26, R134.reuse, R26 ;  /* 0x0000001a861a7220 */ /* 0x040fe20000400000 */
[C---:B------:R-:W-:Y:S01]  /*6fd0*/  FFMA R23, R151.reuse, R84, R23 ;  /* 0x0000005497177223 */ /* 0x040fe20000000017 */
[C---:B------:R-:W-:Y:S01]  /*6fe0*/  FMUL R27, R134.reuse, R27 ;  /* 0x0000001b861b7220 */ /* 0x040fe20000400000 */
[C---:B------:R-:W-:Y:S01]  /*6ff0*/  FFMA R24, R151.reuse, R85, R24 ;  /* 0x0000005597187223 */ /* 0x040fe20000000018 */
        /* <DEDUP_REMOVED lines=14> */
[----:B------:R-:W-:Y:S02]  /*70e0*/  HADD2.F32 R96, -RZ, R159.H1_H1 ;  /* 0x3000009fff607230 */ /* 0x000fe40000004100 */
        /* <DEDUP_REMOVED lines=38> */
[--C-:B------:R-:W-:Y:S02]  /*7350*/  HADD2.F32 R113, -RZ, R114.reuse.H0_H0 ;  /* 0x20000072ff717230 */ /* 0x100fe40000004100 */
[C---:B------:R-:W-:Y:S01]  /*7360*/  FFMA R47, R151.reuse, R108, R47 ;  /* 0x0000006c972f7223 */ /* 0x040fe2000000002f */
[C---:B------:R-:W-:Y:S01]  /*7370*/  FMUL R51, R134.reuse, R51 ;  /* 0x0000003386337220 */ /* 0x040fe20000400000 */
[C---:B------:R-:W-:Y:S01]  /*7380*/  FFMA R48, R151.reuse, R109, R48 ;  /* 0x0000006d97307223 */ /* 0x040fe20000000030 */
[----:B------:R-:W-:Y:S02]  /*7390*/  HADD2.F32 R114, -RZ, R114.H1_H1 ;  /* 0x30000072ff727230 */ /* 0x000fe40000004100 */
        /* <DEDUP_REMOVED lines=30> */
[--C-:B------:R-:W-:Y:S02]  /*7580*/  HADD2.F32 R139, -RZ, R140.reuse.H0_H0 ;  /* 0x2000008cff8b7230 */ /* 0x100fe40000004100 */
[C---:B------:R-:W-:Y:S01]  /*7590*/  FFMA R58, R151.reuse, R119, R58 ;  /* 0x00000077973a7223 */ /* 0x040fe2000000003a */
[----:B------:R-:W-:Y:S02]  /*75a0*/  HADD2.F32 R142, -RZ, R140.H1_H1 ;  /* 0x3000008cff8e7230 */ /* 0x000fe40000004100 */
[C---:B------:R-:W-:Y:S01]  /*75b0*/  FMUL R63, R134.reuse, R63 ;  /* 0x0000003f863f7220 */ /* 0x040fe20000400000 */
[----:B------:R-:W-:Y:S02]  /*75c0*/  HFMA2 R140, -RZ, RZ, 0.8349609375, 5.424022674560546875e-06 ;  /* 0x3aae005bff8c7431 */ /* 0x000fe400000001ff */
[--C-:B------:R-:W-:Y:S02]  /*75d0*/  HADD2.F32 R137, -RZ, R138.reuse.H0_H0 ;  /* 0x2000008aff897230 */ /* 0x100fe40000004100 */
[C---:B------:R-:W-:Y:S01]  /*75e0*/  FFMA R59, R151.reuse, R120, R59 ;  /* 0x00000078973b7223 */ /* 0x040fe2000000003b */
[C---:B------:R-:W-:Y:S01]  /*75f0*/  FFMA R60, R151.reuse, R121, R60 ;  /* 0x00000079973c7223 */ /* 0x040fe2000000003c */
[----:B------:R-:W-:Y:S02]  /*7600*/  HADD2.F32 R138, -RZ, R138.H1_H1 ;  /* 0x3000008aff8a7230 */ /* 0x000fe40000004100 */
[----:B------:R-:W-:Y:S01]  /*7610*/  FMUL R64, R134, R64 ;  /* 0x0000004086407220 */ /* 0x000fe20000400000 */
[----:B------:R-:W-:Y:S01]  /*7620*/  FMUL R71, R4, 0.70710676908493041992 ;  /* 0x3f3504f304477820 */ /* 0x000fe20000400000 */
[C---:B------:R-:W-:Y:S01]  /*7630*/  FFMA R61, R151.reuse, R122, R61 ;  /* 0x0000007a973d7223 */ /* 0x040fe2000000003d */
[C---:B------:R-:W-:Y:S01]  /*7640*/  FMUL R65, R134.reuse, R65 ;  /* 0x0000004186417220 */ /* 0x040fe20000400000 */
[----:B------:R-:W-:Y:S01]  /*7650*/  FFMA R62, R151, R135, R62 ;  /* 0x00000087973e7223 */ /* 0x000fe2000000003e */
[----:B------:R-:W-:Y:S01]  /*7660*/  MOV R135, 0x3c09919f ;  /* 0x3c09919f00877802 */ /* 0x000fe20000000f00 */
[----:B------:R-:W-:Y:S01]  /*7670*/  FMUL R66, R134, R66 ;  /* 0x0000004286427220 */ /* 0x000fe20000400000 */
[----:B------:R-:W-:Y:S01]  /*7680*/  FSETP.GE.AND P3, PT, |R71|, 1.0029599666595458984, PT ;  /* 0x3f8060fe4700780b */ /* 0x000fe20003f66200 */
[C---:B------:R-:W-:Y:S01]  /*7690*/  FFMA R63, R151.reuse, R136, R63 ;  /* 0x00000088973f7223 */ /* 0x040fe2000000003f */
[----:B------:R-:W-:Y:S01]  /*76a0*/  MOV R136, 0x3f210a14 ;  /* 0x3f210a1400887802 */ /* 0x000fe20000000f00 */
[----:B------:R-:W-:Y:S01]  /*76b0*/  FFMA R64, R151, R137, R64 ;  /* 0x0000008997407223 */ /* 0x000fe20000000040 */
[----:B------:R-:W-:Y:S01]  /*76c0*/  FSEL R69, R148, 8.4834944573231041431e-05, P3 ;  /* 0x38b1e96a94457808 */ /* 0x000fe20001800000 */
[----:B------:R-:W-:Y:S01]  /*76d0*/  FMUL R68, R71, R71 ;  /* 0x0000004747447220 */ /* 0x000fe20000400000 */
[----:B------:R-:W-:Y:S01]  /*76e0*/  FSEL R0, -R140, -0.00082130916416645050049, P3 ;  /* 0xba574d208c007808 */ /* 0x000fe20001800100 */
[----:B------:R-:W-:Y:S01]  /*76f0*/  FFMA R65, R151, R138, R65 ;  /* 0x0000008a97417223 */ /* 0x000fe20000000041 */
[----:B------:R-:W-:Y:S01]  /*7700*/  FSEL R3, R135, 0.0052134888246655464172, P3 ;  /* 0x3baad5ea87037808 */ /* 0x000fe20001800000 */
[----:B------:R-:W-:Y:S01]  /*7710*/  FFMA R66, R151, R139, R66 ;  /* 0x0000008b97427223 */ /* 0x000fe20000000042 */
[----:B------:R-:W-:Y:S01]  /*7720*/  FSEL R68, |R71|, R68, P3 ;  /* 0x0000004447447208 */ /* 0x000fe20001800200 */
[----:B------:R-:W-:Y:S01]  /*7730*/  HFMA2 R139, -RZ, RZ, 1.28515625, -179.25 ;  /* 0x3d24d99aff8b7431 */ /* 0x000fe200000001ff */
[----:B------:R-:W-:Y:S01]  /*7740*/  MOV R138, 0x3e235519 ;  /* 0x3e235519008a7802 */ /* 0x000fe20000000f00 */
[----:B------:R-:W-:Y:S01]  /*7750*/  FMUL R67, R134, R67 ;  /* 0x0000004386437220 */ /* 0x000fe20000400000 */
[----:B------:R-:W-:Y:S01]  /*7760*/  HFMA2 R137, -RZ, RZ, 1.8525390625, -0.310791015625 ;  /* 0x3f69b4f9ff897431 */ /* 0x000fe200000001ff */
[----:B------:R1:W-:Y:S01]  /*7770*/  SYNCS.ARRIVE.TRANS64.RED.A1T0 RZ, [R194+URZ], RZ ;  /* 0x000000ffc2ff79a7 */ /* 0x0003e200081004ff */
[----:B------:R-:W-:Y:S01]  /*7780*/  FMUL R96, R24, 0.70710676908493041992 ;  /* 0x3f3504f318607820 */ /* 0x000fe20000400000 */
[----:B------:R-:W-:Y:S01]  /*7790*/  FFMA R67, R151, R142, R67 ;  /* 0x0000008e97437223 */ /* 0x000fe20000000043 */
[-C--:B------:R-:W-:Y:S01]  /*77a0*/  FFMA R0, R69, R68.reuse, R0 ;  /* 0x0000004445007223 */ /* 0x080fe20000000000 */
[----:B------:R-:W-:Y:S01]  /*77b0*/  FSEL R69, R138, 0.11284004896879196167, P3 ;  /* 0x3de718af8a457808 */ /* 0x000fe20001800000 */
[----:B------:R-:W-:Y:S01]  /*77c0*/  FMUL R79, R8, 0.70710676908493041992 ;  /* 0x3f3504f3084f7820 */ /* 0x000fe20000400000 */
[----:B------:R-:W-:Y:S01]  /*77d0*/  FSEL R2, -R139, -0.026868773624300956726, P3 ;  /* 0xbcdc1be78b027808 */ /* 0x000fe20001800100 */
[-C--:B------:R-:W-:Y:S01]  /*77e0*/  FFMA R3, R0, R68.reuse, R3 ;  /* 0x0000004400037223 */ /* 0x080fe20000000003 */
[----:B------:R-:W-:Y:S01]  /*77f0*/  FMUL R78, R9, 0.70710676908493041992 ;  /* 0x3f3504f3094e7820 */ /* 0x000fe20000400000 */
[----:B------:R-:W-:Y:S01]  /*7800*/  FSEL R0, R137, -0.37612664699554443359, P3 ;  /* 0xbec093ac89007808 */ /* 0x000fe20001800000 */
[----:B------:R-:W-:Y:S01]  /*7810*/  FMUL R73, R5, 0.70710676908493041992 ;  /* 0x3f3504f305497820 */ /* 0x000fe20000400000 */
[----:B------:R-:W-:Y:S01]  /*7820*/  FSETP.GE.AND P5, PT, |R79|, 1.0029599666595458984, PT ;  /* 0x3f8060fe4f00780b */ /* 0x000fe20003fa6200 */
[-C--:B------:R-:W-:Y:S01]  /*7830*/  FFMA R2, R3, R68.reuse, R2 ;  /* 0x0000004403027223 */ /* 0x080fe20000000002 */
[----:B------:R-:W-:Y:S01]  /*7840*/  FSEL R3, R136, 0.12837915122509002686, P3 ;  /* 0x3e0375d388037808 */ /* 0x000fe20001800000 */
[C---:B------:R-:W-:Y:S01]  /*7850*/  FMUL R70, R73.reuse, R73 ;  /* 0x0000004949467220 */ /* 0x040fe20000400000 */
[C---:B------:R-:W-:Y:S01]  /*7860*/  FSETP.GE.AND P2, PT, |R73|.reuse, 1.0029599666595458984, PT ;  /* 0x3f8060fe4900780b */ /* 0x040fe20003f46200 */
[----:B------:R-:W-:Y:S01]  /*7870*/  FFMA R69, R2, R68, R69 ;  /* 0x0000004402457223 */ /* 0x000fe20000000045 */
[----:B------:R-:W-:Y:S01]  /*7880*/  FSEL R2, -R68, R71, P3 ;  /* 0x0000004744027208 */ /* 0x000fe20001800100 */
[----:B------:R-:W-:Y:S01]  /*7890*/  FMUL R88, R16, 0.70710676908493041992 ;  /* 0x3f3504f310587820 */ /* 0x000fe20000400000 */
[----:B------:R-:W-:Y:S01]  /*78a0*/  FSEL R70, |R73|, R70, P2 ;  /* 0x0000004649467208 */ /* 0x000fe20001000200 */
[-C--:B------:R-:W-:Y:S01]  /*78b0*/  FFMA R0, R69, R68.reuse, R0 ;  /* 0x0000004445007223 */ /* 0x080fe20000000000 */
[----:B------:R-:W-:Y:S01]  /*78c0*/  FSEL R69, R148, 8.4834944573231041431e-05, P2 ;  /* 0x38b1e96a94457808 */ /* 0x000fe20001000000 */
[----:B------:R-:W-:Y:S01]  /*78d0*/  FMUL R75, R6, 0.70710676908493041992 ;  /* 0x3f3504f3064b7820 */ /* 0x000fe20000400000 */
[----:B------:R-:W-:Y:S01]  /*78e0*/  FSETP.GE.AND P4, PT, |R78|, 1.0029599666595458984, PT ;  /* 0x3f8060fe4e00780b */ /* 0x000fe20003f86200 */
[----:B------:R-:W-:Y:S01]  /*78f0*/  FFMA R3, R0, R68, R3 ;  /* 0x0000004400037223 */ /* 0x000fe20000000003 */
[----:B------:R-:W-:Y:S01]  /*7900*/  FSEL R0, -R140, -0.00082130916416645050049, P2 ;  /* 0xba574d208c007808 */ /* 0x000fe20001000100 */
[----:B------:R-:W-:Y:S01]  /*7910*/  FMUL R90, R18, 0.70710676908493041992 ;  /* 0x3f3504f3125a7820 */ /* 0x000fe20000400000 */
[----:B------:R-:W-:Y:S01]  /*7920*/  FSEL R68, -R139, -0.026868773624300956726, P2 ;  /* 0xbcdc1be78b447808 */ /* 0x000fe20001000100 */
[----:B------:R-:W-:Y:S01]  /*7930*/  FFMA R2, R3, R2, R2 ;  /* 0x0000000203027223 */ /* 0x000fe20000000002 */
[----:B------:R-:W-:Y:S01]  /*7940*/  FSEL R3, R135, 0.0052134888246655464172, P2 ;  /* 0x3baad5ea87037808 */ /* 0x000fe20001000000 */
[-C--:B------:R-:W-:Y:S01]  /*7950*/  FFMA R0, R69, R70.reuse, R0 ;  /* 0x0000004645007223 */ /* 0x080fe20000000000 */
[----:B------:R-:W-:Y:S01]  /*7960*/  FSEL R69, R138, 0.11284004896879196167, P2 ;  /* 0x3de718af8a457808 */ /* 0x000fe20001000000 */
[C---:B------:R-:W-:Y:S01]  /*7970*/  FMUL R72, R75.reuse, R75 ;  /* 0x0000004b4b487220 */ /* 0x040fe20000400000 */
[----:B------:R-:W-:Y:S01]  /*7980*/  FSETP.GE.AND P1, PT, |R75|, 1.0029599666595458984, PT ;  /* 0x3f8060fe4b00780b */ /* 0x000fe20003f26200 */
[----:B------:R-:W-:Y:S01]  /*7990*/  FFMA R3, R0, R70, R3 ;  /* 0x0000004600037223 */ /* 0x000fe20000000003 */
[----:B------:R-:W-:Y:S01]  /*79a0*/  FSEL R0, R137, -0.37612664699554443359, P2 ;  /* 0xbec093ac89007808 */ /* 0x000fe20001000000 */
[----:B------:R-:W-:Y:S01]  /*79b0*/  FMUL R100, R28, 0.70710676908493041992 ;  /* 0x3f3504f31c647820 */ /* 0x000fe20000400000 */
[----:B------:R-:W-:Y:S01]  /*79c0*/  FSEL R72, |R75|, R72, P1 ;  /* 0x000000484b487208 */ /* 0x000fe20000800200 */
[-C--:B------:R-:W-:Y:S01]  /*79d0*/  FFMA R68, R3, R70.reuse, R68 ;  /* 0x0000004603447223 */ /* 0x080fe20000000044 */
[----:B------:R-:W-:Y:S01]  /*79e0*/  FSEL R3, R136, 0.12837915122509002686, P2 ;  /* 0x3e0375d388037808 */ /* 0x000fe20001000000 */
[----:B------:R-:W-:Y:S01]  /*79f0*/  FMUL R77, R7, 0.70710676908493041992 ;  /* 0x3f3504f3074d7820 */ /* 0x000fe20000400000 */
[----:B------:R-:W-:Y:S01]  /*7a00*/  FMUL R108, R36, 0.70710676908493041992 ;  /* 0x3f3504f3246c7820 */ /* 0x000fe20000400000 */
[-C--:B------:R-:W-:Y:S01]  /*7a10*/  FFMA R69, R68, R70.reuse, R69 ;  /* 0x0000004644457223 */ /* 0x080fe20000000045 */
[----:B------:R-:W-:Y:S01]  /*7a20*/  FSEL R68, -R70, R73, P2 ;  /* 0x0000004946447208 */ /* 0x000fe20001000100 */
[C---:B------:R-:W-:Y:S01]  /*7a30*/  FMUL R74, R77.reuse, R77 ;  /* 0x0000004d4d4a7220 */ /* 0x040fe20000400000 */
[----:B------:R-:W-:Y:S01]  /*7a40*/  FSETP.GE.AND P0, PT, |R77|, 1.0029599666595458984, PT ;  /* 0x3f8060fe4d00780b */ /* 0x000fe20003f06200 */
[----:B------:R-:W-:Y:S01]  /*7a50*/  FFMA R0, R69, R70, R0 ;  /* 0x0000004645007223 */ /* 0x000fe20000000000 */
[----:B------:R-:W-:Y:S01]  /*7a60*/  FSEL R69, R148, 8.4834944573231041431e-05, P1 ;  /* 0x38b1e96a94457808 */ /* 0x000fe20000800000 */
[----:B------:R-:W-:Y:S01]  /*7a70*/  FMUL R142, R52, 0.70710676908493041992 ;  /* 0x3f3504f3348e7820 */ /* 0x000fe20000400000 */
[----:B------:R-:W-:Y:S01]  /*7a80*/  FSEL R74, |R77|, R74, P0 ;  /* 0x0000004a4d4a7208 */ /* 0x000fe20000000200 */
[----:B------:R-:W-:Y:S01]  /*7a90*/  FFMA R3, R0, R70, R3 ;  /* 0x0000004600037223 */ /* 0x000fe20000000003 */
[----:B------:R-:W-:Y:S01]  /*7aa0*/  FSEL R0, -R140, -0.00082130916416645050049, P1 ;  /* 0xba574d208c007808 */ /* 0x000fe20000800100 */
[----:B------:R-:W-:Y:S01]  /*7ab0*/  FMUL R52, R52, 0.5 ;  /* 0x3f00000034347820 */ /* 0x000fe20000400000 */
[----:B------:R-:W-:Y:S01]  /*7ac0*/  FSEL R70, -R139, -0.026868773624300956726, P1 ;  /* 0xbcdc1be78b467808 */ /* 0x000fe20000800100 */
[----:B------:R-:W-:Y:S01]  /*7ad0*/  FFMA R68, R3, R68, R68 ;  /* 0x0000004403447223 */ /* 0x000fe20000000044 */
[----:B------:R-:W-:Y:S01]  /*7ae0*/  FSEL R3, R135, 0.0052134888246655464172, P1 ;  /* 0x3baad5ea87037808 */ /* 0x000fe20000800000 */
[-C--:B------:R-:W-:Y:S01]  /*7af0*/  FFMA R0, R69, R72.reuse, R0 ;  /* 0x0000004845007223 */ /* 0x080fe20000000000 */
[----:B------:R-:W-:Y:S01]  /*7b00*/  FSEL R69, R138, 0.11284004896879196167, P1 ;  /* 0x3de718af8a457808 */ /* 0x000fe20000800000 */
[----:B------:R-:W-:Y:S01]  /*7b10*/  FMUL R76, R79, R79 ;  /* 0x0000004f4f4c7220 */ /* 0x000fe20000400000 */
[----:B------:R-:W-:Y:S01]  /*7b20*/  FMUL R147, R57, 0.70710676908493041992 ;  /* 0x3f3504f339937820 */ /* 0x000fe20000400000 */
[----:B------:R-:W-:Y:S01]  /*7b30*/  FFMA R3, R0, R72, R3 ;  /* 0x0000004800037223 */ /* 0x000fe20000000003 */
[----:B------:R-:W-:Y:S01]  /*7b40*/  FSEL R0, R137, -0.37612664699554443359, P1 ;  /* 0xbec093ac89007808 */ /* 0x000fe20000800000 */
[----:B------:R-:W-:Y:S01]  /*7b50*/  FMUL R57, R57, 0.5 ;  /* 0x3f00000039397820 */ /* 0x000fe20000400000 */
[----:B------:R-:W-:Y:S01]  /*7b60*/  FSEL R76, |R79|, R76, P5 ;  /* 0x0000004c4f4c7208 */ /* 0x000fe20002800200 */
[----:B------:R-:W-:Y:S01]  /*7b70*/  FFMA R70, R3, R72, R70 ;  /* 0x0000004803467223 */ /* 0x000fe20000000046 */
[----:B------:R-:W-:Y:S01]  /*7b80*/  FSEL R3, R136, 0.12837915122509002686, P1 ;  /* 0x3e0375d388037808 */ /* 0x000fe20000800000 */
[----:B------:R-:W-:Y:S01]  /*7b90*/  FMUL R81, R78, R78 ;  /* 0x0000004e4e517220 */ /* 0x000fe20000400000 */
[----:B------:R-:W2:Y:S01]  /*7ba0*/  @P3 MUFU.EX2 R80, R2 ;  /* 0x0000000200503308 */ /* 0x000ea20000000800 */
[-C--:B------:R-:W-:Y:S01]  /*7bb0*/  FFMA R69, R70, R72.reuse, R69 ;  /* 0x0000004846457223 */ /* 0x080fe20000000045 */
[----:B------:R-:W-:Y:S01]  /*7bc0*/  FSEL R70, -R72, R75, P1 ;  /* 0x0000004b48467208 */ /* 0x000fe20000800100 */
[----:B------:R-:W-:Y:S01]  /*7bd0*/  FMUL R94, R22, 0.70710676908493041992 ;  /* 0x3f3504f3165e7820 */ /* 0x000fe20000400000 */
[----:B------:R-:W-:Y:S01]  /*7be0*/  FSEL R81, |R78|, R81, P4 ;  /* 0x000000514e517208 */ /* 0x000fe20002000200 */
[----:B------:R-:W-:Y:S01]  /*7bf0*/  FFMA R0, R69, R72, R0 ;  /* 0x0000004845007223 */ /* 0x000fe20000000000 */
[----:B------:R-:W-:Y:S01]  /*7c00*/  FSEL R69, R148, 8.4834944573231041431e-05, P0 ;  /* 0x38b1e96a94457808 */ /* 0x000fe20000000000 */
[----:B------:R-:W-:Y:S01]  /*7c10*/  FMUL R89, R88, R88 ;  /* 0x0000005858597220 */ /* 0x000fe20000400000 */
[----:B------:R-:W-:Y:S01]  /*7c20*/  FMUL R95, R94, R94 ;  /* 0x0000005e5e5f7220 */ /* 0x000fe20000400000 */
        /* <DEDUP_REMOVED lines=8> */
[----:B------:R-:W-:Y:S01]  /*7cb0*/  @P1 MUFU.EX2 R83, R70 ;  /* 0x0000004600531308 */ /* 0x000fe20000000800 */
[----:B------:R-:W-:Y:S01]  /*7cc0*/  FMUL R30, R30, 0.5 ;  /* 0x3f0000001e1e7820 */ /* 0x000fe20000400000 */
[-C--:B------:R-:W-:Y:S01]  /*7cd0*/  FFMA R3, R0, R74.reuse, R3 ;  /* 0x0000004a00037223 */ /* 0x080fe20000000003 */
[----:B------:R-:W-:Y:S01]  /*7ce0*/  FSEL R0, R137, -0.37612664699554443359, P0 ;  /* 0xbec093ac89007808 */ /* 0x000fe20000000000 */
[----:B------:R-:W-:Y:S01]  /*7cf0*/  FMUL R106, R34, 0.70710676908493041992 ;  /* 0x3f3504f3226a7820 */ /* 0x000fe20000400000 */
[----:B------:R-:W-:Y:S01]  /*7d00*/  FMUL R112, R40, 0.70710676908493041992 ;  /* 0x3f3504f328707820 */ /* 0x000fe20000400000 */
[-C--:B------:R-:W-:Y:S01]  /*7d10*/  FFMA R72, R3, R74.reuse, R72 ;  /* 0x0000004a03487223 */ /* 0x080fe20000000048 */
[----:B------:R-:W-:Y:S01]  /*7d20*/  FSEL R3, R136, 0.12837915122509002686, P0 ;  /* 0x3e0375d388037808 */ /* 0x000fe20000000000 */
[C---:B------:R-:W-:Y:S01]  /*7d30*/  FMUL R118, R46.reuse, 0.70710676908493041992 ;  /* 0x3f3504f32e767820 */ /* 0x040fe20000400000 */
[----:B------:R-:W-:Y:S01]  /*7d40*/  FMUL R46, R46, 0.5 ;  /* 0x3f0000002e2e7820 */ /* 0x000fe20000400000 */
[-C--:B------:R-:W-:Y:S01]  /*7d50*/  FFMA R69, R72, R74.reuse, R69 ;  /* 0x0000004a48457223 */ /* 0x080fe20000000045 */
[----:B------:R-:W-:Y:S01]  /*7d60*/  FSEL R72, -R74, R77, P0 ;  /* 0x0000004d4a487208 */ /* 0x000fe20000000100 */
[----:B------:R-:W-:Y:S01]  /*7d70*/  FMUL R120, R48, 0.70710676908493041992 ;  /* 0x3f3504f330787820 */ /* 0x000fe20000400000 */
[----:B------:R-:W-:Y:S01]  /*7d80*/  FMUL R144, R54, 0.70710676908493041992 ;  /* 0x3f3504f336907820 */ /* 0x000fe20000400000 */
[----:B------:R-:W-:Y:S01]  /*7d90*/  FFMA R0, R69, R74, R0 ;  /* 0x0000004a45007223 */ /* 0x000fe20000000000 */
[----:B------:R-:W-:Y:S01]  /*7da0*/  FSEL R69, R148, 8.4834944573231041431e-05, P5 ;  /* 0x38b1e96a94457808 */ /* 0x000fe20002800000 */
[----:B------:R-:W-:Y:S01]  /*7db0*/  FMUL R54, R54, 0.5 ;  /* 0x3f00000036367820 */ /* 0x000fe20000400000 */
[----:B------:R-:W-:Y:S01]  /*7dc0*/  FMUL R101, R100, R100 ;  /* 0x0000006464657220 */ /* 0x000fe20000400000 */
[----:B------:R-:W-:Y:S01]  /*7dd0*/  FFMA R3, R0, R74, R3 ;  /* 0x0000004a00037223 */ /* 0x000fe20000000003 */
[----:B------:R-:W-:Y:S01]  /*7de0*/  FSEL R0, -R140, -0.00082130916416645050049, P5 ;  /* 0xba574d208c007808 */ /* 0x000fe20002800100 */
[----:B------:R-:W-:Y:S01]  /*7df0*/  FMUL R113, R112, R112 ;  /* 0x0000007070717220 */ /* 0x000fe20000400000 */
[----:B------:R-:W-:Y:S01]  /*7e00*/  FSEL R74, -R139, -0.026868773624300956726, P5 ;  /* 0xbcdc1be78b4a7808 */ /* 0x000fe20002800100 */
[----:B------:R-:W-:Y:S01]  /*7e10*/  FFMA R72, R3, R72, R72 ;  /* 0x0000004803487223 */ /* 0x000fe20000000048 */
[----:B------:R-:W-:Y:S01]  /*7e20*/  FSEL R3, R135, 0.0052134888246655464172, P5 ;  /* 0x3baad5ea87037808 */ /* 0x000fe20002800000 */
[----:B------:R-:W-:Y:S01]  /*7e30*/  FFMA R0, R69, R76, R0 ;  /* 0x0000004c45007223 */ /* 0x000fe20000000000 */
[----:B------:R-:W-:Y:S01]  /*7e40*/  FSEL R69, R138, 0.11284004896879196167, P5 ;  /* 0x3de718af8a457808 */ /* 0x000fe20002800000 */
[----:B------:R-:W-:Y:S01]  /*7e50*/  FMUL R114, R42, 0.70710676908493041992 ;  /* 0x3f3504f32a727820 */ /* 0x000fe20000400000 */
[----:B------:R-:W-:Y:S01]  /*7e60*/  FMUL R119, R118, R118 ;  /* 0x0000007676777220 */ /* 0x000fe20000400000 */
[----:B------:R-:W-:Y:S01]  /*7e70*/  FFMA R3, R0, R76, R3 ;  /* 0x0000004c00037223 */ /* 0x000fe20000000003 */
[----:B------:R-:W-:Y:S01]  /*7e80*/  FSEL R0, R137, -0.37612664699554443359, P5 ;  /* 0xbec093ac89007808 */ /* 0x000fe20002800000 */
[----:B------:R-:W-:Y:S01]  /*7e90*/  FMUL R143, R142, R142 ;  /* 0x0000008e8e8f7220 */ /* 0x000fe20000400000 */
[----:B------:R-:W-:Y:S01]  /*7ea0*/  FMUL R107, R106, R106 ;  /* 0x0000006a6a6b7220 */ /* 0x000fe20000400000 */
[-C--:B------:R-:W-:Y:S01]  /*7eb0*/  FFMA R74, R3, R76.reuse, R74 ;  /* 0x0000004c034a7223 */ /* 0x080fe2000000004a */
[----:B------:R-:W-:Y:S03]  /*7ec0*/  FSEL R3, R136, 0.12837915122509002686, P5 ;  /* 0x3e0375d388037808 */ /* 0x000fe60002800000 */
[-C--:B------:R-:W-:Y:S01]  /*7ed0*/  FFMA R69, R74, R76.reuse, R69 ;  /* 0x0000004c4a457223 */ /* 0x080fe20000000045 */
[----:B------:R-:W-:Y:S03]  /*7ee0*/  FSEL R74, R135, 0.0052134888246655464172, P4 ;  /* 0x3baad5ea874a7808 */ /* 0x000fe60002000000 */
[-C--:B------:R-:W-:Y:S01]  /*7ef0*/  FFMA R0, R69, R76.reuse, R0 ;  /* 0x0000004c45007223 */ /* 0x080fe20000000000 */
[----:B------:R-:W-:Y:S03]  /*7f00*/  FSEL R69, -R140, -0.00082130916416645050049, P4 ;  /* 0xba574d208c457808 */ /* 0x000fe60002000100 */
[----:B------:R-:W-:Y:S01]  /*7f10*/  FFMA R3, R0, R76, R3 ;  /* 0x0000004c00037223 */ /* 0x000fe20000000003 */
[----:B------:R-:W-:Y:S02]  /*7f20*/  FSEL R0, -R76, R79, P5 ;  /* 0x0000004f4c007208 */ /* 0x000fe40002800100 */
[----:B------:R-:W-:Y:S03]  /*7f30*/  FSEL R76, R148, 8.4834944573231041431e-05, P4 ;  /* 0x38b1e96a944c7808 */ /* 0x000fe60002000000 */
[----:B------:R-:W-:Y:S01]  /*7f40*/  FFMA R0, R3, R0, R0 ;  /* 0x0000000003007223 */ /* 0x000fe20000000000 */
[----:B------:R-:W-:Y:S01]  /*7f50*/  FSEL R3, -R139, -0.026868773624300956726, P4 ;  /* 0xbcdc1be78b037808 */ /* 0x000fe20002000100 */
[-C--:B------:R-:W-:Y:S01]  /*7f60*/  FFMA R69, R76, R81.reuse, R69 ;  /* 0x000000514c457223 */ /* 0x080fe20000000045 */
[----:B------:R-:W-:Y:S01]  /*7f70*/  FSEL R76, R138, 0.11284004896879196167, P4 ;  /* 0x3de718af8a4c7808 */ /* 0x000fe20002000000 */
[----:B------:R-:W-:Y:S02]  /*7f80*/  @P5 MUFU.EX2 R85, R0 ;  /* 0x0000000000555308 */ /* 0x000fe40000000800 */
[-C--:B------:R-:W-:Y:S01]  /*7f90*/  FFMA R74, R69, R81.reuse, R74 ;  /* 0x00000051454a7223 */ /* 0x080fe2000000004a */
[----:B------:R-:W-:Y:S03]  /*7fa0*/  FSEL R69, R137, -0.37612664699554443359, P4 ;  /* 0xbec093ac89457808 */ /* 0x000fe60002000000 */
[-C--:B------:R-:W-:Y:S01]  /*7fb0*/  FFMA R3, R74, R81.reuse, R3 ;  /* 0x000000514a037223 */ /* 0x080fe20000000003 */
[----:B--2---:R-:W-:Y:S01]  /*7fc0*/  @P3 FADD R74, -R80, 1 ;  /* 0x3f800000504a3421 */ /* 0x004fe20000000100 */
[C---:B------:R-:W-:Y:S01]  /*7fd0*/  FMUL R80, R10.reuse, 0.70710676908493041992 ;  /* 0x3f3504f30a507820 */ /* 0x040fe20000400000 */
[----:B------:R-:W-:Y:S01]  /*7fe0*/  FMUL R10, R10, 0.5 ;  /* 0x3f0000000a0a7820 */ /* 0x000fe20000400000 */
[-C--:B------:R-:W-:Y:S01]  /*7ff0*/  FFMA R76, R3, R81.reuse, R76 ;  /* 0x00000051034c7223 */ /* 0x080fe2000000004c */
[----:B------:R-:W-:Y:S02]  /*8000*/  FSEL R3, -R81, R78, P4 ;  /* 0x0000004e51037208 */ /* 0x000fe40002000100 */
[----:B------:R-:W-:Y:S01]  /*8010*/  @P3 LOP3.LUT R2, R74, 0x80000000, R71, 0xb8, !PT ;  /* 0x800000004a023812 */ /* 0x000fe200078eb847 */
[-C--:B------:R-:W-:Y:S01]  /*8020*/  FFMA R69, R76, R81.reuse, R69 ;  /* 0x000000514c457223 */ /* 0x080fe20000000045 */
[----:B------:R-:W-:Y:S01]  /*8030*/  FSEL R74, R136, 0.12837915122509002686, P4 ;  /* 0x3e0375d3884a7808 */ /* 0x000fe20002000000 */
[C---:B------:R-:W-:Y:S01]  /*8040*/  FMUL R71, R80.reuse, R80 ;  /* 0x0000005050477220 */ /* 0x040fe20000400000 */
[C---:B------:R-:W-:Y:S03]  /*8050*/  FSETP.GE.AND P3, PT, |R80|.reuse, 1.0029599666595458984, PT ;  /* 0x3f8060fe5000780b */ /* 0x040fe60003f66200 */
[----:B------:R-:W-:Y:S01]  /*8060*/  FFMA R74, R69, R81, R74 ;  /* 0x00000051454a7223 */ /* 0x000fe2000000004a */
[----:B------:R-:W-:Y:S01]  /*8070*/  FSEL R82, |R80|, R71, P3 ;  /* 0x0000004750527208 */ /* 0x000fe20001800200 */
[----:B------:R-:W2:Y:S01]  /*8080*/  @P2 MUFU.EX2 R81, R68 ;  /* 0x0000004400512308 */ /* 0x000ea20000000800 */
[----:B------:R-:W-:Y:S01]  /*8090*/  FSEL R76, R148, 8.4834944573231041431e-05, P3 ;  /* 0x38b1e96a944c7808 */ /* 0x000fe20001800000 */
[----:B------:R-:W-:Y:S01]  /*80a0*/  FFMA R3, R74, R3, R3 ;  /* 0x000000034a037223 */ /* 0x000fe20000000003 */
[----:B------:R-:W-:Y:S02]  /*80b0*/  FSEL R69, -R140, -0.00082130916416645050049, P3 ;  /* 0xba574d208c457808 */ /* 0x000fe40001800100 */
[----:B------:R-:W-:Y:S02]  /*80c0*/  FSEL R74, R135, 0.0052134888246655464172, P3 ;  /* 0x3baad5ea874a7808 */ /* 0x000fe40001800000 */
[----:B------:R-:W-:Y:S01]  /*80d0*/  FSEL R71, -R139, -0.026868773624300956726, P3 ;  /* 0xbcdc1be78b477808 */ /* 0x000fe20001800100 */
[-C--:B------:R-:W-:Y:S01]  /*80e0*/  FFMA R69, R76, R82.reuse, R69 ;  /* 0x000000524c457223 */ /* 0x080fe20000000045 */
[----:B------:R-:W-:Y:S03]  /*80f0*/  FSEL R76, R138, 0.11284004896879196167, P3 ;  /* 0x3de718af8a4c7808 */ /* 0x000fe60001800000 */
[-C--:B------:R-:W-:Y:S01]  /*8100*/  FFMA R74, R69, R82.reuse, R74 ;  /* 0x00000052454a7223 */ /* 0x080fe2000000004a */
[----:B------:R-:W-:Y:S03]  /*8110*/  FSEL R69, R137, -0.37612664699554443359, P3 ;  /* 0xbec093ac89457808 */ /* 0x000fe60001800000 */
[-C--:B------:R-:W-:Y:S01]  /*8120*/  FFMA R71, R74, R82.reuse, R71 ;  /* 0x000000524a477223 */ /* 0x080fe20000000047 */
[----:B------:R-:W-:Y:S01]  /*8130*/  FSEL R74, R136, 0.12837915122509002686, P3 ;  /* 0x3e0375d3884a7808 */ /* 0x000fe20001800000 */
[----:B--2---:R-:W-:Y:S01]  /*8140*/  @P2 FADD R84, -R81, 1 ;  /* 0x3f80000051542421 */ /* 0x004fe20000000100 */
[----:B------:R-:W-:Y:S01]  /*8150*/  FMUL R81, R11, 0.70710676908493041992 ;  /* 0x3f3504f30b517820 */ /* 0x000fe20000400000 */
[-C--:B------:R-:W-:Y:S03]  /*8160*/  FFMA R76, R71, R82.reuse, R76 ;  /* 0x00000052474c7223 */ /* 0x080fe6000000004c */
[----:B------:R-:W-:Y:S01]  /*8170*/  @P2 LOP3.LUT R68, R84, 0x80000000, R73, 0xb8, !PT ;  /* 0x8000000054442812 */ /* 0x000fe200078eb849 */
[-C--:B------:R-:W-:Y:S01]  /*8180*/  FFMA R69, R76, R82.reuse, R69 ;  /* 0x000000524c457223 */ /* 0x080fe20000000045 */
[C---:B------:R-:W-:Y:S01]  /*8190*/  FSETP.GE.AND P2, PT, |R81|.reuse, 1.0029599666595458984, PT ;  /* 0x3f8060fe5100780b */ /* 0x040fe20003f46200 */
[----:B------:R-:W-:Y:S01]  /*81a0*/  FMUL R76, R81, R81 ;  /* 0x00000051514c7220 */ /* 0x000fe20000400000 */
[----:B------:R-:W-:Y:S01]  /*81b0*/  FMUL R84, R12, 0.70710676908493041992 ;  /* 0x3f3504f30c547820 */ /* 0x000fe20000400000 */
[----:B------:R-:W-:Y:S01]  /*81c0*/  FFMA R74, R69, R82, R74 ;  /* 0x00000052454a7223 */ /* 0x000fe2000000004a */
[----:B------:R-:W-:Y:S01]  /*81d0*/  FSEL R69, -R82, R80, P3 ;  /* 0x0000005052457208 */ /* 0x000fe20001800100 */
[----:B------:R-:W-:Y:S01]  /*81e0*/  FMUL R12, R12, 0.5 ;  /* 0x3f0000000c0c7820 */ /* 0x000fe20000400000 */
[----:B------:R-:W-:Y:S02]  /*81f0*/  FSEL R82, |R81|, R76, P2 ;  /* 0x0000004c51527208 */ /* 0x000fe40001000200 */
        /* <DEDUP_REMOVED lines=10> */
[----:B------:R-:W-:Y:S02]  /*82a0*/  @P1 FADD R74, -R83, 1 ;  /* 0x3f800000534a1421 */ /* 0x000fe40000000100 */
[----:B------:R-:W2:Y:S01]  /*82b0*/  @P0 MUFU.EX2 R83, R72 ;  /* 0x0000004800530308 */ /* 0x000ea20000000800 */
[----:B------:R-:W-:Y:S01]  /*82c0*/  FFMA R76, R73, R82, R76 ;  /* 0x00000052494c7223 */ /* 0x000fe2000000004c */
[----:B------:R-:W-:Y:S01]  /*82d0*/  FMUL R73, R84, R84 ;  /* 0x0000005454497220 */ /* 0x000fe20000400000 */
[----:B------:R-:W-:Y:S02]  /*82e0*/  @P1 LOP3.LUT R70, R74, 0x80000000, R75, 0xb8, !PT ;  /* 0x800000004a461812 */ /* 0x000fe400078eb84b */
[----:B------:R-:W-:Y:S01]  /*82f0*/  FSEL R74, R136, 0.12837915122509002686, P2 ;  /* 0x3e0375d3884a7808 */ /* 0x000fe20001000000 */
[-C--:B------:R-:W-:Y:S01]  /*8300*/  FFMA R71, R76, R82.reuse, R71 ;  /* 0x000000524c477223 */ /* 0x080fe20000000047 */
[----:B------:R-:W-:Y:S01]  /*8310*/  FSETP.GE.AND P1, PT, |R84|, 1.0029599666595458984, PT ;  /* 0x3f8060fe5400780b */ /* 0x000fe20003f26200 */
[----:B------:R-:W-:Y:S01]  /*8320*/  FADD R159, R70, 1 ;  /* 0x3f800000469f7421 */ /* 0x000fe20000000000 */
[----:B------:R-:W-:Y:S01]  /*8330*/  FMUL R70, R59, 0.70710676908493041992 ;  /* 0x3f3504f33b467820 */ /* 0x000fe20000400000 */
[----:B------:R-:W-:Y:S01]  /*8340*/  FFMA R74, R71, R82, R74 ;  /* 0x00000052474a7223 */ /* 0x000fe2000000004a */
[----:B------:R-:W-:Y:S01]  /*8350*/  FSEL R71, -R82, R81, P2 ;  /* 0x0000005152477208 */ /* 0x000fe20001000100 */
[----:B------:R-:W-:Y:S01]  /*8360*/  FMUL R59, R59, 0.5 ;  /* 0x3f0000003b3b7820 */ /* 0x000fe20000400000 */
[----:B------:R-:W-:Y:S02]  /*8370*/  FSEL R82, |R84|, R73, P1 ;  /* 0x0000004954527208 */ /* 0x000fe40000800200 */
[----:B------:R-:W-:Y:S01]  /*8380*/  FSEL R76, R148, 8.4834944573231041431e-05, P1 ;  /* 0x38b1e96a944c7808 */ /* 0x000fe20000800000 */
[----:B------:R-:W-:Y:S01]  /*8390*/  FFMA R71, R74, R71, R71 ;  /* 0x000000474a477223 */ /* 0x000fe20000000047 */
[----:B------:R-:W-:Y:S01]  /*83a0*/  FSEL R73, -R140, -0.00082130916416645050049, P1 ;  /* 0xba574d208c497808 */ /* 0x000fe20000800100 */
[----:B--2---:R-:W-:Y:S01]  /*83b0*/  @P0 FADD R86, -R83, 1 ;  /* 0x3f80000053560421 */ /* 0x004fe20000000100 */
[----:B------:R-:W-:Y:S01]  /*83c0*/  FSEL R74, R135, 0.0052134888246655464172, P1 ;  /* 0x3baad5ea874a7808 */ /* 0x000fe20000800000 */
[----:B------:R-:W-:Y:S01]  /*83d0*/  FMUL R83, R13, 0.70710676908493041992 ;  /* 0x3f3504f30d537820 */ /* 0x000fe20000400000 */
[----:B------:R-:W-:Y:S01]  /*83e0*/  FSEL R75, -R139, -0.026868773624300956726, P1 ;  /* 0xbcdc1be78b4b7808 */ /* 0x000fe20000800100 */
[-C--:B------:R-:W-:Y:S01]  /*83f0*/  FFMA R73, R76, R82.reuse, R73 ;  /* 0x000000524c497223 */ /* 0x080fe20000000049 */
[----:B------:R-:W-:Y:S01]  /*8400*/  FSEL R76, R138, 0.11284004896879196167, P1 ;  /* 0x3de718af8a4c7808 */ /* 0x000fe20000800000 */
[----:B------:R-:W-:Y:S01]  /*8410*/  FMUL R13, R13, 0.5 ;  /* 0x3f0000000d0d7820 */ /* 0x000fe20000400000 */
[----:B------:R-:W-:Y:S01]  /*8420*/  @P0 LOP3.LUT R72, R86, 0x80000000, R77, 0xb8, !PT ;  /* 0x8000000056480812 */ /* 0x000fe200078eb84d */
[-C--:B------:R-:W-:Y:S01]  /*8430*/  FFMA R74, R73, R82.reuse, R74 ;  /* 0x00000052494a7223 */ /* 0x080fe2000000004a */
[----:B------:R-:W-:Y:S01]  /*8440*/  FSEL R73, R137, -0.37612664699554443359, P1 ;  /* 0xbec093ac89497808 */ /* 0x000fe20000800000 */
[----:B------:R-:W2:Y:S01]  /*8450*/  @P4 MUFU.EX2 R86, R3 ;  /* 0x0000000300564308 */ /* 0x000ea20000000800 */
[----:B------:R-:W-:Y:S01]  /*8460*/  FSETP.GE.AND P0, PT, |R83|, 1.0029599666595458984, PT ;  /* 0x3f8060fe5300780b */ /* 0x000fe20003f06200 */
[-C--:B------:R-:W-:Y:S01]  /*8470*/  FFMA R75, R74, R82.reuse, R75 ;  /* 0x000000524a4b7223 */ /* 0x080fe2000000004b */
[----:B------:R-:W-:Y:S01]  /*8480*/  FSEL R74, R136, 0.12837915122509002686, P1 ;  /* 0x3e0375d3884a7808 */ /* 0x000fe20000800000 */
[----:B------:R-:W-:Y:S01]  /*8490*/  FADD R72, R72, 1 ;  /* 0x3f80000048487421 */ /* 0x000fe20000000000 */
[----:B------:R-:W-:Y:S01]  /*84a0*/  FSEL R77, -R139, -0.026868773624300956726, P0 ;  /* 0xbcdc1be78b4d7808 */ /* 0x000fe20000000100 */
[-C--:B------:R-:W-:Y:S01]  /*84b0*/  FFMA R76, R75, R82.reuse, R76 ;  /* 0x000000524b4c7223 */ /* 0x080fe2000000004c */
[----:B------:R-:W-:Y:S03]  /*84c0*/  FSEL R75, -R140, -0.00082130916416645050049, P0 ;  /* 0xba574d208c4b7808 */ /* 0x000fe60000000100 */
[-C--:B------:R-:W-:Y:S01]  /*84d0*/  FFMA R73, R76, R82.reuse, R73 ;  /* 0x000000524c497223 */ /* 0x080fe20000000049 */
[----:B------:R-:W-:Y:S03]  /*84e0*/  FMUL R76, R83, R83 ;  /* 0x00000053534c7220 */ /* 0x000fe60000400000 */
[----:B------:R-:W-:Y:S01]  /*84f0*/  FFMA R74, R73, R82, R74 ;  /* 0x00000052494a7223 */ /* 0x000fe2000000004a */
[----:B------:R-:W-:Y:S02]  /*8500*/  FSEL R73, -R82, R84, P1 ;  /* 0x0000005452497208 */ /* 0x000fe40000800100 */
[----:B------:R-:W-:Y:S01]  /*8510*/  FSEL R82, |R83|, R76, P0 ;  /* 0x0000004c53527208 */ /* 0x000fe20000000200 */
[----:B--2---:R-:W-:Y:S01]  /*8520*/  @P4 FADD R87, -R86, 1 ;  /* 0x3f80000056574421 */ /* 0x004fe20000000100 */
[----:B------:R-:W-:Y:S01]  /*8530*/  FSEL R76, R148, 8.4834944573231041431e-05, P0 ;  /* 0x38b1e96a944c7808 */ /* 0x000fe20000000000 */
[----:B------:R-:W-:Y:S01]  /*8540*/  FFMA R73, R74, R73, R73 ;  /* 0x000000494a497223 */ /* 0x000fe20000000049 */
[----:B------:R-:W-:Y:S01]  /*8550*/  FSEL R74, R135, 0.0052134888246655464172, P0 ;  /* 0x3baad5ea874a7808 */ /* 0x000fe20000000000 */
[----:B------:R-:W-:Y:S01]  /*8560*/  FMUL R86, R15, 0.70710676908493041992 ;  /* 0x3f3504f30f567820 */ /* 0x000fe20000400000 */
[----:B------:R-:W-:Y:S01]  /*8570*/  @P4 LOP3.LUT R3, R87, 0x80000000, R78, 0xb8, !PT ;  /* 0x8000000057034812 */ /* 0x000fe200078eb84e */
[----:B------:R-:W-:Y:S01]  /*8580*/  FFMA R75, R76, R82, R75 ;  /* 0x000000524c4b7223 */ /* 0x000fe2000000004b */
[----:B------:R-:W-:Y:S01]  /*8590*/  FSEL R76, R138, 0.11284004896879196167, P0 ;  /* 0x3de718af8a4c7808 */ /* 0x000fe20000000000 */
[C---:B------:R-:W-:Y:S01]  /*85a0*/  FMUL R87, R86.reuse, R86 ;  /* 0x0000005656577220 */ /* 0x040fe20000400000 */
[C---:B------:R-:W-:Y:S01]  /*85b0*/  FSETP.GE.AND P4, PT, |R86|.reuse, 1.0029599666595458984, PT ;  /* 0x3f8060fe5600780b */ /* 0x040fe20003f86200 */
[-C--:B------:R-:W-:Y:S01]  /*85c0*/  FFMA R74, R75, R82.reuse, R74 ;  /* 0x000000524b4a7223 */ /* 0x080fe2000000004a */
[----:B------:R-:W-:Y:S01]  /*85d0*/  FSEL R75, R137, -0.37612664699554443359, P0 ;  /* 0xbec093ac894b7808 */ /* 0x000fe20000000000 */
[----:B------:R-:W-:Y:S01]  /*85e0*/  FADD R3, R3, 1 ;  /* 0x3f80000003037421 */ /* 0x000fe20000000000 */
[----:B------:R-:W-:Y:S01]  /*85f0*/  FSEL R87, |R86|, R87, P4 ;  /* 0x0000005756577208 */ /* 0x000fe20002000200 */
[-C--:B------:R-:W-:Y:S01]  /*8600*/  FFMA R77, R74, R82.reuse, R77 ;  /* 0x000000524a4d7223 */ /* 0x080fe2000000004d */
[----:B------:R-:W-:Y:S01]  /*8610*/  FSEL R78, -R139, -0.026868773624300956726, P4 ;  /* 0xbcdc1be78b4e7808 */ /* 0x000fe20002000100 */
[----:B------:R-:W-:Y:S01]  /*8620*/  @P5 FADD R74, -R85, 1 ;  /* 0x3f800000554a5421 */ /* 0x000fe20000000100 */
[C---:B------:R-:W-:Y:S01]  /*8630*/  FMUL R85, R14.reuse, 0.70710676908493041992 ;  /* 0x3f3504f30e557820 */ /* 0x040fe20000400000 */
[-C--:B------:R-:W-:Y:S01]  /*8640*/  FFMA R76, R77, R82.reuse, R76 ;  /* 0x000000524d4c7223 */ /* 0x080fe2000000004c */
[----:B------:R-:W-:Y:S01]  /*8650*/  FMUL R14, R14, 0.5 ;  /* 0x3f0000000e0e7820 */ /* 0x000fe20000400000 */
[----:B------:R-:W-:Y:S01]  /*8660*/  FMUL R15, R15, 0.5 ;  /* 0x3f0000000f0f7820 */ /* 0x000fe20000400000 */
[----:B------:R-:W-:Y:S01]  /*8670*/  @P5 LOP3.LUT R0, R74, 0x80000000, R79, 0xb8, !PT ;  /* 0x800000004a005812 */ /* 0x000fe200078eb84f */
[-C--:B------:R-:W-:Y:S01]  /*8680*/  FFMA R75, R76, R82.reuse, R75 ;  /* 0x000000524c4b7223 */ /* 0x080fe2000000004b */
[----:B------:R-:W-:Y:S01]  /*8690*/  FSEL R74, R136, 0.12837915122509002686, P0 ;  /* 0x3e0375d3884a7808 */ /* 0x000fe20000000000 */
[C---:B------:R-:W-:Y:S01]  /*86a0*/  FMUL R76, R85.reuse, R85 ;  /* 0x00000055554c7220 */ /* 0x040fe20000400000 */
[----:B------:R-:W-:Y:S03]  /*86b0*/  FSETP.GE.AND P5, PT, |R85|, 1.0029599666595458984, PT ;  /* 0x3f8060fe5500780b */ /* 0x000fe60003fa6200 */
[----:B------:R-:W-:Y:S01]  /*86c0*/  FFMA R74, R75, R82, R74 ;  /* 0x000000524b4a7223 */ /* 0x000fe2000000004a */
[----:B------:R-:W-:Y:S02]  /*86d0*/  FSEL R75, -R82, R83, P0 ;  /* 0x00000053524b7208 */ /* 0x000fe40000000100 */
        /* <DEDUP_REMOVED lines=9> */
[----:B------:R-:W-:Y:S03]  /*8770*/  FSEL R76, -R140, -0.00082130916416645050049, P4 ;  /* 0xba574d208c4c7808 */ /* 0x000fe60002000100 */
[-C--:B------:R-:W-:Y:S01]  /*8780*/  FFMA R74, R77, R82.reuse, R74 ;  /* 0x000000524d4a7223 */ /* 0x080fe2000000004a */
[----:B------:R-:W-:Y:S03]  /*8790*/  FSEL R77, R136, 0.12837915122509002686, P5 ;  /* 0x3e0375d3884d7808 */ /* 0x000fe60002800000 */
[-C--:B------:R-:W-:Y:S01]  /*87a0*/  FFMA R79, R74, R82.reuse, R79 ;  /* 0x000000524a4f7223 */ /* 0x080fe2000000004f */
[----:B------:R-:W-:Y:S05]  /*87b0*/  FSEL R74, R137, -0.37612664699554443359, P5 ;  /* 0xbec093ac894a7808 */ /* 0x000fea0002800000 */
[-C--:B------:R-:W-:Y:S01]  /*87c0*/  FFMA R74, R79, R82.reuse, R74 ;  /* 0x000000524f4a7223 */ /* 0x080fe2000000004a */
[----:B------:R-:W-:Y:S03]  /*87d0*/  FSEL R79, R148, 8.4834944573231041431e-05, P4 ;  /* 0x38b1e96a944f7808 */ /* 0x000fe60002000000 */
[----:B------:R-:W-:Y:S01]  /*87e0*/  FFMA R77, R74, R82, R77 ;  /* 0x000000524a4d7223 */ /* 0x000fe2000000004d */
[----:B------:R-:W-:Y:S02]  /*87f0*/  FSEL R74, -R82, R85, P5 ;  /* 0x00000055524a7208 */ /* 0x000fe40002800100 */
[----:B------:R-:W2:Y:S03]  /*8800*/  @P3 MUFU.EX2 R82, R69 ;  /* 0x0000004500523308 */ /* 0x000ea60000000800 */
[----:B------:R-:W-:Y:S01]  /*8810*/  FFMA R74, R77, R74, R74 ;  /* 0x0000004a4d4a7223 */ /* 0x000fe2000000004a */
[----:B------:R-:W-:Y:S01]  /*8820*/  FSEL R77, R135, 0.0052134888246655464172, P4 ;  /* 0x3baad5ea874d7808 */ /* 0x000fe20002000000 */
[-C--:B------:R-:W-:Y:S01]  /*8830*/  FFMA R76, R79, R87.reuse, R76 ;  /* 0x000000574f4c7223 */ /* 0x080fe2000000004c */
[----:B------:R-:W-:Y:S04]  /*8840*/  FSEL R79, R138, 0.11284004896879196167, P4 ;  /* 0x3de718af8a4f7808 */ /* 0x000fe80002000000 */
[----:B------:R-:W-:Y:S01]  /*8850*/  @P5 MUFU.EX2 R91, R74 ;  /* 0x0000004a005b5308 */ /* 0x000fe20000000800 */
[-C--:B------:R-:W-:Y:S01]  /*8860*/  FFMA R77, R76, R87.reuse, R77 ;  /* 0x000000574c4d7223 */ /* 0x080fe2000000004d */
[----:B------:R-:W-:Y:S03]  /*8870*/  FSEL R76, R137, -0.37612664699554443359, P4 ;  /* 0xbec093ac894c7808 */ /* 0x000fe60002000000 */
[-C--:B------:R-:W-:Y:S01]  /*8880*/  FFMA R78, R77, R87.reuse, R78 ;  /* 0x000000574d4e7223 */ /* 0x080fe2000000004e */
[----:B--2---:R-:W-:Y:S03]  /*8890*/  @P3 FADD R77, -R82, 1 ;  /* 0x3f800000524d3421 */ /* 0x004fe60000000100 */
[-C--:B------:R-:W-:Y:S01]  /*88a0*/  FFMA R79, R78, R87.reuse, R79 ;  /* 0x000000574e4f7223 */ /* 0x080fe2000000004f */
[----:B------:R-:W2:Y:S01]  /*88b0*/  @P2 MUFU.EX2 R82, R71 ;  /* 0x0000004700522308 */ /* 0x000ea20000000800 */
[----:B------:R-:W-:Y:S02]  /*88c0*/  @P3 LOP3.LUT R69, R77, 0x80000000, R80, 0xb8, !PT ;  /* 0x800000004d453812 */ /* 0x000fe400078eb850 */
[-C--:B------:R-:W-:Y:S01]  /*88d0*/  FFMA R76, R79, R87.reuse, R76 ;  /* 0x000000574f4c7223 */ /* 0x080fe2000000004c */
[----:B------:R-:W-:Y:S02]  /*88e0*/  FSEL R77, R136, 0.12837915122509002686, P4 ;  /* 0x3e0375d3884d7808 */ /* 0x000fe40002000000 */
[----:B------:R-:W-:Y:S01]  /*88f0*/  FSETP.GE.AND P3, PT, |R88|, 1.0029599666595458984, PT ;  /* 0x3f8060fe5800780b */ /* 0x000fe20003f66200 */
[----:B------:R-:W-:Y:S02]  /*8900*/  FADD R69, R69, 1 ;  /* 0x3f80000045457421 */ /* 0x000fe40000000000 */
[----:B------:R-:W-:Y:S01]  /*8910*/  FFMA R77, R76, R87, R77 ;  /* 0x000000574c4d7223 */ /* 0x000fe2000000004d */
[----:B------:R-:W-:Y:S01]  /*8920*/  FSEL R76, -R87, R86, P4 ;  /* 0x00000056574c7208 */ /* 0x000fe20002000100 */
[----:B------:R-:W-:Y:S01]  /*8930*/  FMUL R87, R17, 0.70710676908493041992 ;  /* 0x3f3504f311577820 */ /* 0x000fe20000400000 */
[----:B------:R-:W-:Y:S02]  /*8940*/  FSEL R89, |R88|, R89, P3 ;  /* 0x0000005958597208 */ /* 0x000fe40001800200 */
[----:B------:R-:W-:Y:S01]  /*8950*/  FSEL R79, R148, 8.4834944573231041431e-05, P3 ;  /* 0x38b1e96a944f7808 */ /* 0x000fe20001800000 */
[----:B------:R-:W-:Y:S01]  /*8960*/  FFMA R76, R77, R76, R76 ;  /* 0x0000004c4d4c7223 */ /* 0x000fe2000000004c */
[----:B------:R-:W-:Y:S01]  /*8970*/  FSEL R78, -R140, -0.00082130916416645050049, P3 ;  /* 0xba574d208c4e7808 */ /* 0x000fe20001800100 */
[----:B--2---:R-:W-:Y:S01]  /*8980*/  @P2 FADD R82, -R82, 1 ;  /* 0x3f80000052522421 */ /* 0x004fe20000000100 */
[----:B------:R-:W-:Y:S01]  /*8990*/  FSEL R77, R135, 0.0052134888246655464172, P3 ;  /* 0x3baad5ea874d7808 */ /* 0x000fe20001800000 */
[----:B------:R-:W-:Y:S01]  /*89a0*/  FMUL R92, R87, R87 ;  /* 0x00000057575c7220 */ /* 0x000fe20000400000 */
[----:B------:R-:W-:Y:S01]  /*89b0*/  FSEL R80, -R139, -0.026868773624300956726, P3 ;  /* 0xbcdc1be78b507808 */ /* 0x000fe20001800100 */
[-C--:B------:R-:W-:Y:S01]  /*89c0*/  FFMA R78, R79, R89.reuse, R78 ;  /* 0x000000594f4e7223 */ /* 0x080fe2000000004e */
[----:B------:R-:W-:Y:S02]  /*89d0*/  FSEL R79, R138, 0.11284004896879196167, P3 ;  /* 0x3de718af8a4f7808 */ /* 0x000fe40001800000 */
[----:B------:R-:W-:Y:S01]  /*89e0*/  @P2 LOP3.LUT R71, R82, 0x80000000, R81, 0xb8, !PT ;  /* 0x8000000052472812 */ /* 0x000fe200078eb851 */
[-C--:B------:R-:W-:Y:S01]  /*89f0*/  FFMA R77, R78, R89.reuse, R77 ;  /* 0x000000594e4d7223 */ /* 0x080fe2000000004d */
[----:B------:R-:W-:Y:S01]  /*8a00*/  FSEL R78, R137, -0.37612664699554443359, P3 ;  /* 0xbec093ac894e7808 */ /* 0x000fe20001800000 */
[----:B------:R-:W2:Y:S01]  /*8a10*/  @P1 MUFU.EX2 R81, R73 ;  /* 0x0000004900511308 */ /* 0x000ea20000000800 */
[----:B------:R-:W-:Y:S01]  /*8a20*/  FSETP.GE.AND P2, PT, |R87|, 1.0029599666595458984, PT ;  /* 0x3f8060fe5700780b */ /* 0x000fe20003f46200 */
[-C--:B------:R-:W-:Y:S01]  /*8a30*/  FFMA R80, R77, R89.reuse, R80 ;  /* 0x000000594d507223 */ /* 0x080fe20000000050 */
[----:B------:R-:W-:Y:S02]  /*8a40*/  FSEL R77, R136, 0.12837915122509002686, P3 ;  /* 0x3e0375d3884d7808 */ /* 0x000fe40001800000 */
[----:B------:R-:W-:Y:S01]  /*8a50*/  FSEL R92, |R87|, R92, P2 ;  /* 0x0000005c575c7208 */ /* 0x000fe20001000200 */
[-C--:B------:R-:W-:Y:S01]  /*8a60*/  FFMA R79, R80, R89.reuse, R79 ;  /* 0x00000059504f7223 */ /* 0x080fe2000000004f */
[----:B------:R-:W-:Y:S02]  /*8a70*/  FSEL R82, R148, 8.4834944573231041431e-05, P2 ;  /* 0x38b1e96a94527808 */ /* 0x000fe40001000000 */
[----:B------:R-:W-:Y:S01]  /*8a80*/  FSEL R80, R135, 0.0052134888246655464172, P2 ;  /* 0x3baad5ea87507808 */ /* 0x000fe20001000000 */
[-C--:B------:R-:W-:Y:S01]  /*8a90*/  FFMA R78, R79, R89.reuse, R78 ;  /* 0x000000594f4e7223 */ /* 0x080fe2000000004e */
[----:B------:R-:W-:Y:S03]  /*8aa0*/  FSEL R79, -R140, -0.00082130916416645050049, P2 ;  /* 0xba574d208c4f7808 */ /* 0x000fe60001000100 */
[----:B------:R-:W-:Y:S01]  /*8ab0*/  FFMA R77, R78, R89, R77 ;  /* 0x000000594e4d7223 */ /* 0x000fe2000000004d */
[----:B------:R-:W-:Y:S01]  /*8ac0*/  FSEL R78, -R89, R88, P3 ;  /* 0x00000058594e7208 */ /* 0x000fe20001800100 */
[----:B--2---:R-:W-:Y:S01]  /*8ad0*/  @P1 FADD R81, -R81, 1 ;  /* 0x3f80000051511421 */ /* 0x004fe20000000100 */
[----:B------:R-:W2:Y:S03]  /*8ae0*/  @P0 MUFU.EX2 R89, R75 ;  /* 0x0000004b00590308 */ /* 0x000ea60000000800 */
[----:B------:R-:W-:Y:S01]  /*8af0*/  FFMA R78, R77, R78, R78 ;  /* 0x0000004e4d4e7223 */ /* 0x000fe2000000004e */
[----:B------:R-:W-:Y:S01]  /*8b00*/  FSEL R77, -R139, -0.026868773624300956726, P2 ;  /* 0xbcdc1be78b4d7808 */ /* 0x000fe20001000100 */
[-C--:B------:R-:W-:Y:S01]  /*8b10*/  FFMA R79, R82, R92.reuse, R79 ;  /* 0x0000005c524f7223 */ /* 0x080fe2000000004f */
[----:B------:R-:W-:Y:S02]  /*8b20*/  FSEL R82, R138, 0.11284004896879196167, P2 ;  /* 0x3de718af8a527808 */ /* 0x000fe40001000000 */
[----:B------:R-:W-:Y:S01]  /*8b30*/  @P1 LOP3.LUT R73, R81, 0x80000000, R84, 0xb8, !PT ;  /* 0x8000000051491812 */ /* 0x000fe200078eb854 */
[----:B------:R-:W-:Y:S01]  /*8b40*/  FFMA R80, R79, R92, R80 ;  /* 0x0000005c4f507223 */ /* 0x000fe20000000050 */
[----:B------:R-:W-:Y:S01]  /*8b50*/  FSEL R79, R137, -0.37612664699554443359, P2 ;  /* 0xbec093ac894f7808 */ /* 0x000fe20001000000 */
[C---:B------:R-:W-:Y:S01]  /*8b60*/  FMUL R81, R90.reuse, R90 ;  /* 0x0000005a5a517220 */ /* 0x040fe20000400000 */
[----:B------:R-:W-:Y:S01]  /*8b70*/  FSETP.GE.AND P1, PT, |R90|, 1.0029599666595458984, PT ;  /* 0x3f8060fe5a00780b */ /* 0x000fe20003f26200 */
[-C--:B------:R-:W-:Y:S01]  /*8b80*/  FFMA R77, R80, R92.reuse, R77 ;  /* 0x0000005c504d7223 */ /* 0x080fe2000000004d */
[----:B------:R-:W-:Y:S02]  /*8b90*/  FSEL R80, R136, 0.12837915122509002686, P2 ;  /* 0x3e0375d388507808 */ /* 0x000fe40001000000 */
[----:B------:R-:W-:Y:S01]  /*8ba0*/  FSEL R84, |R90|, R81, P1 ;  /* 0x000000515a547208 */ /* 0x000fe20000800200 */
[-C--:B------:R-:W-:Y:S01]  /*8bb0*/  FFMA R82, R77, R92.reuse, R82 ;  /* 0x0000005c4d527223 */ /* 0x080fe20000000052 */
[----:B------:R-:W-:Y:S02]  /*8bc0*/  FSEL R77, -R92, R87, P2 ;  /* 0x000000575c4d7208 */ /* 0x000fe40001000100 */
[----:B------:R-:W-:Y:S01]  /*8bd0*/  FSEL R81, -R139, -0.026868773624300956726, P1 ;  /* 0xbcdc1be78b517808 */ /* 0x000fe20000800100 */
[-C--:B------:R-:W-:Y:S01]  /*8be0*/  FFMA R79, R82, R92.reuse, R79 ;  /* 0x0000005c524f7223 */ /* 0x080fe2000000004f */
[----:B------:R-:W-:Y:S03]  /*8bf0*/  FSEL R82, R148, 8.4834944573231041431e-05, P1 ;  /* 0x38b1e96a94527808 */ /* 0x000fe60000800000 */
[----:B------:R-:W-:Y:S01]  /*8c00*/  FFMA R80, R79, R92, R80 ;  /* 0x0000005c4f507223 */ /* 0x000fe20000000050 */
[----:B------:R-:W-:Y:S01]  /*8c10*/  FSEL R79, -R140, -0.00082130916416645050049, P1 ;  /* 0xba574d208c4f7808 */ /* 0x000fe20000800100 */
[----:B--2---:R-:W-:Y:S01]  /*8c20*/  @P0 FADD R92, -R89, 1 ;  /* 0x3f800000595c0421 */ /* 0x004fe20000000100 */
[----:B------:R-:W-:Y:S01]  /*8c30*/  FMUL R89, R19, 0.70710676908493041992 ;  /* 0x3f3504f313597820 */ /* 0x000fe20000400000 */
[----:B------:R-:W-:Y:S01]  /*8c40*/  FFMA R77, R80, R77, R77 ;  /* 0x0000004d504d7223 */ /* 0x000fe2000000004d */
[----:B------:R-:W-:Y:S01]  /*8c50*/  FSEL R80, R135, 0.0052134888246655464172, P1 ;  /* 0x3baad5ea87507808 */ /* 0x000fe20000800000 */
        /* <DEDUP_REMOVED lines=29> */
[----:B------:R-:W2:Y:S01]  /*8e30*/  @P3 MUFU.EX2 R86, R78 ;  /* 0x0000004e00563308 */ /* 0x000ea20000000800 */
[----:B------:R-:W-:Y:S01]  /*8e40*/  FSEL R93, |R92|, R93, P4 ;  /* 0x0000005d5c5d7208 */ /* 0x000fe20002000200 */
[-C--:B------:R-:W-:Y:S01]  /*8e50*/  FFMA R83, R80, R84.reuse, R83 ;  /* 0x0000005450537223 */ /* 0x080fe20000000053 */
[----:B------:R-:W-:Y:S01]  /*8e60*/  @P5 FADD R80, -R91, 1 ;  /* 0x3f8000005b505421 */ /* 0x000fe20000000100 */
[----:B------:R-:W-:Y:S01]  /*8e70*/  FMUL R91, R20, 0.70710676908493041992 ;  /* 0x3f3504f3145b7820 */ /* 0x000fe20000400000 */
[----:B------:R-:W-:Y:S01]  /*8e80*/  FADD R76, R76, 1 ;  /* 0x3f8000004c4c7421 */ /* 0x000fe20000000000 */
[-C--:B------:R-:W-:Y:S02]  /*8e90*/  FFMA R82, R83, R84.reuse, R82 ;  /* 0x0000005453527223 */ /* 0x080fe40000000052 */
[----:B------:R-:W-:Y:S01]  /*8ea0*/  @P5 LOP3.LUT R74, R80, 0x80000000, R85, 0xb8, !PT ;  /* 0x80000000504a5812 */ /* 0x000fe200078eb855 */
[----:B------:R-:W-:Y:S01]  /*8eb0*/  FMUL R15, R76, R15 ;  /* 0x0000000f4c0f7220 */ /* 0x000fe20000400000 */
[----:B------:R-:W-:Y:S01]  /*8ec0*/  FSEL R80, R136, 0.12837915122509002686, P0 ;  /* 0x3e0375d388507808 */ /* 0x000fe20000000000 */
[-C--:B------:R-:W-:Y:S01]  /*8ed0*/  FFMA R81, R82, R84.reuse, R81 ;  /* 0x0000005452517223 */ /* 0x080fe20000000051 */
[C---:B------:R-:W-:Y:S01]  /*8ee0*/  FSETP.GE.AND P5, PT, |R91|.reuse, 1.0029599666595458984, PT ;  /* 0x3f8060fe5b00780b */ /* 0x040fe20003fa6200 */
[----:B------:R-:W-:Y:S02]  /*8ef0*/  FMUL R82, R91, R91 ;  /* 0x0000005b5b527220 */ /* 0x000fe40000400000 */
        /* <DEDUP_REMOVED lines=20> */
[----:B------:R-:W-:Y:S03]  /*9040*/  FSEL R84, -R139, -0.026868773624300956726, P4 ;  /* 0xbcdc1be78b547808 */ /* 0x000fe60002000100 */
[----:B------:R-:W-:Y:S01]  /*9050*/  FFMA R80, R83, R80, R80 ;  /* 0x0000005053507223 */ /* 0x000fe20000000050 */
[----:B------:R-:W-:Y:S01]  /*9060*/  FSEL R83, R135, 0.0052134888246655464172, P4 ;  /* 0x3baad5ea87537808 */ /* 0x000fe20002000000 */
[-C--:B------:R-:W-:Y:S01]  /*9070*/  FFMA R82, R85, R93.reuse, R82 ;  /* 0x0000005d55527223 */ /* 0x080fe20000000052 */
[----:B------:R-:W-:Y:S01]  /*9080*/  FSEL R85, R138, 0.11284004896879196167, P4 ;  /* 0x3de718af8a557808 */ /* 0x000fe20002000000 */
[----:B------:R-:W-:Y:S02]  /*9090*/  @P5 MUFU.EX2 R97, R80 ;  /* 0x0000005000615308 */ /* 0x000fe40000000800 */
[-C--:B------:R-:W-:Y:S01]  /*90a0*/  FFMA R83, R82, R93.reuse, R83 ;  /* 0x0000005d52537223 */ /* 0x080fe20000000053 */
[----:B------:R-:W-:Y:S03]  /*90b0*/  FSEL R82, R137, -0.37612664699554443359, P4 ;  /* 0xbec093ac89527808 */ /* 0x000fe60002000000 */
[-C--:B------:R-:W-:Y:S01]  /*90c0*/  FFMA R84, R83, R93.reuse, R84 ;  /* 0x0000005d53547223 */ /* 0x080fe20000000054 */
[----:B--2---:R-:W-:Y:S03]  /*90d0*/  @P3 FADD R83, -R86, 1 ;  /* 0x3f80000056533421 */ /* 0x004fe60000000100 */
[-C--:B------:R-:W-:Y:S02]  /*90e0*/  FFMA R85, R84, R93.reuse, R85 ;  /* 0x0000005d54557223 */ /* 0x080fe40000000055 */
[----:B------:R-:W-:Y:S02]  /*90f0*/  @P3 LOP3.LUT R78, R83, 0x80000000, R88, 0xb8, !PT ;  /* 0x80000000534e3812 */ /* 0x000fe400078eb858 */
[----:B------:R-:W-:Y:S01]  /*9100*/  FSEL R83, R136, 0.12837915122509002686, P4 ;  /* 0x3e0375d388537808 */ /* 0x000fe20002000000 */
[-C--:B------:R-:W-:Y:S01]  /*9110*/  FFMA R82, R85, R93.reuse, R82 ;  /* 0x0000005d55527223 */ /* 0x080fe20000000052 */
[----:B------:R-:W-:Y:S01]  /*9120*/  FSETP.GE.AND P3, PT, |R94|, 1.0029599666595458984, PT ;  /* 0x3f8060fe5e00780b */ /* 0x000fe20003f66200 */
[----:B------:R-:W-:Y:S01]  /*9130*/  FADD R78, R78, 1 ;  /* 0x3f8000004e4e7421 */ /* 0x000fe20000000000 */
[----:B------:R-:W2:Y:S01]  /*9140*/  @P2 MUFU.EX2 R88, R77 ;  /* 0x0000004d00582308 */ /* 0x000ea20000000800 */
[----:B------:R-:W-:Y:S01]  /*9150*/  FFMA R83, R82, R93, R83 ;  /* 0x0000005d52537223 */ /* 0x000fe20000000053 */
[----:B------:R-:W-:Y:S01]  /*9160*/  FSEL R82, -R93, R92, P4 ;  /* 0x0000005c5d527208 */ /* 0x000fe20002000100 */
[----:B------:R-:W-:Y:S01]  /*9170*/  FMUL R93, R23, 0.70710676908493041992 ;  /* 0x3f3504f3175d7820 */ /* 0x000fe20000400000 */
[----:B------:R-:W-:Y:S02]  /*9180*/  FSEL R95, |R94|, R95, P3 ;  /* 0x0000005f5e5f7208 */ /* 0x000fe40001800200 */
[----:B------:R-:W-:Y:S01]  /*9190*/  FSEL R85, R148, 8.4834944573231041431e-05, P3 ;  /* 0x38b1e96a94557808 */ /* 0x000fe20001800000 */
[----:B------:R-:W-:Y:S01]  /*91a0*/  FFMA R82, R83, R82, R82 ;  /* 0x0000005253527223 */ /* 0x000fe20000000052 */
[----:B------:R-:W-:Y:S01]  /*91b0*/  FSEL R84, -R140, -0.00082130916416645050049, P3 ;  /* 0xba574d208c547808 */ /* 0x000fe20001800100 */
[----:B------:R-:W-:Y:S01]  /*91c0*/  FMUL R98, R93, R93 ;  /* 0x0000005d5d627220 */ /* 0x000fe20000400000 */
[----:B------:R-:W-:Y:S02]  /*91d0*/  FSEL R83, R135, 0.0052134888246655464172, P3 ;  /* 0x3baad5ea87537808 */ /* 0x000fe40001800000 */
[----:B------:R-:W-:Y:S01]  /*91e0*/  FSEL R86, -R139, -0.026868773624300956726, P3 ;  /* 0xbcdc1be78b567808 */ /* 0x000fe20001800100 */
[-C--:B------:R-:W-:Y:S01]  /*91f0*/  FFMA R84, R85, R95.reuse, R84 ;  /* 0x0000005f55547223 */ /* 0x080fe20000000054 */
[----:B------:R-:W-:Y:S03]  /*9200*/  FSEL R85, R138, 0.11284004896879196167, P3 ;  /* 0x3de718af8a557808 */ /* 0x000fe60001800000 */
[-C--:B------:R-:W-:Y:S01]  /*9210*/  FFMA R83, R84, R95.reuse, R83 ;  /* 0x0000005f54537223 */ /* 0x080fe20000000053 */
[----:B------:R-:W-:Y:S01]  /*9220*/  FSEL R84, R137, -0.37612664699554443359, P3 ;  /* 0xbec093ac89547808 */ /* 0x000fe20001800000 */
[----:B--2---:R-:W-:Y:S02]  /*9230*/  @P2 FADD R88, -R88, 1 ;  /* 0x3f80000058582421 */ /* 0x004fe40000000100 */
[-C--:B------:R-:W-:Y:S01]  /*9240*/  FFMA R86, R83, R95.reuse, R86 ;  /* 0x0000005f53567223 */ /* 0x080fe20000000056 */
[----:B------:R-:W-:Y:S02]  /*9250*/  FSEL R83, R136, 0.12837915122509002686, P3 ;  /* 0x3e0375d388537808 */ /* 0x000fe40001800000 */
[----:B------:R-:W-:Y:S01]  /*9260*/  @P2 LOP3.LUT R77, R88, 0x80000000, R87, 0xb8, !PT ;  /* 0x80000000584d2812 */ /* 0x000fe200078eb857 */
[-C--:B------:R-:W-:Y:S01]  /*9270*/  FFMA R85, R86, R95.reuse, R85 ;  /* 0x0000005f56557223 */ /* 0x080fe20000000055 */
[----:B------:R-:W-:Y:S01]  /*9280*/  FSETP.GE.AND P2, PT, |R93|, 1.0029599666595458984, PT ;  /* 0x3f8060fe5d00780b */ /* 0x000fe20003f46200 */
[----:B------:R-:W2:Y:S02]  /*9290*/  @P1 MUFU.EX2 R87, R79 ;  /* 0x0000004f00571308 */ /* 0x000ea40000000800 */
[-C--:B------:R-:W-:Y:S01]  /*92a0*/  FFMA R84, R85, R95.reuse, R84 ;  /* 0x0000005f55547223 */ /* 0x080fe20000000054 */
[----:B------:R-:W-:Y:S01]  /*92b0*/  FSEL R98, |R93|, R98, P2 ;  /* 0x000000625d627208 */ /* 0x000fe20001000200 */
[----:B------:R-:W-:Y:S01]  /*92c0*/  FADD R77, R77, 1 ;  /* 0x3f8000004d4d7421 */ /* 0x000fe20000000000 */
[----:B------:R-:W-:Y:S01]  /*92d0*/  FSEL R88, R148, 8.4834944573231041431e-05, P2 ;  /* 0x38b1e96a94587808 */ /* 0x000fe20001000000 */
[----:B------:R-:W-:Y:S01]  /*92e0*/  FFMA R83, R84, R95, R83 ;  /* 0x0000005f54537223 */ /* 0x000fe20000000053 */
[----:B------:R-:W-:Y:S02]  /*92f0*/  FSEL R84, -R95, R94, P3 ;  /* 0x0000005e5f547208 */ /* 0x000fe40001800100 */
[----:B------:R-:W-:Y:S01]  /*9300*/  FSEL R85, -R140, -0.00082130916416645050049, P2 ;  /* 0xba574d208c557808 */ /* 0x000fe20001000100 */
[----:B------:R-:W3:Y:S01]  /*9310*/  @P0 MUFU.EX2 R95, R81 ;  /* 0x00000051005f0308 */ /* 0x000ee20000000800 */
[----:B------:R-:W-:Y:S01]  /*9320*/  FSEL R86, R135, 0.0052134888246655464172, P2 ;  /* 0x3baad5ea87567808 */ /* 0x000fe20001000000 */
[----:B------:R-:W-:Y:S01]  /*9330*/  FFMA R84, R83, R84, R84 ;  /* 0x0000005453547223 */ /* 0x000fe20000000054 */
[----:B------:R-:W-:Y:S01]  /*9340*/  FSEL R83, -R139, -0.026868773624300956726, P2 ;  /* 0xbcdc1be78b537808 */ /* 0x000fe20001000100 */
[-C--:B------:R-:W-:Y:S01]  /*9350*/  FFMA R85, R88, R98.reuse, R85 ;  /* 0x0000006258557223 */ /* 0x080fe20000000055 */
[----:B------:R-:W-:Y:S01]  /*9360*/  FSEL R88, R138, 0.11284004896879196167, P2 ;  /* 0x3de718af8a587808 */ /* 0x000fe20001000000 */
[----:B--2---:R-:W-:Y:S02]  /*9370*/  @P1 FADD R87, -R87, 1 ;  /* 0x3f80000057571421 */ /* 0x004fe40000000100 */
[-C--:B------:R-:W-:Y:S01]  /*9380*/  FFMA R86, R85, R98.reuse, R86 ;  /* 0x0000006255567223 */ /* 0x080fe20000000056 */
[----:B------:R-:W-:Y:S02]  /*9390*/  FSEL R85, R137, -0.37612664699554443359, P2 ;  /* 0xbec093ac89557808 */ /* 0x000fe40001000000 */
[----:B------:R-:W-:Y:S01]  /*93a0*/  @P1 LOP3.LUT R79, R87, 0x80000000, R90, 0xb8, !PT ;  /* 0x80000000574f1812 */ /* 0x000fe200078eb85a */
[----:B------:R-:W-:Y:S01]  /*93b0*/  FFMA R83, R86, R98, R83 ;  /* 0x0000006256537223 */ /* 0x000fe20000000053 */
[----:B------:R-:W-:Y:S01]  /*93c0*/  FSEL R86, R136, 0.12837915122509002686, P2 ;  /* 0x3e0375d388567808 */ /* 0x000fe20001000000 */
[C---:B------:R-:W-:Y:S01]  /*93d0*/  FMUL R87, R96.reuse, R96 ;  /* 0x0000006060577220 */ /* 0x040fe20000400000 */
[----:B------:R-:W-:Y:S01]  /*93e0*/  FSETP.GE.AND P1, PT, |R96|, 1.0029599666595458984, PT ;  /* 0x3f8060fe6000780b */ /* 0x000fe20003f26200 */
[-C--:B------:R-:W-:Y:S01]  /*93f0*/  FFMA R88, R83, R98.reuse, R88 ;  /* 0x0000006253587223 */ /* 0x080fe20000000058 */
[----:B------:R-:W-:Y:S01]  /*9400*/  FSEL R83, -R98, R93, P2 ;  /* 0x0000005d62537208 */ /* 0x000fe20001000100 */
[----:B------:R-:W-:Y:S01]  /*9410*/  FADD R79, R79, 1 ;  /* 0x3f8000004f4f7421 */ /* 0x000fe20000000000 */
[----:B------:R-:W-:Y:S01]  /*9420*/  FSEL R90, |R96|, R87, P1 ;  /* 0x00000057605a7208 */ /* 0x000fe20000800200 */
[-C--:B------:R-:W-:Y:S01]  /*9430*/  FFMA R85, R88, R98.reuse, R85 ;  /* 0x0000006258557223 */ /* 0x080fe20000000055 */
[----:B------:R-:W-:Y:S02]  /*9440*/  FSEL R88, R148, 8.4834944573231041431e-05, P1 ;  /* 0x38b1e96a94587808 */ /* 0x000fe40000800000 */
[----:B------:R-:W-:Y:S01]  /*9450*/  FSEL R87, -R139, -0.026868773624300956726, P1 ;  /* 0xbcdc1be78b577808 */ /* 0x000fe20000800100 */
[----:B------:R-:W-:Y:S01]  /*9460*/  FFMA R86, R85, R98, R86 ;  /* 0x0000006255567223 */ /* 0x000fe20000000056 */
[----:B------:R-:W-:Y:S01]  /*9470*/  FSEL R85, -R140, -0.00082130916416645050049, P1 ;  /* 0xba574d208c557808 */ /* 0x000fe20000800100 */
[----:B---3--:R-:W-:Y:S01]  /*9480*/  @P0 FADD R98, -R95, 1 ;  /* 0x3f8000005f620421 */ /* 0x008fe20000000100 */
[----:B------:R-:W-:Y:S01]  /*9490*/  FMUL R95, R25, 0.70710676908493041992 ;  /* 0x3f3504f3195f7820 */ /* 0x000fe20000400000 */
[----:B------:R-:W-:Y:S01]  /*94a0*/  FFMA R83, R86, R83, R83 ;  /* 0x0000005356537223 */ /* 0x000fe20000000053 */
[----:B------:R-:W-:Y:S01]  /*94b0*/  FSEL R86, R135, 0.0052134888246655464172, P1 ;  /* 0x3baad5ea87567808 */ /* 0x000fe20000800000 */
        /* <DEDUP_REMOVED lines=37> */
[----:B------:R-:W-:Y:S02]  /*9710*/  @P5 LOP3.LUT R80, R86, 0x80000000, R91, 0xb8, !PT ;  /* 0x8000000056505812 */ /* 0x000fe400078eb85b */
        /* <DEDUP_REMOVED lines=130> */
[----:B------:R-:W-:Y:S02]  /*9f40*/  FMUL R103, R32, 0.70710676908493041992 ;  /* 0x3f3504f320677820 */ /* 0x000fe40000400000 */
[-C--:B------:R-:W-:Y:S02]  /*9f50*/  FFMA R94, R95, R96.reuse, R94 ;  /* 0x000000605f5e7223 */ /* 0x080fe4000000005e */
[----:B------:R-:W-:Y:S02]  /*9f60*/  @P5 LOP3.LUT R86, R92, 0x80000000, R97, 0xb8, !PT ;  /* 0x800000005c565812 */ /* 0x000fe400078eb861 */
[----:B------:R-:W-:Y:S01]  /*9f70*/  FSEL R92, R136, 0.12837915122509002686, P0 ;  /* 0x3e0375d3885c7808 */ /* 0x000fe20000000000 */
[-C--:B------:R-:W-:Y:S01]  /*9f80*/  FFMA R93, R94, R96.reuse, R93 ;  /* 0x000000605e5d7223 */ /* 0x080fe2000000005d */
[C---:B------:R-:W-:Y:S01]  /*9f90*/  FSETP.GE.AND P5, PT, |R103|.reuse, 1.0029599666595458984, PT ;  /* 0x3f8060fe6700780b */ /* 0x040fe20003fa6200 */
[----:B------:R-:W-:Y:S01]  /*9fa0*/  FMUL R94, R103, R103 ;  /* 0x00000067675e7220 */ /* 0x000fe20000400000 */
[----:B------:R-:W-:Y:S01]  /*9fb0*/  FADD R86, R86, 1 ;  /* 0x3f80000056567421 */ /* 0x000fe20000000000 */
        /* <DEDUP_REMOVED lines=35> */
[----:B------:R-:W2:Y:S02]  /*a1f0*/  @P2 MUFU.EX2 R100, R89 ;  /* 0x0000005900642308 */ /* 0x000ea40000000800 */
        /* <DEDUP_REMOVED lines=11> */
[----:B------:R-:W-:Y:S01]  /*a2b0*/  FSEL R97, R138, 0.11284004896879196167, P3 ;  /* 0x3de718af8a617808 */ /* 0x000fe20001800000 */
[----:B--2---:R-:W-:Y:S02]  /*a2c0*/  @P2 FADD R100, -R100, 1 ;  /* 0x3f80000064642421 */ /* 0x004fe40000000100 */
[-C--:B------:R-:W-:Y:S01]  /*a2d0*/  FFMA R95, R96, R107.reuse, R95 ;  /* 0x0000006b605f7223 */ /* 0x080fe2000000005f */
[----:B------:R-:W-:Y:S02]  /*a2e0*/  FSEL R96, R137, -0.37612664699554443359, P3 ;  /* 0xbec093ac89607808 */ /* 0x000fe40001800000 */
[----:B------:R-:W-:Y:S01]  /*a2f0*/  @P2 LOP3.LUT R89, R100, 0x80000000, R99, 0xb8, !PT ;  /* 0x8000000064592812 */ /* 0x000fe200078eb863 */
[-C--:B------:R-:W-:Y:S01]  /*a300*/  FFMA R98, R95, R107.reuse, R98 ;  /* 0x0000006b5f627223 */ /* 0x080fe20000000062 */
[----:B------:R-:W-:Y:S01]  /*a310*/  FSEL R95, R136, 0.12837915122509002686, P3 ;  /* 0x3e0375d3885f7808 */ /* 0x000fe20001800000 */
[----:B------:R-:W2:Y:S01]  /*a320*/  @P1 MUFU.EX2 R99, R91 ;  /* 0x0000005b00631308 */ /* 0x000ea20000000800 */
[C---:B------:R-:W-:Y:S01]  /*a330*/  FSETP.GE.AND P2, PT, |R105|.reuse, 1.0029599666595458984, PT ;  /* 0x3f8060fe6900780b */ /* 0x040fe20003f46200 */
[-C--:B------:R-:W-:Y:S03]  /*a340*/  FFMA R97, R98, R107.reuse, R97 ;  /* 0x0000006b62617223 */ /* 0x080fe60000000061 */
[----:B------:R-:W-:Y:S01]  /*a350*/  FSEL R110, |R105|, R110, P2 ;  /* 0x0000006e696e7208 */ /* 0x000fe20001000200 */
[-C--:B------:R-:W-:Y:S01]  /*a360*/  FFMA R96, R97, R107.reuse, R96 ;  /* 0x0000006b61607223 */ /* 0x080fe20000000060 */
[----:B------:R-:W-:Y:S02]  /*a370*/  FSEL R100, R148, 8.4834944573231041431e-05, P2 ;  /* 0x38b1e96a94647808 */ /* 0x000fe40001000000 */
[----:B------:R-:W-:Y:S01]  /*a380*/  FSEL R97, -R140, -0.00082130916416645050049, P2 ;  /* 0xba574d208c617808 */ /* 0x000fe20001000100 */
[----:B------:R-:W-:Y:S01]  /*a390*/  FFMA R95, R96, R107, R95 ;  /* 0x0000006b605f7223 */ /* 0x000fe2000000005f */
[----:B------:R-:W-:Y:S02]  /*a3a0*/  FSEL R96, -R107, R106, P3 ;  /* 0x0000006a6b607208 */ /* 0x000fe40001800100 */
[----:B------:R-:W-:Y:S01]  /*a3b0*/  FSEL R98, R135, 0.0052134888246655464172, P2 ;  /* 0x3baad5ea87627808 */ /* 0x000fe20001000000 */
[----:B------:R-:W3:Y:S02]  /*a3c0*/  @P0 MUFU.EX2 R107, R93 ;  /* 0x0000005d006b0308 */ /* 0x000ee40000000800 */
        /* <DEDUP_REMOVED lines=58> */
[C---:B------:R-:W-:Y:S01]  /*a770*/  FMUL R109, R38.reuse, 0.70710676908493041992 ;  /* 0x3f3504f3266d7820 */ /* 0x040fe20000400000 */
[----:B------:R-:W-:Y:S01]  /*a780*/  FMUL R38, R38, 0.5 ;  /* 0x3f00000026267820 */ /* 0x000fe20000400000 */
        /* <DEDUP_REMOVED lines=87> */
[----:B------:R-:W-:Y:S02]  /*ad00*/  FSEL R101, -R116, R111, P2 ;  /* 0x0000006f74657208 */ /* 0x000fe40001000100 */
        /* <DEDUP_REMOVED lines=91> */
[C---:B------:R-:W-:Y:S01]  /*b2c0*/  FMUL R117, R47.reuse, 0.70710676908493041992 ;  /* 0x3f3504f32f757820 */ /* 0x040fe20000400000 */
[----:B------:R-:W-:Y:S01]  /*b2d0*/  FSEL R119, |R118|, R119, P3 ;  /* 0x0000007776777208 */ /* 0x000fe20001800200 */
[----:B------:R-:W-:Y:S01]  /*b2e0*/  FMUL R47, R47, 0.5 ;  /* 0x3f0000002f2f7820 */ /* 0x000fe20000400000 */
        /* <DEDUP_REMOVED lines=131> */
[----:B------:R-:W-:Y:S01]  /*bb20*/  FMUL R146, R141, R141 ;  /* 0x0000008d8d927220 */ /* 0x000fe20000400000 */
[----:B------:R-:W-:Y:S01]  /*bb30*/  FSEL R114, -R140, -0.00082130916416645050049, P3 ;  /* 0xba574d208c727808 */ /* 0x000fe20001800100 */
[----:B------:R-:W-:Y:S01]  /*bb40*/  FFMA R112, R113, R112, R112 ;  /* 0x0000007071707223 */ /* 0x000fe20000000070 */
        /* <DEDUP_REMOVED lines=68> */
[----:B------:R-:W2:Y:S01]  /*bf90*/  @P3 MUFU.EX2 R146, R114 ;  /* 0x0000007200923308 */ /* 0x000ea20000000800 */
[----:B------:R-:W-:Y:S01]  /*bfa0*/  @P4 LOP3.LUT R112, R149, 0x80000000, R122, 0xb8, !PT ;  /* 0x8000000095704812 */ /* 0x000fe200078eb87a */
[-C--:B------:R-:W-:Y:S01]  /*bfb0*/  FFMA R117, R118, R120.reuse, R117 ;  /* 0x0000007876757223 */ /* 0x080fe20000000075 */
[----:B------:R-:W-:Y:S01]  /*bfc0*/  FSEL R118, R138, 0.11284004896879196167, P0 ;  /* 0x3de718af8a767808 */ /* 0x000fe20000000000 */
[C---:B------:R-:W-:Y:S01]  /*bfd0*/  FMUL R122, R147.reuse, R147 ;  /* 0x00000093937a7220 */ /* 0x040fe20000400000 */
[----:B------:R-:W-:Y:S01]  /*bfe0*/  FSETP.GE.AND P4, PT, |R147|, 1.0029599666595458984, PT ;  /* 0x3f8060fe9300780b */ /* 0x000fe20003f86200 */
[----:B------:R-:W-:Y:S01]  /*bff0*/  FFMA R116, R117, R120, R116 ;  /* 0x0000007875747223 */ /* 0x000fe20000000074 */
[----:B------:R-:W-:Y:S02]  /*c000*/  FSEL R117, R137, -0.37612664699554443359, P0 ;  /* 0xbec093ac89757808 */ /* 0x000fe40000000000 */
        /* <DEDUP_REMOVED lines=36> */
[----:B------:R-:W-:Y:S03]  /*c250*/  FSEL R121, R138, 0.11284004896879196167, P4 ;  /* 0x3de718af8a797808 */ /* 0x000fe60002000000 */
[-C--:B------:R-:W-:Y:S01]  /*c260*/  FFMA R119, R118, R122.reuse, R119 ;  /* 0x0000007a76777223 */ /* 0x080fe20000000077 */
[----:B------:R-:W-:Y:S03]  /*c270*/  FSEL R118, R137, -0.37612664699554443359, P4 ;  /* 0xbec093ac89767808 */ /* 0x000fe60002000000 */
[-C--:B------:R-:W-:Y:S01]  /*c280*/  FFMA R120, R119, R122.reuse, R120 ;  /* 0x0000007a77787223 */ /* 0x080fe20000000078 */
[----:B--2---:R-:W-:Y:S01]  /*c290*/  @P3 FADD R119, -R146, 1 ;  /* 0x3f80000092773421 */ /* 0x004fe20000000100 */
[C---:B------:R-:W-:Y:S01]  /*c2a0*/  FMUL R146, R58.reuse, 0.70710676908493041992 ;  /* 0x3f3504f33a927820 */ /* 0x040fe20000400000 */
[----:B------:R-:W-:Y:S01]  /*c2b0*/  FMUL R58, R58, 0.5 ;  /* 0x3f0000003a3a7820 */ /* 0x000fe20000400000 */
[----:B------:R-:W-:Y:S02]  /*c2c0*/  FFMA R121, R120, R122, R121 ;  /* 0x0000007a78797223 */ /* 0x000fe40000000079 */
[----:B------:R-:W-:Y:S01]  /*c2d0*/  @P3 LOP3.LUT R114, R119, 0x80000000, R142, 0xb8, !PT ;  /* 0x8000000077723812 */ /* 0x000fe200078eb88e */
[----:B------:R-:W-:Y:S01]  /*c2e0*/  FMUL R149, R146, R146 ;  /* 0x0000009292957220 */ /* 0x000fe20000400000 */
[----:B------:R-:W-:Y:S01]  /*c2f0*/  FSEL R119, R136, 0.12837915122509002686, P4 ;  /* 0x3e0375d388777808 */ /* 0x000fe20002000000 */
[-C--:B------:R-:W-:Y:S01]  /*c300*/  FFMA R118, R121, R122.reuse, R118 ;  /* 0x0000007a79767223 */ /* 0x080fe20000000076 */
[----:B------:R-:W-:Y:S01]  /*c310*/  FSETP.GE.AND P3, PT, |R146|, 1.0029599666595458984, PT ;  /* 0x3f8060fe9200780b */ /* 0x000fe20003f66200 */
[----:B------:R-:W2:Y:S02]  /*c320*/  @P2 MUFU.EX2 R142, R113 ;  /* 0x00000071008e2308 */ /* 0x000ea40000000800 */
        /* <DEDUP_REMOVED lines=9> */
[----:B------:R-:W-:Y:S01]  /*c3c0*/  FSEL R121, R138, 0.11284004896879196167, P3 ;  /* 0x3de718af8a797808 */ /* 0x000fe20001800000 */
[----:B--2---:R-:W-:Y:S02]  /*c3d0*/  @P2 FADD R142, -R142, 1 ;  /* 0x3f8000008e8e2421 */ /* 0x004fe40000000100 */
[-C--:B------:R-:W-:Y:S01]  /*c3e0*/  FFMA R119, R120, R149.reuse, R119 ;  /* 0x0000009578777223 */ /* 0x080fe20000000077 */
[----:B------:R-:W-:Y:S01]  /*c3f0*/  FMUL R120, R6, 0.5 ;  /* 0x3f00000006787820 */ /* 0x000fe20000400000 */
[----:B------:R-:W-:Y:S02]  /*c400*/  FSEL R6, R137, -0.37612664699554443359, P3 ;  /* 0xbec093ac89067808 */ /* 0x000fe40001800000 */
[----:B------:R-:W-:Y:S01]  /*c410*/  @P2 LOP3.LUT R113, R142, 0x80000000, R141, 0xb8, !PT ;  /* 0x800000008e712812 */ /* 0x000fe200078eb88d */
[-C--:B------:R-:W-:Y:S01]  /*c420*/  FFMA R122, R119, R149.reuse, R122 ;  /* 0x00000095777a7223 */ /* 0x080fe2000000007a */
[----:B------:R-:W-:Y:S01]  /*c430*/  FSETP.GE.AND P2, PT, |R70|, 1.0029599666595458984, PT ;  /* 0x3f8060fe4600780b */ /* 0x000fe20003f46200 */
[----:B------:R-:W-:Y:S01]  /*c440*/  FMUL R120, R159, R120 ;  /* 0x000000789f787220 */ /* 0x000fe20000400000 */
[----:B------:R-:W-:Y:S01]  /*c450*/  FMUL R159, R7, 0.5 ;  /* 0x3f000000079f7820 */ /* 0x000fe20000400000 */
[----:B------:R-:W-:Y:S01]  /*c460*/  FSEL R7, R136, 0.12837915122509002686, P3 ;  /* 0x3e0375d388077808 */ /* 0x000fe20001800000 */
[----:B------:R-:W-:Y:S01]  /*c470*/  FFMA R121, R122, R149, R121 ;  /* 0x000000957a797223 */ /* 0x000fe20000000079 */
[----:B------:R-:W-:Y:S01]  /*c480*/  FMUL R119, R70, R70 ;  /* 0x0000004646777220 */ /* 0x000fe20000400000 */
[----:B------:R-:W-:Y:S01]  /*c490*/  FMUL R159, R72, R159 ;  /* 0x0000009f489f7220 */ /* 0x000fe20000400000 */
[----:B------:R-:W-:Y:S01]  /*c4a0*/  FMUL R72, R5, 0.5 ;  /* 0x3f00000005487820 */ /* 0x000fe20000400000 */
[----:B------:R-:W-:Y:S01]  /*c4b0*/  FSEL R5, R148, 8.4834944573231041431e-05, P2 ;  /* 0x38b1e96a94057808 */ /* 0x000fe20001000000 */
[----:B------:R-:W-:Y:S01]  /*c4c0*/  FFMA R6, R121, R149, R6 ;  /* 0x0000009579067223 */ /* 0x000fe20000000006 */
[----:B------:R-:W-:Y:S01]  /*c4d0*/  FSEL R119, |R70|, R119, P2 ;  /* 0x0000007746777208 */ /* 0x000fe20001000200 */
[----:B------:R-:W-:Y:S01]  /*c4e0*/  FMUL R121, R4, 0.5 ;  /* 0x3f00000004797820 */ /* 0x000fe20000400000 */
[----:B------:R-:W-:Y:S01]  /*c4f0*/  FSEL R4, -R149, R146, P3 ;  /* 0x0000009295047208 */ /* 0x000fe20001800100 */
[----:B------:R-:W-:Y:S01]  /*c500*/  FFMA R7, R6, R149, R7 ;  /* 0x0000009506077223 */ /* 0x000fe20000000007 */
[----:B------:R-:W-:Y:S01]  /*c510*/  F2FP.SATFINITE.E4M3.F32.PACK_AB_MERGE_C R120, R159, R120, RZ ;  /* 0x000000789f78723e */ /* 0x000fe200048070ff */
[----:B------:R-:W-:Y:S01]  /*c520*/  FADD R6, R2, 1 ;  /* 0x3f80000002067421 */ /* 0x000fe20000000000 */
[----:B------:R-:W-:Y:S01]  /*c530*/  FSEL R2, -R140, -0.00082130916416645050049, P2 ;  /* 0xba574d208c027808 */ /* 0x000fe20001000100 */
[----:B------:R-:W-:Y:S01]  /*c540*/  FFMA R4, R7, R4, R4 ;  /* 0x0000000407047223 */ /* 0x000fe20000000004 */
[----:B------:R-:W-:Y:S01]  /*c550*/  FADD R141, R68, 1 ;  /* 0x3f800000448d7421 */ /* 0x000fe20000000000 */
[----:B------:R-:W2:Y:S01]  /*c560*/  @P1 MUFU.EX2 R7, R115 ;  /* 0x0000007300071308 */ /* 0x000ea20000000800 */
[----:B------:R-:W-:Y:S01]  /*c570*/  FMUL R68, R8, 0.5 ;  /* 0x3f00000008447820 */ /* 0x000fe20000400000 */
[----:B------:R-:W-:Y:S01]  /*c580*/  FFMA R2, R5, R119, R2 ;  /* 0x0000007705027223 */ /* 0x000fe20000000002 */
[----:B------:R-:W-:Y:S01]  /*c590*/  FSEL R5, R135, 0.0052134888246655464172, P2 ;  /* 0x3baad5ea87057808 */ /* 0x000fe20001000000 */
[----:B------:R-:W-:Y:S01]  /*c5a0*/  FMUL R121, R6, R121 ;  /* 0x0000007906797220 */ /* 0x000fe20000400000 */
[----:B------:R-:W-:Y:S01]  /*c5b0*/  FSEL R6, -R139, -0.026868773624300956726, P2 ;  /* 0xbcdc1be78b067808 */ /* 0x000fe20001000100 */
[----:B------:R-:W-:Y:S01]  /*c5c0*/  FMUL R8, R9, 0.5 ;  /* 0x3f00000009087820 */ /* 0x000fe20000400000 */
[----:B------:R-:W-:Y:S01]  /*c5d0*/  FADD R9, R0, 1 ;  /* 0x3f80000000097421 */ /* 0x000fe20000000000 */
[----:B------:R-:W-:Y:S01]  /*c5e0*/  FSEL R0, R137, -0.37612664699554443359, P2 ;  /* 0xbec093ac89007808 */ /* 0x000fe20001000000 */
[-C--:B------:R-:W-:Y:S01]  /*c5f0*/  FFMA R5, R2, R119.reuse, R5 ;  /* 0x0000007702057223 */ /* 0x080fe20000000005 */
[----:B------:R-:W-:Y:S01]  /*c600*/  FMUL R8, R3, R8 ;  /* 0x0000000803087220 */ /* 0x000fe20000400000 */
[----:B------:R-:W-:Y:S01]  /*c610*/  FSEL R3, R138, 0.11284004896879196167, P2 ;  /* 0x3de718af8a037808 */ /* 0x000fe20001000000 */
[----:B------:R-:W-:Y:S01]  /*c620*/  FMUL R2, R69, R10 ;  /* 0x0000000a45027220 */ /* 0x000fe20000400000 */
[-C--:B------:R-:W-:Y:S01]  /*c630*/  FFMA R6, R5, R119.reuse, R6 ;  /* 0x0000007705067223 */ /* 0x080fe20000000006 */
[----:B------:R-:W-:Y:S01]  /*c640*/  FMUL R5, R11, 0.5 ;  /* 0x3f0000000b057820 */ /* 0x000fe20000400000 */
[----:B------:R-:W-:Y:S01]  /*c650*/  FADD R10, R71, 1 ;  /* 0x3f800000470a7421 */ /* 0x000fe20000000000 */
[----:B------:R-:W-:Y:S01]  /*c660*/  FMUL R9, R9, R68 ;  /* 0x0000004409097220 */ /* 0x000fe20000400000 */
[----:B------:R-:W-:Y:S01]  /*c670*/  FFMA R3, R6, R119, R3 ;  /* 0x0000007706037223 */ /* 0x000fe20000000003 */
[----:B--2---:R-:W-:Y:S01]  /*c680*/  @P1 FADD R7, -R7, 1 ;  /* 0x3f80000007071421 */ /* 0x004fe20000000100 */
[----:B------:R-:W-:Y:S01]  /*c690*/  FMUL R68, R60, 0.70710676908493041992 ;  /* 0x3f3504f33c447820 */ /* 0x000fe20000400000 */
[----:B------:R-:W-:Y:S01]  /*c6a0*/  FMUL R5, R10, R5 ;  /* 0x000000050a057220 */ /* 0x000fe20000400000 */
[-C--:B------:R-:W-:Y:S01]  /*c6b0*/  FFMA R0, R3, R119.reuse, R0 ;  /* 0x0000007703007223 */ /* 0x080fe20000000000 */
[----:B------:R-:W-:Y:S01]  /*c6c0*/  FSEL R3, R136, 0.12837915122509002686, P2 ;  /* 0x3e0375d388037808 */ /* 0x000fe20001000000 */
[----:B------:R-:W-:Y:S01]  /*c6d0*/  FADD R11, R73, 1 ;  /* 0x3f800000490b7421 */ /* 0x000fe20000000000 */
[----:B------:R-:W-:Y:S01]  /*c6e0*/  @P1 LOP3.LUT R115, R7, 0x80000000, R144, 0xb8, !PT ;  /* 0x8000000007731812 */ /* 0x000fe200078eb890 */
[C---:B------:R-:W-:Y:S01]  /*c6f0*/  FMUL R7, R68.reuse, R68 ;  /* 0x0000004444077220 */ /* 0x040fe20000400000 */
[----:B------:R-:W-:Y:S01]  /*c700*/  FSETP.GE.AND P1, PT, |R68|, 1.0029599666595458984, PT ;  /* 0x3f8060fe4400780b */ /* 0x000fe20003f26200 */
[----:B------:R-:W-:Y:S01]  /*c710*/  FMUL R72, R141, R72 ;  /* 0x000000488d487220 */ /* 0x000fe20000400000 */
[----:B------:R-:W-:Y:S01]  /*c720*/  F2FP.SATFINITE.E4M3.F32.PACK_AB_MERGE_C R6, R5, R2, RZ ;  /* 0x000000020506723e */ /* 0x000fe200048070ff */
[----:B------:R-:W-:Y:S01]  /*c730*/  FMUL R60, R60, 0.5 ;  /* 0x3f0000003c3c7820 */ /* 0x000fe20000400000 */
[----:B------:R-:W-:Y:S01]  /*c740*/  FSEL R2, -R119, R70, P2 ;  /* 0x0000004677027208 */ /* 0x000fe20001000100 */
[----:B------:R-:W-:Y:S01]  /*c750*/  FFMA R3, R0, R119, R3 ;  /* 0x0000007700037223 */ /* 0x000fe20000000003 */
[----:B------:R-:W-:Y:S01]  /*c760*/  FSEL R7, |R68|, R7, P1 ;  /* 0x0000000744077208 */ /* 0x000fe20000800200 */
[----:B------:R-:W-:Y:S01]  /*c770*/  FADD R115, R115, 1 ;  /* 0x3f80000073737421 */ /* 0x000fe20000000000 */
[----:B------:R-:W-:Y:S01]  /*c780*/  FSEL R5, R148, 8.4834944573231041431e-05, P1 ;  /* 0x38b1e96a94057808 */ /* 0x000fe20000800000 */
[----:B------:R-:W-:Y:S01]  /*c790*/  FFMA R2, R3, R2, R2 ;  /* 0x0000000203027223 */ /* 0x000fe20000000002 */
[----:B------:R-:W-:Y:S01]  /*c7a0*/  FSEL R0, -R140, -0.00082130916416645050049, P1 ;  /* 0xba574d208c007808 */ /* 0x000fe20000800100 */
[----:B------:R-:W-:Y:S01]  /*c7b0*/  FMUL R54, R115, R54 ;  /* 0x0000003673367220 */ /* 0x000fe20000400000 */
[----:B------:R-:W-:Y:S02]  /*c7c0*/  FSEL R3, R135, 0.0052134888246655464172, P1 ;  /* 0x3baad5ea87037808 */ /* 0x000fe40000800000 */
[----:B------:R-:W-:Y:S01]  /*c7d0*/  F2FP.SATFINITE.E4M3.F32.PACK_AB_MERGE_C R73, R8, R9, R6 ;  /* 0x000000090849723e */ /* 0x000fe20004807006 */
[----:B------:R-:W-:Y:S01]  /*c7e0*/  FFMA R0, R5, R7, R0 ;  /* 0x0000000705007223 */ /* 0x000fe20000000000 */
[----:B------:R-:W-:Y:S01]  /*c7f0*/  FSEL R5, R138, 0.11284004896879196167, P1 ;  /* 0x3de718af8a057808 */ /* 0x000fe20000800000 */
[----:B------:R-:W2:Y:S01]  /*c800*/  @P0 MUFU.EX2 R6, R117 ;  /* 0x0000007500060308 */ /* 0x000ea20000000800 */
[----:B------:R-:W-:Y:S01]  /*c810*/  F2FP.SATFINITE.E4M3.F32.PACK_AB_MERGE_C R72, R72, R121, R120 ;  /* 0x000000794848723e */ /* 0x000fe20004807078 */
[-C--:B------:R-:W-:Y:S01]  /*c820*/  FFMA R3, R0, R7.reuse, R3 ;  /* 0x0000000700037223 */ /* 0x080fe20000000003 */
[----:B------:R-:W-:Y:S01]  /*c830*/  FSEL R0, -R139, -0.026868773624300956726, P1 ;  /* 0xbcdc1be78b007808 */ /* 0x000fe20000800100 */
[----:B------:R-:W-:Y:S01]  /*c840*/  FMUL R9, R11, R12 ;  /* 0x0000000c0b097220 */ /* 0x000fe20000400000 */
[----:B------:R-:W-:Y:S01]  /*c850*/  FMUL R12, R61, 0.70710676908493041992 ;  /* 0x3f3504f33d0c7820 */ /* 0x000fe20000400000 */
[----:B------:R-:W-:Y:S01]  /*c860*/  FADD R11, R74, 1 ;  /* 0x3f8000004a0b7421 */ /* 0x000fe20000000000 */
[----:B------:R-:W-:Y:S01]  /*c870*/  FADD R8, R75, 1 ;  /* 0x3f8000004b087421 */ /* 0x000fe20000000000 */
[-C--:B------:R-:W-:Y:S01]  /*c880*/  FFMA R0, R3, R7.reuse, R0 ;  /* 0x0000000703007223 */ /* 0x080fe20000000000 */
[----:B------:R-:W-:Y:S01]  /*c890*/  FSEL R3, R136, 0.12837915122509002686, P1 ;  /* 0x3e0375d388037808 */ /* 0x000fe20000800000 */
[----:B------:R-:W-:Y:S01]  /*c8a0*/  FMUL R10, R11, R14 ;  /* 0x0000000e0b0a7220 */ /* 0x000fe20000400000 */
[----:B------:R-:W-:Y:S01]  /*c8b0*/  FMUL R14, R18, 0.5 ;  /* 0x3f000000120e7820 */ /* 0x000fe20000400000 */
[----:B------:R-:W-:Y:S01]  /*c8c0*/  FFMA R5, R0, R7, R5 ;  /* 0x0000000700057223 */ /* 0x000fe20000000005 */
[----:B------:R-:W-:Y:S01]  /*c8d0*/  FSEL R0, R137, -0.37612664699554443359, P1 ;  /* 0xbec093ac89007808 */ /* 0x000fe20000800000 */
[----:B------:R-:W-:Y:S01]  /*c8e0*/  FMUL R74, R8, R13 ;  /* 0x0000000d084a7220 */ /* 0x000fe20000400000 */
[----:B------:R-:W-:Y:S01]  /*c8f0*/  F2FP.SATFINITE.E4M3.F32.PACK_AB_MERGE_C R10, R15, R10, RZ ;  /* 0x0000000a0f0a723e */ /* 0x000fe200048070ff */
[----:B------:R-:W3:Y:S01]  /*c900*/  @P5 MUFU.EX2 R11, R116 ;  /* 0x00000074000b5308 */ /* 0x000ee20000000800 */
[----:B--2---:R-:W-:Y:S01]  /*c910*/  @P0 FADD R6, -R6, 1 ;  /* 0x3f80000006060421 */ /* 0x004fe20000000100 */
[----:B------:R-:W-:Y:S01]  /*c920*/  FFMA R0, R5, R7, R0 ;  /* 0x0000000705007223 */ /* 0x000fe20000000000 */
[----:B------:R-:W-:Y:S01]  /*c930*/  F2FP.SATFINITE.E4M3.F32.PACK_AB_MERGE_C R74, R74, R9, R10 ;  /* 0x000000094a4a723e */ /* 0x000fe2000480700a */
[----:B------:R-:W-:Y:S01]  /*c940*/  FMUL R14, R79, R14 ;  /* 0x0000000e4f0e7220 */ /* 0x000fe20000400000 */
[----:B------:R-:W-:Y:S01]  /*c950*/  FMUL R75, R16, 0.5 ;  /* 0x3f000000104b7820 */ /* 0x000fe20000400000 */
[----:B------:R-:W-:Y:S01]  /*c960*/  @P0 LOP3.LUT R117, R6, 0x80000000, R143, 0xb8, !PT ;  /* 0x8000000006750812 */ /* 0x000fe200078eb88f */
[----:B------:R-:W-:Y:S01]  /*c970*/  FFMA R3, R0, R7, R3 ;  /* 0x0000000700037223 */ /* 0x000fe20000000003 */
[----:B------:R-:W-:Y:S01]  /*c980*/  FSEL R0, -R7, R68, P1 ;  /* 0x0000004407007208 */ /* 0x000fe20000800100 */
[C---:B------:R-:W-:Y:S01]  /*c990*/  FMUL R7, R12.reuse, R12 ;  /* 0x0000000c0c077220 */ /* 0x040fe20000400000 */
[C---:B------:R-:W-:Y:S01]  /*c9a0*/  FSETP.GE.AND P0, PT, |R12|.reuse, 1.0029599666595458984, PT ;  /* 0x3f8060fe0c00780b */ /* 0x040fe20003f06200 */
[----:B------:R-:W-:Y:S01]  /*c9b0*/  FMUL R5, R19, 0.5 ;  /* 0x3f00000013057820 */ /* 0x000fe20000400000 */
[----:B------:R-:W-:Y:S01]  /*c9c0*/  FADD R6, R81, 1 ;  /* 0x3f80000051067421 */ /* 0x000fe20000000000 */
[----:B------:R-:W-:Y:S01]  /*c9d0*/  FFMA R0, R3, R0, R0 ;  /* 0x0000000003007223 */ /* 0x000fe20000000000 */
[----:B------:R-:W-:Y:S01]  /*c9e0*/  FSEL R7, |R12|, R7, P0 ;  /* 0x000000070c077208 */ /* 0x000fe20000000200 */
[----:B------:R-:W-:Y:S01]  /*c9f0*/  FMUL R75, R78, R75 ;  /* 0x0000004b4e4b7220 */ /* 0x000fe20000400000 */
[----:B------:R-:W-:Y:S01]  /*ca00*/  FSEL R8, R148, 8.4834944573231041431e-05, P0 ;  /* 0x38b1e96a94087808 */ /* 0x000fe20000000000 */
[----:B------:R-:W-:Y:S01]  /*ca10*/  FMUL R5, R6, R5 ;  /* 0x0000000506057220 */ /* 0x000fe20000400000 */
[----:B------:R-:W-:Y:S01]  /*ca20*/  FSEL R3, -R140, -0.00082130916416645050049, P0 ;  /* 0xba574d208c037808 */ /* 0x000fe20000000100 */
[----:B------:R-:W-:Y:S01]  /*ca30*/  FMUL R18, R17, 0.5 ;  /* 0x3f00000011127820 */ /* 0x000fe20000400000 */
[----:B------:R-:W-:Y:S01]  /*ca40*/  FSEL R6, R135, 0.0052134888246655464172, P0 ;  /* 0x3baad5ea87067808 */ /* 0x000fe20000000000 */
[----:B---3--:R-:W-:Y:S01]  /*ca50*/  @P5 FADD R10, -R11, 1 ;  /* 0x3f8000000b0a5421 */ /* 0x008fe20000000100 */
[----:B------:R-:W-:Y:S01]  /*ca60*/  F2FP.SATFINITE.E4M3.F32.PACK_AB_MERGE_C R14, R5, R14, RZ ;  /* 0x0000000e050e723e */ /* 0x000fe200048070ff */
[-C--:B------:R-:W-:Y:S01]  /*ca70*/  FFMA R3, R8, R7.reuse, R3 ;  /* 0x0000000708037223 */ /* 0x080fe20000000003 */
[----:B------:R-:W-:Y:S01]  /*ca80*/  FSEL R5, -R139, -0.026868773624300956726, P0 ;  /* 0xbcdc1be78b057808 */ /* 0x000fe20000000100 */
[----:B------:R-:W-:Y:S01]  /*ca90*/  FMUL R18, R77, R18 ;  /* 0x000000124d127220 */ /* 0x000fe20000400000 */
[----:B------:R-:W-:Y:S01]  /*caa0*/  FSEL R8, R138, 0.11284004896879196167, P0 ;  /* 0x3de718af8a087808 */ /* 0x000fe20000000000 */
[----:B------:R-:W-:Y:S01]  /*cab0*/  FFMA R6, R3, R7, R6 ;  /* 0x0000000703067223 */ /* 0x000fe20000000006 */
[----:B------:R-:W-:Y:S01]  /*cac0*/  FSEL R3, R137, -0.37612664699554443359, P0 ;  /* 0xbec093ac89037808 */ /* 0x000fe20000000000 */
[----:B------:R-:W-:Y:S01]  /*cad0*/  FADD R15, R88, 1 ;  /* 0x3f800000580f7421 */ /* 0x000fe20000000000 */
[----:B------:R-:W-:Y:S01]  /*cae0*/  F2FP.SATFINITE.E4M3.F32.PACK_AB_MERGE_C R75, R18, R75, R14 ;  /* 0x0000004b124b723e */ /* 0x000fe2000480700e */
[-C--:B------:R-:W-:Y:S01]  /*caf0*/  FFMA R5, R6, R7.reuse, R5 ;  /* 0x0000000706057223 */ /* 0x080fe20000000005 */
[----:B------:R-:W-:Y:S01]  /*cb00*/  FSEL R6, R136, 0.12837915122509002686, P0 ;  /* 0x3e0375d388067808 */ /* 0x000fe20000000000 */
[----:B------:R-:W-:Y:S01]  /*cb10*/  FMUL R14, R62, 0.70710676908493041992 ;  /* 0x3f3504f33e0e7820 */ /* 0x000fe20000400000 */
[----:B------:R-:W-:Y:S01]  /*cb20*/  @P5 LOP3.LUT R116, R10, 0x80000000, R145, 0xb8, !PT ;  /* 0x800000000a745812 */ /* 0x000fe200078eb891 */
[-C--:B------:R-:W-:Y:S01]  /*cb30*/  FFMA R8, R5, R7.reuse, R8 ;  /* 0x0000000705087223 */ /* 0x080fe20000000008 */
[----:B------:R1:W-:Y:S01]  /*cb40*/  STS.128 [R181+UR43+0x2400], R72 ;  /* 0x00240048b5007988 */ /* 0x0003e20008000c2b */
[C---:B------:R-:W-:Y:S01]  /*cb50*/  FMUL R5, R14.reuse, R14 ;  /* 0x0000000e0e057220 */ /* 0x040fe20000400000 */
[----:B------:R-:W-:Y:S01]  /*cb60*/  FSETP.GE.AND P5, PT, |R14|, 1.0029599666595458984, PT ;  /* 0x3f8060fe0e00780b */ /* 0x000fe20003fa6200 */
[----:B------:R-:W-:Y:S01]  /*cb70*/  FFMA R3, R8, R7, R3 ;  /* 0x0000000708037223 */ /* 0x000fe20000000003 */
[----:B------:R-:W-:Y:S01]  /*cb80*/  FMUL R18, R20, 0.5 ;  /* 0x3f00000014127820 */ /* 0x000fe20000400000 */
[----:B------:R-:W-:Y:S01]  /*cb90*/  FMUL R20, R24, 0.5 ;  /* 0x3f00000018147820 */ /* 0x000fe20000400000 */
[----:B------:R-:W-:Y:S01]  /*cba0*/  FSEL R8, |R14|, R5, P5 ;  /* 0x000000050e087208 */ /* 0x000fe20002800200 */
[----:B------:R-:W-:Y:S01]  /*cbb0*/  FFMA R6, R3, R7, R6 ;  /* 0x0000000703067223 */ /* 0x000fe20000000006 */
[----:B------:R-:W-:Y:S01]  /*cbc0*/  FSEL R3, -R7, R12, P0 ;  /* 0x0000000c07037208 */ /* 0x000fe20000000100 */
[----:B------:R-:W-:Y:S01]  /*cbd0*/  FMUL R20, R85, R20 ;  /* 0x0000001455147220 */ /* 0x000fe20000400000 */
[----:B------:R-:W-:Y:S01]  /*cbe0*/  FSEL R10, R148, 8.4834944573231041431e-05, P5 ;  /* 0x38b1e96a940a7808 */ /* 0x000fe20002800000 */
[----:B------:R-:W-:Y:S01]  /*cbf0*/  FADD R7, R80, 1 ;  /* 0x3f80000050077421 */ /* 0x000fe20000000000 */
[----:B------:R-:W-:Y:S01]  /*cc00*/  FSEL R5, -R140, -0.00082130916416645050049, P5 ;  /* 0xba574d208c057808 */ /* 0x000fe20002800100 */
[----:B------:R-:W-:Y:S01]  /*cc10*/  FFMA R3, R6, R3, R3 ;  /* 0x0000000306037223 */ /* 0x000fe20000000003 */
[----:B------:R-:W-:Y:S01]  /*cc20*/  FSEL R6, R135, 0.0052134888246655464172, P5 ;  /* 0x3baad5ea87067808 */ /* 0x000fe20002800000 */
[----:B------:R-:W-:Y:S01]  /*cc30*/  FMUL R13, R22, 0.5 ;  /* 0x3f000000160d7820 */ /* 0x000fe20000400000 */
[----:B------:R-:W-:Y:S01]  /*cc40*/  FMUL R22, R23, 0.5 ;  /* 0x3f00000017167820 */ /* 0x000fe20000400000 */
[----:B------:R-:W-:Y:S01]  /*cc50*/  FFMA R5, R10, R8, R5 ;  /* 0x000000080a057223 */ /* 0x000fe20000000005 */
[----:B------:R-:W-:Y:S01]  /*cc60*/  FMUL R18, R7, R18 ;  /* 0x0000001207127220 */ /* 0x000fe20000400000 */
[----:B------:R-:W-:Y:S01]  /*cc70*/  FSEL R7, -R139, -0.026868773624300956726, P5 ;  /* 0xbcdc1be78b077808 */ /* 0x000fe20002800100 */
[----:B------:R-:W2:Y:S01]  /*cc80*/  @P4 MUFU.EX2 R10, R118 ;  /* 0x00000076000a4308 */ /* 0x000ea20000000800 */
[----:B------:R-:W-:Y:S01]  /*cc90*/  FMUL R13, R84, R13 ;  /* 0x0000000d540d7220 */ /* 0x000fe20000400000 */
[----:B------:R-:W-:Y:S01]  /*cca0*/  FMUL R22, R83, R22 ;  /* 0x0000001653167220 */ /* 0x000fe20000400000 */
[-C--:B------:R-:W-:Y:S01]  /*ccb0*/  FFMA R6, R5, R8.reuse, R6 ;  /* 0x0000000805067223 */ /* 0x080fe20000000006 */
[----:B------:R-:W-:Y:S01]  /*ccc0*/  FSEL R5, R137, -0.37612664699554443359, P5 ;  /* 0xbec093ac89057808 */ /* 0x000fe20002800000 */
[----:B------:R-:W-:Y:S01]  /*ccd0*/  FMUL R9, R21, 0.5 ;  /* 0x3f00000015097820 */ /* 0x000fe20000400000 */
[----:B------:R-:W-:Y:S01]  /*cce0*/  FMUL R16, R64, 0.70710676908493041992 ;  /* 0x3f3504f340107820 */ /* 0x000fe20000400000 */
[----:B------:R-:W-:Y:S01]  /*ccf0*/  F2FP.SATFINITE.E4M3.F32.PACK_AB_MERGE_C R11, R22, R13, RZ ;  /* 0x0000000d160b723e */ /* 0x000fe200048070ff */
[----:B------:R-:W-:Y:S01]  /*cd00*/  FADD R22, R87, 1 ;  /* 0x3f80000057167421 */ /* 0x000fe20000000000 */
[-C--:B------:R-:W-:Y:S01]  /*cd10*/  FFMA R7, R6, R8.reuse, R7 ;  /* 0x0000000806077223 */ /* 0x080fe20000000007 */
[----:B------:R-:W-:Y:S01]  /*cd20*/  FSEL R6, R138, 0.11284004896879196167, P5 ;  /* 0x3de718af8a067808 */ /* 0x000fe20002800000 */
[----:B------:R-:W-:Y:S01]  /*cd30*/  FMUL R9, R82, R9 ;  /* 0x0000000952097220 */ /* 0x000fe20000400000 */
[----:B------:R-:W-:Y:S01]  /*cd40*/  FMUL R25, R22, R25 ;  /* 0x0000001916197220 */ /* 0x000fe20000400000 */
[----:B------:R-:W-:Y:S01]  /*cd50*/  FMUL R22, R27, 0.5 ;  /* 0x3f0000001b167820 */ /* 0x000fe20000400000 */
[----:B------:R-:W-:Y:S01]  /*cd60*/  FADD R17, R90, 1 ;  /* 0x3f8000005a117421 */ /* 0x000fe20000000000 */
[----:B------:R-:W-:Y:S01]  /*cd70*/  FFMA R6, R7, R8, R6 ;  /* 0x0000000807067223 */ /* 0x000fe20000000006 */
[----:B------:R-:W-:Y:S01]  /*cd80*/  FSEL R7, -R8, R14, P5 ;  /* 0x0000000e08077208 */ /* 0x000fe20002800100 */
[----:B--2---:R-:W-:Y:S01]  /*cd90*/  @P4 FADD R10, -R10, 1 ;  /* 0x3f8000000a0a4421 */ /* 0x004fe20000000100 */
[----:B------:R-:W-:Y:S01]  /*cda0*/  F2FP.SATFINITE.E4M3.F32.PACK_AB_MERGE_C R24, R9, R18, R11 ;  /* 0x000000120918723e */ /* 0x000fe2000480700b */
[----:B------:R-:W-:Y:S01]  /*cdb0*/  FMUL R22, R15, R22 ;  /* 0x000000160f167220 */ /* 0x000fe20000400000 */
[----:B------:R-:W-:Y:S01]  /*cdc0*/  FMUL R15, R63, 0.70710676908493041992 ;  /* 0x3f3504f33f0f7820 */ /* 0x000fe20000400000 */
[-C--:B------:R-:W-:Y:S01]  /*cdd0*/  FFMA R5, R6, R8.reuse, R5 ;  /* 0x0000000806057223 */ /* 0x080fe20000000005 */
[----:B------:R-:W-:Y:S01]  /*cde0*/  @P4 LOP3.LUT R118, R10, 0x80000000, R147, 0xb8, !PT ;  /* 0x800000000a764812 */ /* 0x000fe200078eb893 */
[----:B------:R-:W-:Y:S01]  /*cdf0*/  FADD R18, R89, 1 ;  /* 0x3f80000059127421 */ /* 0x000fe20000000000 */
[----:B------:R-:W-:Y:S01]  /*ce00*/  FSEL R6, R136, 0.12837915122509002686, P5 ;  /* 0x3e0375d388067808 */ /* 0x000fe20002800000 */
[C---:B------:R-:W-:Y:S01]  /*ce10*/  FMUL R10, R15.reuse, R15 ;  /* 0x0000000f0f0a7220 */ /* 0x040fe20000400000 */
[----:B------:R-:W-:Y:S01]  /*ce20*/  FSETP.GE.AND P4, PT, |R15|, 1.0029599666595458984, PT ;  /* 0x3f8060fe0f00780b */ /* 0x000fe20003f86200 */
[----:B------:R-:W-:Y:S01]  /*ce30*/  FADD R21, R94, 1 ;  /* 0x3f8000005e157421 */ /* 0x000fe20000000000 */
[----:B------:R-:W-:Y:S01]  /*ce40*/  FMUL R27, R32, 0.5 ;  /* 0x3f000000201b7820 */ /* 0x000fe20000400000 */
[----:B------:R-:W-:Y:S01]  /*ce50*/  FFMA R6, R5, R8, R6 ;  /* 0x0000000805067223 */ /* 0x000fe20000000006 */
[----:B------:R-:W-:Y:S01]  /*ce60*/  FSEL R10, |R15|, R10, P4 ;  /* 0x0000000a0f0a7208 */ /* 0x000fe20002000200 */
[----:B------:R-:W-:Y:S01]  /*ce70*/  FMUL R32, R48, 0.5 ;  /* 0x3f00000030207820 */ /* 0x000fe20000400000 */
[----:B------:R-:W-:Y:S01]  /*ce80*/  FSEL R8, R148, 8.4834944573231041431e-05, P4 ;  /* 0x38b1e96a94087808 */ /* 0x000fe20002000000 */
[----:B------:R-:W-:Y:S01]  /*ce90*/  FMUL R27, R92, R27 ;  /* 0x0000001b5c1b7220 */ /* 0x000fe20000400000 */
[----:B------:R-:W-:Y:S01]  /*cea0*/  FSEL R5, -R140, -0.00082130916416645050049, P4 ;  /* 0xba574d208c057808 */ /* 0x000fe20002000100 */
[----:B------:R-:W-:Y:S01]  /*ceb0*/  FFMA R7, R6, R7, R7 ;  /* 0x0000000706077223 */ /* 0x000fe20000000007 */
[----:B------:R-:W-:Y:S01]  /*cec0*/  FSEL R6, R135, 0.0052134888246655464172, P4 ;  /* 0x3baad5ea87067808 */ /* 0x000fe20002000000 */
[----:B------:R-:W2:Y:S01]  /*ced0*/  @P3 MUFU.EX2 R9, R4 ;  /* 0x0000000400093308 */ /* 0x000ea20000000800 */
[----:B------:R-:W-:Y:S01]  /*cee0*/  FMUL R13, R26, 0.5 ;  /* 0x3f0000001a0d7820 */ /* 0x000fe20000400000 */
[-C--:B------:R-:W-:Y:S01]  /*cef0*/  FFMA R5, R8, R10.reuse, R5 ;  /* 0x0000000a08057223 */ /* 0x080fe20000000005 */
[----:B------:R-:W-:Y:S01]  /*cf00*/  FSEL R8, R138, 0.11284004896879196167, P4 ;  /* 0x3de718af8a087808 */ /* 0x000fe20002000000 */
[----:B------:R-:W-:Y:S01]  /*cf10*/  FMUL R26, R28, 0.5 ;  /* 0x3f0000001c1a7820 */ /* 0x000fe20000400000 */
[----:B------:R-:W-:Y:S01]  /*cf20*/  FMUL R13, R86, R13 ;  /* 0x0000000d560d7220 */ /* 0x000fe20000400000 */
[----:B------:R-:W-:Y:S01]  /*cf30*/  FFMA R6, R5, R10, R6 ;  /* 0x0000000a05067223 */ /* 0x000fe20000000006 */
[----:B------:R-:W-:Y:S01]  /*cf40*/  FSEL R5, -R139, -0.026868773624300956726, P4 ;  /* 0xbcdc1be78b057808 */ /* 0x000fe20002000100 */
[----:B------:R-:W-:Y:S01]  /*cf50*/  FMUL R26, R17, R26 ;  /* 0x0000001a111a7220 */ /* 0x000fe20000400000 */
[----:B------:R-:W-:Y:S01]  /*cf60*/  FMUL R32, R109, R32 ;  /* 0x000000206d207220 */ /* 0x000fe20000400000 */
[----:B------:R-:W-:Y:S01]  /*cf70*/  F2FP.SATFINITE.E4M3.F32.PACK_AB_MERGE_C R13, R22, R13, RZ ;  /* 0x0000000d160d723e */ /* 0x000fe200048070ff */
[----:B------:R-:W-:Y:S01]  /*cf80*/  FMUL R19, R34, 0.5 ;  /* 0x3f00000022137820 */ /* 0x000fe20000400000 */
[----:B------:R-:W-:Y:S01]  /*cf90*/  FFMA R5, R6, R10, R5 ;  /* 0x0000000a06057223 */ /* 0x000fe20000000005 */
[----:B------:R-:W-:Y:S01]  /*cfa0*/  FSEL R6, R136, 0.12837915122509002686, P4 ;  /* 0x3e0375d388067808 */ /* 0x000fe20002000000 */
[----:B------:R-:W-:Y:S01]  /*cfb0*/  FMUL R17, R29, 0.5 ;  /* 0x3f0000001d117820 */ /* 0x000fe20000400000 */
[----:B------:R-:W-:Y:S01]  /*cfc0*/  F2FP.SATFINITE.E4M3.F32.PACK_AB_MERGE_C R25, R25, R20, R13 ;  /* 0x000000141919723e */ /* 0x000fe2000480700d */
[----:B------:R-:W-:Y:S01]  /*cfd0*/  FFMA R8, R5, R10, R8 ;  /* 0x0000000a05087223 */ /* 0x000fe20000000008 */
[----:B------:R-:W-:Y:S01]  /*cfe0*/  FSEL R5, R137, -0.37612664699554443359, P4 ;  /* 0xbec093ac89057808 */ /* 0x000fe20002000000 */
[----:B--2---:R-:W-:Y:S01]  /*cff0*/  @P3 FADD R9, -R9, 1 ;  /* 0x3f80000009093421 */ /* 0x004fe20000000100 */
[----:B------:R-:W-:Y:S01]  /*d000*/  FMUL R17, R18, R17 ;  /* 0x0000001112117220 */ /* 0x000fe20000400000 */
[----:B------:R-:W-:Y:S01]  /*d010*/  FMUL R19, R96, R19 ;  /* 0x0000001360137220 */ /* 0x000fe20000400000 */
[----:B------:R-:W-:Y:S01]  /*d020*/  FMUL R18, R91, R30 ;  /* 0x0000001e5b127220 */ /* 0x000fe20000400000 */
[----:B------:R-:W-:Y:S01]  /*d030*/  FFMA R5, R8, R10, R5 ;  /* 0x0000000a08057223 */ /* 0x000fe20000000005 */
[----:B------:R-:W-:Y:S01]  /*d040*/  @P3 LOP3.LUT R4, R9, 0x80000000, R146, 0xb8, !PT ;  /* 0x8000000009043812 */ /* 0x000fe200078eb892 */
[C---:B------:R-:W-:Y:S01]  /*d050*/  FMUL R9, R16.reuse, R16 ;  /* 0x0000001010097220 */ /* 0x040fe20000400000 */
[----:B------:R-:W-:Y:S01]  /*d060*/  FSETP.GE.AND P3, PT, |R16|, 1.0029599666595458984, PT ;  /* 0x3f8060fe1000780b */ /* 0x000fe20003f66200 */
[----:B------:R-:W-:Y:S01]  /*d070*/  FFMA R6, R5, R10, R6 ;  /* 0x0000000a05067223 */ /* 0x000fe20000000006 */
[----:B------:R-:W-:Y:S01]  /*d080*/  FSEL R5, -R10, R15, P4 ;  /* 0x0000000f0a057208 */ /* 0x000fe20002000100 */
[----:B------:R-:W-:Y:S01]  /*d090*/  FMUL R8, R35, 0.5 ;  /* 0x3f00000023087820 */ /* 0x000fe20000400000 */
[----:B------:R-:W-:Y:S01]  /*d0a0*/  FSEL R13, |R16|, R9, P3 ;  /* 0x00000009100d7208 */ /* 0x000fe20001800200 */
[----:B------:R-:W-:Y:S01]  /*d0b0*/  FMUL R28, R37, 0.5 ;  /* 0x3f000000251c7820 */ /* 0x000fe20000400000 */
[----:B------:R-:W-:Y:S01]  /*d0c0*/  FSEL R11, R148, 8.4834944573231041431e-05, P3 ;  /* 0x38b1e96a940b7808 */ /* 0x000fe20001800000 */
[----:B------:R-:W-:Y:S01]  /*d0d0*/  FFMA R5, R6, R5, R5 ;  /* 0x0000000506057223 */ /* 0x000fe20000000005 */
[----:B------:R-:W-:Y:S01]  /*d0e0*/  FSEL R6, -R140, -0.00082130916416645050049, P3 ;  /* 0xba574d208c067808 */ /* 0x000fe20001800100 */
[----:B------:R-:W2:Y:S01]  /*d0f0*/  @P2 MUFU.EX2 R10, R2 ;  /* 0x00000002000a2308 */ /* 0x000ea20000000800 */
[----:B------:R-:W-:Y:S01]  /*d100*/  FSEL R9, R135, 0.0052134888246655464172, P3 ;  /* 0x3baad5ea87097808 */ /* 0x000fe20001800000 */
[----:B------:R-:W-:Y:S01]  /*d110*/  FMUL R8, R95, R8 ;  /* 0x000000085f087220 */ /* 0x000fe20000400000 */
[----:B------:R-:W-:Y:S01]  /*d120*/  FADD R20, R93, 1 ;  /* 0x3f8000005d147421 */ /* 0x000fe20000000000 */
[----:B------:R-:W-:Y:S01]  /*d130*/  FFMA R6, R11, R13, R6 ;  /* 0x0000000d0b067223 */ /* 0x000fe20000000006 */
[----:B------:R-:W-:Y:S01]  /*d140*/  FSEL R11, R138, 0.11284004896879196167, P3 ;  /* 0x3de718af8a0b7808 */ /* 0x000fe20001800000 */
[----:B------:R-:W-:Y:S01]  /*d150*/  FMUL R28, R99, R28 ;  /* 0x0000001c631c7220 */ /* 0x000fe20000400000 */
[----:B------:R-:W-:Y:S01]  /*d160*/  F2FP.SATFINITE.E4M3.F32.PACK_AB_MERGE_C R19, R8, R19, RZ ;  /* 0x000000130813723e */ /* 0x000fe200048070ff */
[----:B------:R-:W-:Y:S01]  /*d170*/  FMUL R31, R20, R31 ;  /* 0x0000001f141f7220 */ /* 0x000fe20000400000 */
[----:B------:R-:W-:Y:S01]  /*d180*/  FSEL R8, -R139, -0.026868773624300956726, P3 ;  /* 0xbcdc1be78b087808 */ /* 0x000fe20001800100 */
[----:B------:R-:W-:Y:S01]  /*d190*/  FMUL R20, R33, 0.5 ;  /* 0x3f00000021147820 */ /* 0x000fe20000400000 */
[-C--:B------:R-:W-:Y:S01]  /*d1a0*/  FFMA R9, R6, R13.reuse, R9 ;  /* 0x0000000d06097223 */ /* 0x080fe20000000009 */
[----:B------:R-:W-:Y:S01]  /*d1b0*/  FSEL R6, R137, -0.37612664699554443359, P3 ;  /* 0xbec093ac89067808 */ /* 0x000fe20001800000 */
[----:B------:R-:W-:Y:S01]  /*d1c0*/  FMUL R29, R41, 0.5 ;  /* 0x3f000000291d7820 */ /* 0x000fe20000400000 */
[----:B------:R-:W-:Y:S01]  /*d1d0*/  F2FP.SATFINITE.E4M3.F32.PACK_AB_MERGE_C R18, R31, R18, RZ ;  /* 0x000000121f12723e */ /* 0x000fe200048070ff */
[----:B------:R-:W-:Y:S01]  /*d1e0*/  FMUL R20, R21, R20 ;  /* 0x0000001415147220 */ /* 0x000fe20000400000 */
[----:B------:R-:W-:Y:S01]  /*d1f0*/  FADD R21, R98, 1 ;  /* 0x3f80000062157421 */ /* 0x000fe20000000000 */
[----:B------:R-:W-:Y:S01]  /*d200*/  FFMA R8, R9, R13, R8 ;  /* 0x0000000d09087223 */ /* 0x000fe20000000008 */
[----:B------:R-:W-:Y:S01]  /*d210*/  F2FP.SATFINITE.E4M3.F32.PACK_AB_MERGE_C R26, R17, R26, R18 ;  /* 0x0000001a111a723e */ /* 0x000fe20004807012 */
[----:B------:R-:W-:Y:S01]  /*d220*/  FMUL R17, R65, 0.70710676908493041992 ;  /* 0x3f3504f341117820 */ /* 0x000fe20000400000 */
[----:B------:R-:W-:Y:S01]  /*d230*/  FSEL R9, R136, 0.12837915122509002686, P3 ;  /* 0x3e0375d388097808 */ /* 0x000fe20001800000 */
[----:B------:R-:W-:Y:S01]  /*d240*/  FMUL R18, R21, R38 ;  /* 0x0000002615127220 */ /* 0x000fe20000400000 */
[----:B------:R-:W-:Y:S01]  /*d250*/  F2FP.SATFINITE.E4M3.F32.PACK_AB_MERGE_C R27, R20, R27, R19 ;  /* 0x0000001b141b723e */ /* 0x000fe20004807013 */
[----:B--2---:R-:W-:Y:S01]  /*d260*/  @P2 FADD R21, -R10, 1 ;  /* 0x3f8000000a152421 */ /* 0x004fe20000000100 */
[-C--:B------:R-:W-:Y:S01]  /*d270*/  FFMA R11, R8, R13.reuse, R11 ;  /* 0x0000000d080b7223 */ /* 0x080fe2000000000b */
[----:B------:R-:W-:Y:S01]  /*d280*/  FADD R10, R97, 1 ;  /* 0x3f800000610a7421 */ /* 0x000fe20000000000 */
[----:B------:R-:W-:Y:S01]  /*d290*/  FMUL R20, R40, 0.5 ;  /* 0x3f00000028147820 */ /* 0x000fe20000400000 */
[----:B------:R1:W-:Y:S01]  /*d2a0*/  STS.128 [R191+0x2010], R24 ;  /* 0x00201018bf007388 */ /* 0x0003e20000000c00 */
[----:B------:R-:W-:Y:S01]  /*d2b0*/  @P2 LOP3.LUT R2, R21, 0x80000000, R70, 0xb8, !PT ;  /* 0x8000000015022812 */ /* 0x000fe200078eb846 */
[----:B------:R-:W-:Y:S01]  /*d2c0*/  FFMA R6, R11, R13, R6 ;  /* 0x0000000d0b067223 */ /* 0x000fe20000000006 */
[C---:B------:R-:W-:Y:S01]  /*d2d0*/  FSETP.GE.AND P2, PT, |R17|.reuse, 1.0029599666595458984, PT ;  /* 0x3f8060fe1100780b */ /* 0x040fe20003f46200 */
[----:B------:R-:W-:Y:S01]  /*d2e0*/  FMUL R8, R17, R17 ;  /* 0x0000001111087220 */ /* 0x000fe20000400000 */
[----:B------:R-:W-:Y:S01]  /*d2f0*/  FMUL R21, R36, 0.5 ;  /* 0x3f00000024157820 */ /* 0x000fe20000400000 */
[----:B------:R-:W-:Y:S01]  /*d300*/  FFMA R9, R6, R13, R9 ;  /* 0x0000000d06097223 */ /* 0x000fe20000000009 */
[----:B------:R-:W-:Y:S01]  /*d310*/  FSEL R6, -R13, R16, P3 ;  /* 0x000000100d067208 */ /* 0x000fe20001800100 */
[----:B------:R-:W-:Y:S01]  /*d320*/  FADD R22, R101, 1 ;  /* 0x3f80000065167421 */ /* 0x000fe20000000000 */
[----:B------:R-:W-:Y:S01]  /*d330*/  FSEL R13, |R17|, R8, P2 ;  /* 0x00000008110d7208 */ /* 0x000fe20001000200 */
[----:B------:R-:W-:Y:S01]  /*d340*/  FMUL R21, R10, R21 ;  /* 0x000000150a157220 */ /* 0x000fe20000400000 */
[----:B------:R-:W-:Y:S01]  /*d350*/  FSEL R11, R148, 8.4834944573231041431e-05, P2 ;  /* 0x38b1e96a940b7808 */ /* 0x000fe20001000000 */
[----:B------:R-:W-:Y:S01]  /*d360*/  FMUL R29, R22, R29 ;  /* 0x0000001d161d7220 */ /* 0x000fe20000400000 */
[----:B------:R-:W-:Y:S01]  /*d370*/  FSEL R8, -R140, -0.00082130916416645050049, P2 ;  /* 0xba574d208c087808 */ /* 0x000fe20001000100 */
[----:B------:R-:W-:Y:S01]  /*d380*/  FMUL R19, R39, 0.5 ;  /* 0x3f00000027137820 */ /* 0x000fe20000400000 */
[----:B------:R-:W-:Y:S01]  /*d390*/  FSEL R10, -R139, -0.026868773624300956726, P2 ;  /* 0xbcdc1be78b0a7808 */ /* 0x000fe20001000100 */
[----:B------:R-:W-:Y:S01]  /*d3a0*/  FFMA R6, R9, R6, R6 ;  /* 0x0000000609067223 */ /* 0x000fe20000000006 */
[----:B------:R-:W-:Y:S01]  /*d3b0*/  FSEL R9, R135, 0.0052134888246655464172, P2 ;  /* 0x3baad5ea87097808 */ /* 0x000fe20001000000 */
[----:B------:R-:W-:Y:S01]  /*d3c0*/  FFMA R8, R11, R13, R8 ;  /* 0x0000000d0b087223 */ /* 0x000fe20000000008 */
[----:B------:R-:W-:Y:S01]  /*d3d0*/  FMUL R19, R100, R19 ;  /* 0x0000001364137220 */ /* 0x000fe20000400000 */
[----:B------:R-:W2:Y:S01]  /*d3e0*/  @P1 MUFU.EX2 R11, R0 ;  /* 0x00000000000b1308 */ /* 0x000ea20000000800 */
[----:B------:R-:W-:Y:S01]  /*d3f0*/  FMUL R30, R45, 0.5 ;  /* 0x3f0000002d1e7820 */ /* 0x000fe20000400000 */
[----:B------:R-:W-:Y:S01]  /*d400*/  FMUL R31, R49, 0.5 ;  /* 0x3f000000311f7820 */ /* 0x000fe20000400000 */
[----:B------:R-:W-:Y:S01]  /*d410*/  FADD R36, R113, 1 ;  /* 0x3f80000071247421 */ /* 0x000fe20000000000 */
[----:B------:R-:W-:Y:S01]  /*d420*/  F2FP.SATFINITE.E4M3.F32.PACK_AB_MERGE_C R18, R19, R18, RZ ;  /* 0x000000121312723e */ /* 0x000fe200048070ff */
[----:B------:R-:W-:Y:S01]  /*d430*/  FFMA R9, R8, R13, R9 ;  /* 0x0000000d08097223 */ /* 0x000fe20000000009 */
[----:B------:R-:W-:Y:S01]  /*d440*/  FADD R19, R102, 1 ;  /* 0x3f80000066137421 */ /* 0x000fe20000000000 */
[----:B------:R-:W-:Y:S01]  /*d450*/  FADD R118, R118, 1 ;  /* 0x3f80000076767421 */ /* 0x000fe20000000000 */
[----:B------:R-:W-:Y:S01]  /*d460*/  F2FP.SATFINITE.E4M3.F32.PACK_AB_MERGE_C R28, R28, R21, R18 ;  /* 0x000000151c1c723e */ /* 0x000fe20004807012 */
[-C--:B------:R-:W-:Y:S01]  /*d470*/  FFMA R10, R9, R13.reuse, R10 ;  /* 0x0000000d090a7223 */ /* 0x080fe2000000000a */
[----:B------:R-:W-:Y:S01]  /*d480*/  FSEL R9, R138, 0.11284004896879196167, P2 ;  /* 0x3de718af8a097808 */ /* 0x000fe20001000000 */
[----:B------:R-:W-:Y:S01]  /*d490*/  FMUL R20, R19, R20 ;  /* 0x0000001413147220 */ /* 0x000fe20000400000 */
[----:B------:R-:W-:Y:S01]  /*d4a0*/  FMUL R19, R42, 0.5 ;  /* 0x3f0000002a137820 */ /* 0x000fe20000400000 */
[----:B------:R-:W-:Y:S01]  /*d4b0*/  FADD R8, R103, 1 ;  /* 0x3f80000067087421 */ /* 0x000fe20000000000 */
[----:B------:R-:W-:Y:S01]  /*d4c0*/  FADD R18, R105, 1 ;  /* 0x3f80000069127421 */ /* 0x000fe20000000000 */
[----:B------:R-:W-:Y:S01]  /*d4d0*/  FFMA R9, R10, R13, R9 ;  /* 0x0000000d0a097223 */ /* 0x000fe20000000009 */
[----:B------:R-:W-:Y:S01]  /*d4e0*/  FADD R23, R108, 1 ;  /* 0x3f8000006c177421 */ /* 0x000fe20000000000 */
[----:B------:R-:W-:Y:S01]  /*d4f0*/  FMUL R19, R8, R19 ;  /* 0x0000001308137220 */ /* 0x000fe20000400000 */
[----:B------:R-:W-:Y:S01]  /*d500*/  FSEL R8, R137, -0.37612664699554443359, P2 ;  /* 0xbec093ac89087808 */ /* 0x000fe20001000000 */
[----:B------:R-:W-:Y:S01]  /*d510*/  FMUL R10, R18, R43 ;  /* 0x0000002b120a7220 */ /* 0x000fe20000400000 */
[----:B--2---:R-:W-:Y:S01]  /*d520*/  @P1 FADD R21, -R11, 1 ;  /* 0x3f8000000b151421 */ /* 0x004fe20000000100 */
[----:B------:R-:W-:Y:S01]  /*d530*/  FSEL R11, R136, 0.12837915122509002686, P2 ;  /* 0x3e0375d3880b7808 */ /* 0x000fe20001000000 */
[----:B------:R-:W-:Y:S01]  /*d540*/  FMUL R18, R66, 0.70710676908493041992 ;  /* 0x3f3504f342127820 */ /* 0x000fe20000400000 */
[----:B------:R-:W-:Y:S01]  /*d550*/  FMUL R118, R118, R57 ;  /* 0x0000003976767220 */ /* 0x000fe20000400000 */
[----:B------:R-:W-:Y:S01]  /*d560*/  F2FP.SATFINITE.E4M3.F32.PACK_AB_MERGE_C R19, R10, R19, RZ ;  /* 0x000000130a13723e */ /* 0x000fe200048070ff */
[-C--:B------:R-:W-:Y:S01]  /*d570*/  FFMA R8, R9, R13.reuse, R8 ;  /* 0x0000000d09087223 */ /* 0x080fe20000000008 */
[----:B------:R-:W-:Y:S01]  /*d580*/  @P1 LOP3.LUT R0, R21, 0x80000000, R68, 0xb8, !PT ;  /* 0x8000000015001812 */ /* 0x000fe200078eb844 */
[C---:B------:R-:W-:Y:S01]  /*d590*/  FMUL R9, R18.reuse, R18 ;  /* 0x0000001212097220 */ /* 0x040fe20000400000 */
[----:B------:R-:W-:Y:S01]  /*d5a0*/  FSETP.GE.AND P1, PT, |R18|, 1.0029599666595458984, PT ;  /* 0x3f8060fe1200780b */ /* 0x000fe20003f26200 */
[----:B------:R-:W-:Y:S01]  /*d5b0*/  FMUL R23, R23, R46 ;  /* 0x0000002e17177220 */ /* 0x000fe20000400000 */
[----:B------:R-:W-:Y:S01]  /*d5c0*/  F2FP.SATFINITE.E4M3.F32.PACK_AB_MERGE_C R29, R29, R20, R19 ;  /* 0x000000141d1d723e */ /* 0x000fe20004807013 */
[----:B------:R-:W-:Y:S01]  /*d5d0*/  FFMA R11, R8, R13, R11 ;  /* 0x0000000d080b7223 */ /* 0x000fe2000000000b */
[----:B------:R-:W-:Y:S01]  /*d5e0*/  FSEL R8, -R13, R17, P2 ;  /* 0x000000110d087208 */ /* 0x000fe20001000100 */
[----:B------:R-:W-:Y:S01]  /*d5f0*/  FADD R19, R106, 1 ;  /* 0x3f8000006a137421 */ /* 0x000fe20000000000 */
[----:B------:R-:W-:Y:S01]  /*d600*/  FSEL R13, |R18|, R9, P1 ;  /* 0x00000009120d7208 */ /* 0x000fe20000800200 */
[----:B------:R-:W-:Y:S01]  /*d610*/  FMUL R21, R44, 0.5 ;  /* 0x3f0000002c157820 */ /* 0x000fe20000400000 */
[----:B------:R-:W-:Y:S01]  /*d620*/  FSEL R10, R148, 8.4834944573231041431e-05, P1 ;  /* 0x38b1e96a940a7808 */ /* 0x000fe20000800000 */
[----:B------:R-:W-:Y:S01]  /*d630*/  FMUL R30, R19, R30 ;  /* 0x0000001e131e7220 */ /* 0x000fe20000400000 */
[----:B------:R-:W-:Y:S01]  /*d640*/  FSEL R9, -R140, -0.00082130916416645050049, P1 ;  /* 0xba574d208c097808 */ /* 0x000fe20000800100 */
[----:B------:R-:W-:Y:S01]  /*d650*/  FFMA R8, R11, R8, R8 ;  /* 0x000000080b087223 */ /* 0x000fe20000000008 */
[----:B------:R-:W-:Y:S01]  /*d660*/  FSEL R11, -R139, -0.026868773624300956726, P1 ;  /* 0xbcdc1be78b0b7808 */ /* 0x000fe20000800100 */
[----:B------:R-:W2:Y:S01]  /*d670*/  @P0 MUFU.EX2 R19, R3 ;  /* 0x0000000300130308 */ /* 0x000ea20000000800 */
[----:B------:R-:W-:Y:S01]  /*d680*/  FADD R22, R107, 1 ;  /* 0x3f8000006b167421 */ /* 0x000fe20000000000 */
[----:B------:R-:W-:Y:S01]  /*d690*/  FFMA R9, R10, R13, R9 ;  /* 0x0000000d0a097223 */ /* 0x000fe20000000009 */
[----:B------:R-:W-:Y:S01]  /*d6a0*/  FSEL R10, R135, 0.0052134888246655464172, P1 ;  /* 0x3baad5ea870a7808 */ /* 0x000fe20000800000 */
[----:B------:R-:W-:Y:S01]  /*d6b0*/  FMUL R34, R51, 0.5 ;  /* 0x3f00000033227820 */ /* 0x000fe20000400000 */
[----:B------:R-:W-:Y:S01]  /*d6c0*/  FMUL R20, R22, R47 ;  /* 0x0000002f16147220 */ /* 0x000fe20000400000 */
[----:B------:R-:W-:Y:S01]  /*d6d0*/  FMUL R21, R104, R21 ;  /* 0x0000001568157220 */ /* 0x000fe20000400000 */
[----:B------:R-:W-:Y:S01]  /*d6e0*/  FMUL R61, R61, 0.5 ;  /* 0x3f0000003d3d7820 */ /* 0x000fe20000400000 */
[----:B------:R-:W-:Y:S01]  /*d6f0*/  FFMA R10, R9, R13, R10 ;  /* 0x0000000d090a7223 */ /* 0x000fe2000000000a */
[----:B------:R-:W-:Y:S01]  /*d700*/  FSEL R9, R137, -0.37612664699554443359, P1 ;  /* 0xbec093ac89097808 */ /* 0x000fe20000800000 */
[----:B------:R-:W-:Y:S01]  /*d710*/  FMUL R64, R64, 0.5 ;  /* 0x3f00000040407820 */ /* 0x000fe20000400000 */
[----:B------:R-:W-:Y:S01]  /*d720*/  F2FP.SATFINITE.E4M3.F32.PACK_AB_MERGE_C R23, R20, R23, RZ ;  /* 0x000000171417723e */ /* 0x000fe200048070ff */
[----:B------:R-:W-:Y:S01]  /*d730*/  FFMA R11, R10, R13, R11 ;  /* 0x0000000d0a0b7223 */ /* 0x000fe2000000000b */
[----:B------:R-:W-:Y:S01]  /*d740*/  FSEL R10, R138, 0.11284004896879196167, P1 ;  /* 0x3de718af8a0a7808 */ /* 0x000fe20000800000 */
[----:B------:R-:W-:Y:S01]  /*d750*/  FADD R20, R111, 1 ;  /* 0x3f8000006f147421 */ /* 0x000fe20000000000 */
[----:B------:R-:W-:Y:S01]  /*d760*/  F2FP.SATFINITE.E4M3.F32.PACK_AB_MERGE_C R30, R30, R21, R23 ;  /* 0x000000151e1e723e */ /* 0x000fe20004807017 */
[----:B------:R-:W-:Y:S01]  /*d770*/  FMUL R33, R50, 0.5 ;  /* 0x3f00000032217820 */ /* 0x000fe20000400000 */
[----:B--2---:R-:W-:Y:S01]  /*d780*/  @P0 FADD R35, -R19, 1 ;  /* 0x3f80000013230421 */ /* 0x004fe20000000100 */
[----:B------:R-:W-:Y:S01]  /*d790*/  FFMA R10, R11, R13, R10 ;  /* 0x0000000d0b0a7223 */ /* 0x000fe2000000000a */
[----:B------:R-:W-:Y:S01]  /*d7a0*/  FMUL R19, R67, 0.70710676908493041992 ;  /* 0x3f3504f343137820 */ /* 0x000fe20000400000 */
[----:B------:R-:W-:Y:S01]  /*d7b0*/  FADD R11, R112, 1 ;  /* 0x3f800000700b7421 */ /* 0x000fe20000000000 */
[----:B------:R-:W-:Y:S01]  /*d7c0*/  FMUL R31, R20, R31 ;  /* 0x0000001f141f7220 */ /* 0x000fe20000400000 */
[----:B------:R-:W-:Y:S01]  /*d7d0*/  @P0 LOP3.LUT R3, R35, 0x80000000, R12, 0xb8, !PT ;  /* 0x8000000023030812 */ /* 0x000fe200078eb80c */
[----:B------:R-:W-:Y:S01]  /*d7e0*/  FFMA R9, R10, R13, R9 ;  /* 0x0000000d0a097223 */ /* 0x000fe20000000009 */
[----:B------:R-:W-:Y:S01]  /*d7f0*/  FSEL R10, R136, 0.12837915122509002686, P1 ;  /* 0x3e0375d3880a7808 */ /* 0x000fe20000800000 */
[C---:B------:R-:W-:Y:S01]  /*d800*/  FMUL R12, R19.reuse, R19 ;  /* 0x00000013130c7220 */ /* 0x040fe20000400000 */
[----:B------:R-:W-:Y:S01]  /*d810*/  FSETP.GE.AND P0, PT, |R19|, 1.0029599666595458984, PT ;  /* 0x3f8060fe1300780b */ /* 0x000fe20003f06200 */
[----:B------:R-:W-:Y:S01]  /*d820*/  FMUL R34, R11, R34 ;  /* 0x000000220b227220 */ /* 0x000fe20000400000 */
[----:B------:R-:W-:Y:S01]  /*d830*/  FSEL R11, -R13, R18, P1 ;  /* 0x000000120d0b7208 */ /* 0x000fe20000800100 */
[----:B------:R-:W-:Y:S01]  /*d840*/  FFMA R10, R9, R13, R10 ;  /* 0x0000000d090a7223 */ /* 0x000fe2000000000a */
[----:B------:R-:W-:Y:S01]  /*d850*/  FSEL R22, R148, 8.4834944573231041431e-05, P0 ;  /* 0x38b1e96a94167808 */ /* 0x000fe20000000000 */
[----:B------:R-:W-:Y:S01]  /*d860*/  FADD R13, R114, 1 ;  /* 0x3f800000720d7421 */ /* 0x000fe20000000000 */
[----:B------:R-:W-:Y:S01]  /*d870*/  FSEL R9, -R140, -0.00082130916416645050049, P0 ;  /* 0xba574d208c097808 */ /* 0x000fe20000000100 */
[----:B------:R-:W-:Y:S01]  /*d880*/  FFMA R11, R10, R11, R11 ;  /* 0x0000000b0a0b7223 */ /* 0x000fe2000000000b */
[----:B------:R-:W-:Y:S01]  /*d890*/  FSEL R20, |R19|, R12, P0 ;  /* 0x0000000c13147208 */ /* 0x000fe20000000200 */
[----:B------:R-:W-:Y:S01]  /*d8a0*/  FMUL R52, R13, R52 ;  /* 0x000000340d347220 */ /* 0x000fe20000400000 */
[----:B------:R-:W-:Y:S01]  /*d8b0*/  FSEL R10, R135, 0.0052134888246655464172, P0 ;  /* 0x3baad5ea870a7808 */ /* 0x000fe20000000000 */
[----:B------:R-:W-:Y:S01]  /*d8c0*/  FMUL R33, R110, R33 ;  /* 0x000000216e217220 */ /* 0x000fe20000400000 */
[----:B------:R-:W-:Y:S01]  /*d8d0*/  FSEL R12, R138, 0.11284004896879196167, P0 ;  /* 0x3de718af8a0c7808 */ /* 0x000fe20000000000 */
[----:B------:R-:W-:Y:S01]  /*d8e0*/  FFMA R9, R22, R20, R9 ;  /* 0x0000001416097223 */ /* 0x000fe20000000009 */
[----:B------:R-:W-:Y:S01]  /*d8f0*/  FSEL R13, R137, -0.37612664699554443359, P0 ;  /* 0xbec093ac890d7808 */ /* 0x000fe20000000000 */
[----:B------:R-:W2:Y:S01]  /*d900*/  @P5 MUFU.EX2 R22, R7 ;  /* 0x0000000700165308 */ /* 0x000ea20000000800 */
[----:B------:R-:W-:Y:S01]  /*d910*/  F2FP.SATFINITE.E4M3.F32.PACK_AB_MERGE_C R33, R34, R33, RZ ;  /* 0x000000212221723e */ /* 0x000fe200048070ff */
[----:B------:R-:W-:Y:S01]  /*d920*/  FMUL R35, R53, 0.5 ;  /* 0x3f00000035237820 */ /* 0x000fe20000400000 */
[----:B------:R-:W-:Y:S01]  /*d930*/  FADD R21, R116, 1 ;  /* 0x3f80000074157421 */ /* 0x000fe20000000000 */
[----:B------:R-:W-:Y:S01]  /*d940*/  FMUL R65, R65, 0.5 ;  /* 0x3f00000041417820 */ /* 0x000fe20000400000 */
[----:B------:R-:W-:Y:S01]  /*d950*/  F2FP.SATFINITE.E4M3.F32.PACK_AB_MERGE_C R31, R31, R32, R33 ;  /* 0x000000201f1f723e */ /* 0x000fe20004807021 */
[----:B------:R-:W-:Y:S01]  /*d960*/  FMUL R35, R36, R35 ;  /* 0x0000002324237220 */ /* 0x000fe20000400000 */
[----:B------:R-:W-:Y:S01]  /*d970*/  FFMA R10, R9, R20, R10 ;  /* 0x00000014090a7223 */ /* 0x000fe2000000000a */
[----:B------:R-:W-:Y:S01]  /*d980*/  FSEL R9, -R139, -0.026868773624300956726, P0 ;  /* 0xbcdc1be78b097808 */ /* 0x000fe20000000100 */
[----:B------:R-:W-:Y:S01]  /*d990*/  FADD R34, R117, 1 ;  /* 0x3f80000075227421 */ /* 0x000fe20000000000 */
[----:B------:R-:W-:Y:S01]  /*d9a0*/  FADD R23, R4, 1 ;  /* 0x3f80000004177421 */ /* 0x000fe20000000000 */
[----:B------:R-:W-:Y:S01]  /*d9b0*/  FADD R4, R2, 1 ;  /* 0x3f80000002047421 */ /* 0x000fe20000000000 */
[----:B------:R1:W-:Y:S01]  /*d9c0*/  STS.128 [R190+0x2020], R28 ;  /* 0x0020201cbe007388 */ /* 0x0003e20000000c00 */
[----:B------:R-:W-:Y:S01]  /*d9d0*/  @P1 MUFU.EX2 R2, R11 ;  /* 0x0000000b00021308 */ /* 0x000fe20000000800 */
[----:B------:R-:W-:Y:S01]  /*d9e0*/  FMUL R21, R21, R56 ;  /* 0x0000003815157220 */ /* 0x000fe20000400000 */
[-C--:B------:R-:W-:Y:S01]  /*d9f0*/  FFMA R9, R10, R20.reuse, R9 ;  /* 0x000000140a097223 */ /* 0x080fe20000000009 */
[----:B------:R-:W-:Y:S01]  /*da00*/  FSEL R10, R136, 0.12837915122509002686, P0 ;  /* 0x3e0375d3880a7808 */ /* 0x000fe20000000000 */
[----:B------:R-:W-:Y:S01]  /*da10*/  FMUL R55, R34, R55 ;  /* 0x0000003722377220 */ /* 0x000fe20000400000 */
[----:B------:R-:W-:Y:S01]  /*da20*/  FADD R33, R0, 1 ;  /* 0x3f80000000217421 */ /* 0x000fe20000000000 */
[----:B------:R-:W-:Y:S01]  /*da30*/  FFMA R12, R9, R20, R12 ;  /* 0x00000014090c7223 */ /* 0x000fe2000000000c */
[----:B------:R-:W-:Y:S03]  /*da40*/  FSEL R9, -R20, R19, P0 ;  /* 0x0000001314097208 */ /* 0x000fe60000000100 */
[----:B------:R-:W3:Y:S01]  /*da50*/  @P4 MUFU.EX2 R34, R5 ;  /* 0x0000000500224308 */ /* 0x000ee20000000800 */
[----:B------:R-:W-:Y:S01]  /*da60*/  F2FP.SATFINITE.E4M3.F32.PACK_AB_MERGE_C R54, R55, R54, RZ ;  /* 0x000000363736723e */ /* 0x000fe200048070ff */
[----:B------:R-:W-:Y:S01]  /*da70*/  FFMA R13, R12, R20, R13 ;  /* 0x000000140c0d7223 */ /* 0x000fe2000000000d */
[----:B------:R-:W-:Y:S01]  /*da80*/  FMUL R33, R33, R60 ;  /* 0x0000003c21217220 */ /* 0x000fe20000400000 */
[----:B------:R-:W-:Y:S01]  /*da90*/  FMUL R23, R23, R58 ;  /* 0x0000003a17177220 */ /* 0x000fe20000400000 */
[----:B------:R-:W-:Y:S01]  /*daa0*/  F2FP.SATFINITE.E4M3.F32.PACK_AB_MERGE_C R12, R35, R52, R54 ;  /* 0x00000034230c723e */ /* 0x000fe20004807036 */
[----:B------:R-:W-:Y:S01]  /*dab0*/  FMUL R4, R4, R59 ;  /* 0x0000003b04047220 */ /* 0x000fe20000400000 */
[----:B------:R-:W-:Y:S03]  /*dac0*/  FFMA R10, R13, R20, R10 ;  /* 0x000000140d0a7223 */ /* 0x000fe6000000000a */
[----:B------:R-:W4:Y:S01]  /*dad0*/  @P2 MUFU.EX2 R0, R8 ;  /* 0x0000000800002308 */ /* 0x000f220000000800 */
[----:B--2---:R-:W-:Y:S01]  /*dae0*/  @P5 FADD R35, -R22, 1 ;  /* 0x3f80000016235421 */ /* 0x004fe20000000100 */
[----:B------:R-:W-:Y:S01]  /*daf0*/  FMUL R62, R62, 0.5 ;  /* 0x3f0000003e3e7820 */ /* 0x000fe20000400000 */
[----:B------:R-:W-:Y:S01]  /*db00*/  F2FP.SATFINITE.E4M3.F32.PACK_AB_MERGE_C R4, R4, R23, RZ ;  /* 0x000000170404723e */ /* 0x000fe200048070ff */
[----:B------:R-:W-:Y:S01]  /*db10*/  FFMA R9, R10, R9, R9 ;  /* 0x000000090a097223 */ /* 0x000fe20000000009 */
[----:B------:R-:W-:Y:S01]  /*db20*/  FMUL R63, R63, 0.5 ;  /* 0x3f0000003f3f7820 */ /* 0x000fe20000400000 */
[----:B------:R-:W-:Y:S01]  /*db30*/  @P5 LOP3.LUT R7, R35, 0x80000000, R14, 0xb8, !PT ;  /* 0x8000000023075812 */ /* 0x000fe200078eb80e */
[----:B------:R-:W-:Y:S03]  /*db40*/  FADD R14, R3, 1 ;  /* 0x3f800000030e7421 */ /* 0x000fe60000000000 */
[----:B------:R-:W2:Y:S01]  /*db50*/  @P0 MUFU.EX2 R10, R9 ;  /* 0x00000009000a0308 */ /* 0x000ea20000000800 */
[----:B---3--:R-:W-:Y:S01]  /*db60*/  @P4 FADD R34, -R34, 1 ;  /* 0x3f80000022224421 */ /* 0x008fe20000000100 */
[----:B------:R-:W-:Y:S01]  /*db70*/  @P1 FADD R3, -R2, 1 ;  /* 0x3f80000002031421 */ /* 0x000fe20000000100 */
[----:B------:R-:W-:Y:S01]  /*db80*/  FMUL R14, R14, R61 ;  /* 0x0000003d0e0e7220 */ /* 0x000fe20000400000 */
[----:B------:R-:W-:Y:S01]  /*db90*/  FADD R7, R7, 1 ;  /* 0x3f80000007077421 */ /* 0x000fe20000000000 */
[----:B------:R-:W-:Y:S01]  /*dba0*/  FMUL R66, R66, 0.5 ;  /* 0x3f00000042427820 */ /* 0x000fe20000400000 */
[----:B------:R-:W-:Y:S01]  /*dbb0*/  @P4 LOP3.LUT R5, R34, 0x80000000, R15, 0xb8, !PT ;  /* 0x8000000022054812 */ /* 0x000fe200078eb80f */
[----:B------:R-:W-:Y:S03]  /*dbc0*/  FMUL R67, R67, 0.5 ;  /* 0x3f00000043437820 */ /* 0x000fe60000400000 */
[----:B------:R-:W3:Y:S01]  /*dbd0*/  @P3 MUFU.EX2 R13, R6 ;  /* 0x00000006000d3308 */ /* 0x000ee20000000800 */
[----:B----4-:R-:W-:Y:S01]  /*dbe0*/  @P2 FADD R0, -R0, 1 ;  /* 0x3f80000000002421 */ /* 0x010fe20000000100 */
[----:B------:R-:W-:Y:S01]  /*dbf0*/  @P1 LOP3.LUT R11, R3, 0x80000000, R18, 0xb8, !PT ;  /* 0x80000000030b1812 */ /* 0x000fe200078eb812 */
[----:B------:R-:W-:Y:S01]  /*dc00*/  FADD R20, R5, 1 ;  /* 0x3f80000005147421 */ /* 0x000fe20000000000 */
[----:B------:R-:W-:Y:S02]  /*dc10*/  FMUL R7, R7, R62 ;  /* 0x0000003e07077220 */ /* 0x000fe40000400000 */
[----:B------:R-:W-:Y:S01]  /*dc20*/  @P2 LOP3.LUT R8, R0, 0x80000000, R17, 0xb8, !PT ;  /* 0x8000000000082812 */ /* 0x000fe200078eb811 */
[----:B------:R-:W-:Y:S01]  /*dc30*/  FADD R11, R11, 1 ;  /* 0x3f8000000b0b7421 */ /* 0x000fe20000000000 */
[----:B------:R-:W-:Y:S01]  /*dc40*/  FMUL R20, R20, R63 ;  /* 0x0000003f14147220 */ /* 0x000fe20000400000 */
[----:B--2---:R-:W-:Y:S02]  /*dc50*/  @P0 FADD R10, -R10, 1 ;  /* 0x3f8000000a0a0421 */ /* 0x004fe40000000100 */
[----:B------:R-:W-:Y:S01]  /*dc60*/  FMUL R11, R11, R66 ;  /* 0x000000420b0b7220 */ /* 0x000fe20000400000 */
[----:B------:R-:W-:Y:S01]  /*dc70*/  FADD R8, R8, 1 ;  /* 0x3f80000008087421 */ /* 0x000fe20000000000 */
[----:B------:R-:W-:Y:S02]  /*dc80*/  F2FP.SATFINITE.E4M3.F32.PACK_AB_MERGE_C R7, R20, R7, RZ ;  /* 0x000000071407723e */ /* 0x000fe400048070ff */
[----:B------:R-:W-:Y:S01]  /*dc90*/  @P0 LOP3.LUT R9, R10, 0x80000000, R19, 0xb8, !PT ;  /* 0x800000000a090812 */ /* 0x000fe200078eb813 */
[----:B------:R-:W-:Y:S01]  /*dca0*/  FMUL R8, R8, R65 ;  /* 0x0000004108087220 */ /* 0x000fe20000400000 */
[----:B---3--:R-:W-:Y:S01]  /*dcb0*/  @P3 FADD R13, -R13, 1 ;  /* 0x3f8000000d0d3421 */ /* 0x008fe20000000100 */
[----:B------:R-:W-:Y:S02]  /*dcc0*/  F2FP.SATFINITE.E4M3.F32.PACK_AB_MERGE_C R14, R14, R33, R7 ;  /* 0x000000210e0e723e */ /* 0x000fe40004807007 */
[----:B------:R-:W-:Y:S01]  /*dcd0*/  FADD R2, R9, 1 ;  /* 0x3f80000009027421 */ /* 0x000fe20000000000 */
[----:B------:R-:W-:Y:S02]  /*dce0*/  LOP3.LUT P0, RZ, R180, 0x60, RZ, 0xc0, !PT ;  /* 0x00000060b4ff7812 */ /* 0x000fe4000780c0ff */
[----:B------:R-:W-:Y:S01]  /*dcf0*/  @P3 LOP3.LUT R6, R13, 0x80000000, R16, 0xb8, !PT ;  /* 0x800000000d063812 */ /* 0x000fe200078eb810 */
[----:B------:R-:W-:Y:S01]  /*dd00*/  FMUL R2, R2, R67 ;  /* 0x0000004302027220 */ /* 0x000fe20000400000 */
[----:B------:R-:W-:Y:S03]  /*dd10*/  F2FP.SATFINITE.E4M3.F32.PACK_AB_MERGE_C R13, R118, R21, R4 ;  /* 0x00000015760d723e */ /* 0x000fe60004807004 */
[----:B------:R-:W-:Y:S01]  /*dd20*/  FADD R3, R6, 1 ;  /* 0x3f80000006037421 */ /* 0x000fe20000000000 */
[----:B------:R-:W-:Y:S03]  /*dd30*/  F2FP.SATFINITE.E4M3.F32.PACK_AB_MERGE_C R2, R2, R11, RZ ;  /* 0x0000000b0202723e */ /* 0x000fe600048070ff */
[----:B------:R-:W-:Y:S05]  /*dd40*/  FMUL R3, R3, R64 ;  /* 0x0000004003037220 */ /* 0x000fea0000400000 */
[----:B------:R-:W-:Y:S05]  /*dd50*/  F2FP.SATFINITE.E4M3.F32.PACK_AB_MERGE_C R15, R8, R3, R2 ;  /* 0x00000003080f723e */ /* 0x000fea0004807002 */
[----:B------:R1:W-:Y:S01]  /*dd60*/  STS.128 [R189+0x2030], R12 ;  /* 0x0020300cbd007388 */ /* 0x0003e20000000c00 */
[----:B------:R-:W-:Y:S01]  /*dd70*/  @!PT LDS RZ, [RZ] ;  /* 0x00000000fffff984 */ /* 0x000fe20000000800 */
[----:B------:R-:W-:Y:S01]  /*dd80*/  @!PT LDS RZ, [RZ] ;  /* 0x00000000fffff984 */ /* 0x000fe20000000800 */
[----:B------:R-:W-:Y:S01]  /*dd90*/  @!PT LDS RZ, [RZ] ;  /* 0x00000000fffff984 */ /* 0x000fe20000000800 */
[----:B------:R-:W-:Y:S01]  /*dda0*/  @!PT LDS RZ, [RZ] ;  /* 0x00000000fffff984 */ /* 0x000fe20000000800 */
[----:B------:R2:W-:Y:S07]  /*ddb0*/  MEMBAR.ALL.CTA ;  /* 0x0000000000007992 */ /* 0x0005ee0000008000 */
[----:B--2---:R-:W2:Y:S02]  /*ddc0*/  FENCE.VIEW.ASYNC.S ;  /* 0x00000000000073c6 */ /* 0x004ea40000000000 */
[----:B--2---:R-:W-:Y:S06]  /*ddd0*/  BAR.SYNC.DEFER_BLOCKING 0x1, 0x80 ;  /* 0x0042000000007b1d */ /* 0x004fec0000010000 */
[----:B------:R-:W-:Y:S05]  /*dde0*/  @P0 BRA `(.L_x_129) ;  /* 0x0000000000340947 */ /* 0x000fea0003800000 */
[----:B------:R-:W-:Y:S01]  /*ddf0*/  UIADD3 UR12, UPT, UPT, UR43, 0x2400, URZ ;  /* 0x000024002b0c7890 */ /* 0x000fe2000fffe0ff */
[----:B------:R-:W-:Y:S01]  /*de00*/  R2UR UR9, R177 ;  /* 0x00000000b10972ca */ /* 0x000fe200000e0000 */
[----:B------:R-:W-:Y:S01]  /*de10*/  UIADD3 UR10, UP0, UPT, UR46, 0x680, URZ ;  /* 0x000006802e0a7890 */ /* 0x000fe2000ff1e0ff */
[----:B------:R-:W-:Y:S01]  /*de20*/  R2UR UR8, R175 ;  /* 0x00000000af0872ca */ /* 0x000fe200000e0000 */
[----:B------:R-:W-:Y:S02]  /*de30*/  UMOV UR7, UR36 ;  /* 0x0000002400077c82 */ /* 0x000fe40008000000 */
[----:B------:R-:W-:Y:S01]  /*de40*/  IMAD.U32 R192, RZ, RZ, UR12 ;  /* 0x0000000cffc07e24 */ /* 0x000fe2000f8e00ff */
[----:B------:R-:W-:Y:S04]  /*de50*/  UIADD3.X UR11, UPT, UPT, URZ, UR47, URZ, UP0, !UPT ;  /* 0x0000002fff0b7290 */ /* 0x000fe800087fe4ff */
[----:B------:R-:W-:Y:S03]  /*de60*/  R2UR UR4, R192 ;  /* 0x00000000c00472ca */ /* 0x000fe600000e0000 */
[----:B------:R-:W-:Y:S02]  /*de70*/  USHF.L.U32 UR5, UR9, 0x6, URZ ;  /* 0x0000000609057899 */ /* 0x000fe400080006ff */
[----:B------:R-:W-:Y:S09]  /*de80*/  USHF.L.U32 UR6, UR8, 0x7, URZ ;  /* 0x0000000708067899 */ /* 0x000ff200080006ff */
[----:B------:R2:W-:Y:S01]  /*de90*/  UTMASTG.3D [UR4], [UR10] ;  /* 0x000000040a0073b5 */ /* 0x0005e20008010000 */
[----:B------:R0:W-:Y:S01]  /*dea0*/  UTMACMDFLUSH ;  /* 0x00000000000079b7 */ /* 0x0001e20000000000 */
[----:B--2---:R-:W-:Y:S04]  /*deb0*/  DEPBAR.LE SB0, 0x0 ;  /* 0x000080000000791a */ /* 0x004fe80000000000 */
.L_x_129:
[----:B------:R-:W-:Y:S05]  /*dec0*/  BSYNC.RECONVERGENT B0 ;  /* 0x0000000000007941 */ /* 0x000fea0003800200 */
.L_x_128:
[----:B------:R-:W-:Y:S01]  /*ded0*/  BAR.SYNC.DEFER_BLOCKING 0x1, 0x80 ;  /* 0x0042000000007b1d */ /* 0x000fe20000010000 */
[----:B------:R-:W-:Y:S01]  /*dee0*/  ISETP.NE.AND P2, PT, R193, RZ, PT ;  /* 0x000000ffc100720c */ /* 0x000fe20003f45270 */
[----:B------:R-:W-:Y:S01]  /*def0*/  IMAD.IADD R177, R129, 0x1, R174 ;  /* 0x0000000181b17824 */ /* 0x000fe200078e02ae */
[----:B------:R-:W-:Y:S01]  /*df00*/  ISETP.NE.AND P0, PT, R195, 0x2, PT ;  /* 0x00000002c300780c */ /* 0x000fe20003f05270 */
[----:B------:R-:W-:Y:S01]  /*df10*/  IMAD.IADD R175, R131, 0x1, R176 ;  /* 0x0000000183af7824 */ /* 0x000fe200078e02b0 */
[----:B------:R-:W-:Y:S02]  /*df20*/  ISETP.NE.AND P1, PT, R132, 0x4, PT ;  /* 0x000000048400780c */ /* 0x000fe40003f25270 */
[----:B------:R-:W-:Y:S02]  /*df30*/  SEL R0, RZ, 0x1, P0 ;  /* 0x00000001ff007807 */ /* 0x000fe40000000000 */
[----:B------:R-:W-:Y:S02]  /*df40*/  SEL R3, RZ, 0x1, P1 ;  /* 0x00000001ff037807 */ /* 0x000fe40000800000 */
[----:B------:R-:W-:Y:S02]  /*df50*/  LOP3.LUT R187, R187, R0, RZ, 0x3c, !PT ;  /* 0x00000000bbbb7212 */ /* 0x000fe400078e3cff */
[----:B------:R-:W-:Y:S02]  /*df60*/  LOP3.LUT R188, R188, R3, RZ, 0x3c, !PT ;  /* 0x00000003bcbc7212 */ /* 0x000fe400078e3cff */
[----:B------:R-:W-:Y:S02]  /*df70*/  @P2 R2UR UR36, R185 ;  /* 0x00000000b92422ca */ /* 0x000fe400000e0000 */
[----:B------:R-:W-:Y:S02]  /*df80*/  SEL R195, R195, RZ, P0 ;  /* 0x000000ffc3c37207 */ /* 0x000fe40000000000 */
[----:B------:R-:W-:Y:S01]  /*df90*/  SEL R132, R132, RZ, P1 ;  /* 0x000000ff84847207 */ /* 0x000fe20000800000 */
[----:B------:R-:W-:Y:S10]  /*dfa0*/  @P2 BRA `(.L_x_130) ;  /* 0xffffff7800482947 */ /* 0x000ff4000383ffff */
[----:B------:R-:W-:Y:S05]  /*dfb0*/  EXIT ;  /* 0x000000000000794d */ /* 0x000fea0003800000 */
.L_x_25:
[----:B--2---:R2:W4:Y:S02]  /*dfc0*/  SYNCS.PHASECHK.TRANS64.TRYWAIT P0, [R3+URZ+0x1d0], R2 ;  /* 0x0001d002030075a7 */ /* 0x00452400080011ff */
[----:B----4-:R-:W-:Y:S05]  /*dfd0*/  @!P0 NANOSLEEP.SYNCS 0x989680 ;  /* 0x009896800000895d */ /* 0x010fea0003900000 */
[----:B------:R-:W4:Y:S02]  /*dfe0*/  @!P0 SYNCS.PHASECHK.TRANS64 P0, [R3+URZ+0x1d0], R2 ;  /* 0x0001d002030085a7 */ /* 0x000f2400080010ff */
[----:B----4-:R-:W-:Y:S05]  /*dff0*/  @!P0 BRA `(.L_x_25) ;  /* 0xfffffffc00f08947 */ /* 0x010fea000383ffff */
[----:B------:R-:W-:Y:S05]  /*e000*/  BRA `(.L_x_131) ;  /* 0xffffff3800647947 */ /* 0x000fea000383ffff */
.L_x_28:
[----:B-1----:R-:W-:-:S07]  /*e010*/  MOV R2, UR33 ;  /* 0x0000002100027c02 */ /* 0x002fce0008000f00 */
.L_x_132:
[----:B-1----:R1:W2:Y:S02]  /*e020*/  SYNCS.PHASECHK.TRANS64.TRYWAIT P0, [R2+URZ+0xa0], R5 ;  /* 0x0000a005020075a7 */ /* 0x0022a400080011ff */
[----:B--2---:R-:W-:Y:S05]  /*e030*/  @!P0 NANOSLEEP.SYNCS 0x989680 ;  /* 0x009896800000895d */ /* 0x004fea0003900000 */
[----:B------:R-:W2:Y:S02]  /*e040*/  @!P0 SYNCS.PHASECHK.TRANS64 P0, [R2+URZ+0xa0], R5 ;  /* 0x0000a005020085a7 */ /* 0x000ea400080010ff */
[----:B--2---:R-:W-:Y:S05]  /*e050*/  @!P0 BRA `(.L_x_132) ;  /* 0xfffffffc00f08947 */ /* 0x004fea000383ffff */
[----:B------:R-:W-:Y:S05]  /*e060*/  BRA `(.L_x_27) ;  /* 0xffffff3800cc7947 */ /* 0x000fea000383ffff */
.L_x_35:
[----:B-1----:R-:W-:-:S07]  /*e070*/  MOV R2, UR17 ;  /* 0x0000001100027c02 */ /* 0x002fce0008000f00 */
.L_x_133:
[----:B-1----:R1:W2:Y:S02]  /*e080*/  SYNCS.PHASECHK.TRANS64.TRYWAIT P0, [R2+URZ+0xa0], R5 ;  /* 0x0000a005020075a7 */ /* 0x0022a400080011ff */
[----:B--2---:R-:W-:Y:S05]  /*e090*/  @!P0 NANOSLEEP.SYNCS 0x989680 ;  /* 0x009896800000895d */ /* 0x004fea0003900000 */
[----:B------:R-:W2:Y:S02]  /*e0a0*/  @!P0 SYNCS.PHASECHK.TRANS64 P0, [R2+URZ+0xa0], R5 ;  /* 0x0000a005020085a7 */ /* 0x000ea400080010ff */
[----:B--2---:R-:W-:Y:S05]  /*e0b0*/  @!P0 BRA `(.L_x_133) ;  /* 0xfffffffc00f08947 */ /* 0x004fea000383ffff */
[----:B------:R-:W-:Y:S05]  /*e0c0*/  BRA `(.L_x_34) ;  /* 0xffffff3c008c7947 */ /* 0x000fea000383ffff */
.L_x_40:
[----:B-1----:R1:W2:Y:S02]  /*e0d0*/  SYNCS.PHASECHK.TRANS64.TRYWAIT P0, [R2+URZ+0x160], R3 ;  /* 0x00016003020075a7 */ /* 0x0022a400080011ff */
[----:B--2---:R-:W-:Y:S05]  /*e0e0*/  @!P0 NANOSLEEP.SYNCS 0x989680 ;  /* 0x009896800000895d */ /* 0x004fea0003900000 */
[----:B------:R-:W2:Y:S02]  /*e0f0*/  @!P0 SYNCS.PHASECHK.TRANS64 P0, [R2+URZ+0x160], R3 ;  /* 0x00016003020085a7 */ /* 0x000ea400080010ff */
[----:B--2---:R-:W-:Y:S05]  /*e100*/  @!P0 BRA `(.L_x_40) ;  /* 0xfffffffc00f08947 */ /* 0x004fea000383ffff */
[----:B------:R-:W-:Y:S05]  /*e110*/  BRA `(.L_x_134) ;  /* 0xffffff4000307947 */ /* 0x000fea000383ffff */
.L_x_44:
[----:B---3--:R-:W-:-:S07]  /*e120*/  MOV R0, UR5 ;  /* 0x0000000500007c02 */ /* 0x008fce0008000f00 */
.L_x_135:
[----:B-1----:R1:W2:Y:S02]  /*e130*/  SYNCS.PHASECHK.TRANS64.TRYWAIT P0, [R0+URZ], R3 ;  /* 0x00000003000075a7 */ /* 0x0022a400080011ff */
[----:B--2---:R-:W-:Y:S05]  /*e140*/  @!P0 NANOSLEEP.SYNCS 0x989680 ;  /* 0x009896800000895d */ /* 0x004fea0003900000 */
[----:B------:R-:W2:Y:S02]  /*e150*/  @!P0 SYNCS.PHASECHK.TRANS64 P0, [R0+URZ], R3 ;  /* 0x00000003000085a7 */ /* 0x000ea400080010ff */
[----:B--2---:R-:W-:Y:S05]  /*e160*/  @!P0 BRA `(.L_x_135) ;  /* 0xfffffffc00f08947 */ /* 0x004fea000383ffff */
[----:B------:R-:W-:Y:S05]  /*e170*/  BRA `(.L_x_136) ;  /* 0xffffff4400a07947 */ /* 0x000fea000383ffff */
.L_x_45:
[----:B---3--:R-:W-:-:S07]  /*e180*/  MOV R0, UR5 ;  /* 0x0000000500007c02 */ /* 0x008fce0008000f00 */
.L_x_137:
[----:B-1----:R1:W2:Y:S02]  /*e190*/  SYNCS.PHASECHK.TRANS64.TRYWAIT P0, [R0+URZ], R3 ;  /* 0x00000003000075a7 */ /* 0x0022a400080011ff */
[----:B--2---:R-:W-:Y:S05]  /*e1a0*/  @!P0 NANOSLEEP.SYNCS 0x989680 ;  /* 0x009896800000895d */ /* 0x004fea0003900000 */
[----:B------:R-:W2:Y:S02]  /*e1b0*/  @!P0 SYNCS.PHASECHK.TRANS64 P0, [R0+URZ], R3 ;  /* 0x00000003000085a7 */ /* 0x000ea400080010ff */
[----:B--2---:R-:W-:Y:S05]  /*e1c0*/  @!P0 BRA `(.L_x_137) ;  /* 0xfffffffc00f08947 */ /* 0x004fea000383ffff */
[----:B------:R-:W-:Y:S05]  /*e1d0*/  BRA `(.L_x_138) ;  /* 0xffffff4400ac7947 */ /* 0x000fea000383ffff */
.L_x_46:
[----:B---3--:R-:W-:-:S07]  /*e1e0*/  MOV R0, UR5 ;  /* 0x0000000500007c02 */ /* 0x008fce0008000f00 */
.L_x_139:
[----:B-1----:R1:W2:Y:S02]  /*e1f0*/  SYNCS.PHASECHK.TRANS64.TRYWAIT P0, [R0+URZ], R3 ;  /* 0x00000003000075a7 */ /* 0x0022a400080011ff */
[----:B--2---:R-:W-:Y:S05]  /*e200*/  @!P0 NANOSLEEP.SYNCS 0x989680 ;  /* 0x009896800000895d */ /* 0x004fea0003900000 */
[----:B------:R-:W2:Y:S02]  /*e210*/  @!P0 SYNCS.PHASECHK.TRANS64 P0, [R0+URZ], R3 ;  /* 0x00000003000085a7 */ /* 0x000ea400080010ff */
[----:B--2---:R-:W-:Y:S05]  /*e220*/  @!P0 BRA `(.L_x_139) ;  /* 0xfffffffc00f08947 */ /* 0x004fea000383ffff */
[----:B------:R-:W-:Y:S05]  /*e230*/  BRA `(.L_x_140) ;  /* 0xffffff4400b87947 */ /* 0x000fea000383ffff */
.L_x_47:
[----:B---3--:R-:W-:-:S07]  /*e240*/  MOV R0, UR5 ;  /* 0x0000000500007c02 */ /* 0x008fce0008000f00 */
.L_x_141:
[----:B-1----:R1:W2:Y:S02]  /*e250*/  SYNCS.PHASECHK.TRANS64.TRYWAIT P0, [R0+URZ], R3 ;  /* 0x00000003000075a7 */ /* 0x0022a400080011ff */
[----:B--2---:R-:W-:Y:S05]  /*e260*/  @!P0 NANOSLEEP.SYNCS 0x989680 ;  /* 0x009896800000895d */ /* 0x004fea0003900000 */
[----:B------:R-:W2:Y:S02]  /*e270*/  @!P0 SYNCS.PHASECHK.TRANS64 P0, [R0+URZ], R3 ;  /* 0x00000003000085a7 */ /* 0x000ea400080010ff */
[----:B--2---:R-:W-:Y:S05]  /*e280*/  @!P0 BRA `(.L_x_141) ;  /* 0xfffffffc00f08947 */ /* 0x004fea000383ffff */
[----:B------:R-:W-:Y:S05]  /*e290*/  BRA `(.L_x_142) ;  /* 0xffffff4400c47947 */ /* 0x000fea000383ffff */
.L_x_48:
[----:B---3--:R-:W-:-:S07]  /*e2a0*/  MOV R0, UR5 ;  /* 0x0000000500007c02 */ /* 0x008fce0008000f00 */
.L_x_143:
[----:B-1----:R1:W2:Y:S02]  /*e2b0*/  SYNCS.PHASECHK.TRANS64.TRYWAIT P0, [R0+URZ], R3 ;  /* 0x00000003000075a7 */ /* 0x0022a400080011ff */
[----:B--2---:R-:W-:Y:S05]  /*e2c0*/  @!P0 NANOSLEEP.SYNCS 0x989680 ;  /* 0x009896800000895d */ /* 0x004fea0003900000 */
[----:B------:R-:W2:Y:S02]  /*e2d0*/  @!P0 SYNCS.PHASECHK.TRANS64 P0, [R0+URZ], R3 ;  /* 0x00000003000085a7 */ /* 0x000ea400080010ff */
[----:B--2---:R-:W-:Y:S05]  /*e2e0*/  @!P0 BRA `(.L_x_143) ;  /* 0xfffffffc00f08947 */ /* 0x004fea000383ffff */
[----:B------:R-:W-:Y:S05]  /*e2f0*/  BRA `(.L_x_144) ;  /* 0xffffff4400d07947 */ /* 0x000fea000383ffff */
.L_x_49:
[----:B---3--:R-:W-:-:S07]  /*e300*/  MOV R0, UR5 ;  /* 0x0000000500007c02 */ /* 0x008fce0008000f00 */
.L_x_145:
[----:B-1----:R1:W2:Y:S02]  /*e310*/  SYNCS.PHASECHK.TRANS64.TRYWAIT P0, [R0+URZ], R3 ;  /* 0x00000003000075a7 */ /* 0x0022a400080011ff */
[----:B--2---:R-:W-:Y:S05]  /*e320*/  @!P0 NANOSLEEP.SYNCS 0x989680 ;  /* 0x009896800000895d */ /* 0x004fea0003900000 */
[----:B------:R-:W2:Y:S02]  /*e330*/  @!P0 SYNCS.PHASECHK.TRANS64 P0, [R0+URZ], R3 ;  /* 0x00000003000085a7 */ /* 0x000ea400080010ff */
[----:B--2---:R-:W-:Y:S05]  /*e340*/  @!P0 BRA `(.L_x_145) ;  /* 0xfffffffc00f08947 */ /* 0x004fea000383ffff */
[----:B------:R-:W-:Y:S05]  /*e350*/  BRA `(.L_x_146) ;  /* 0xffffff4400dc7947 */ /* 0x000fea000383ffff */
.L_x_50:
[----:B---3--:R-:W-:-:S07]  /*e360*/  MOV R0, UR5 ;  /* 0x0000000500007c02 */ /* 0x008fce0008000f00 */
.L_x_147:
[----:B-1----:R1:W2:Y:S02]  /*e370*/  SYNCS.PHASECHK.TRANS64.TRYWAIT P0, [R0+URZ], R3 ;  /* 0x00000003000075a7 */ /* 0x0022a400080011ff */
[----:B--2---:R-:W-:Y:S05]  /*e380*/  @!P0 NANOSLEEP.SYNCS 0x989680 ;  /* 0x009896800000895d */ /* 0x004fea0003900000 */
[----:B------:R-:W2:Y:S02]  /*e390*/  @!P0 SYNCS.PHASECHK.TRANS64 P0, [R0+URZ], R3 ;  /* 0x00000003000085a7 */ /* 0x000ea400080010ff */
[----:B--2---:R-:W-:Y:S05]  /*e3a0*/  @!P0 BRA `(.L_x_147) ;  /* 0xfffffffc00f08947 */ /* 0x004fea000383ffff */
[----:B------:R-:W-:Y:S05]  /*e3b0*/  BRA `(.L_x_148) ;  /* 0xffffff4400e87947 */ /* 0x000fea000383ffff */
.L_x_51:
[----:B---3--:R-:W-:-:S07]  /*e3c0*/  MOV R0, UR5 ;  /* 0x0000000500007c02 */ /* 0x008fce0008000f00 */
.L_x_149:
[----:B-1----:R1:W2:Y:S02]  /*e3d0*/  SYNCS.PHASECHK.TRANS64.TRYWAIT P0, [R0+URZ], R3 ;  /* 0x00000003000075a7 */ /* 0x0022a400080011ff */
[----:B--2---:R-:W-:Y:S05]  /*e3e0*/  @!P0 NANOSLEEP.SYNCS 0x989680 ;  /* 0x009896800000895d */ /* 0x004fea0003900000 */
[----:B------:R-:W2:Y:S02]  /*e3f0*/  @!P0 SYNCS.PHASECHK.TRANS64 P0, [R0+URZ], R3 ;  /* 0x00000003000085a7 */ /* 0x000ea400080010ff */
[----:B--2---:R-:W-:Y:S05]  /*e400*/  @!P0 BRA `(.L_x_149) ;  /* 0xfffffffc00f08947 */ /* 0x004fea000383ffff */
[----:B------:R-:W-:Y:S05]  /*e410*/  BRA `(.L_x_150) ;  /* 0xffffff4400f47947 */ /* 0x000fea000383ffff */
.L_x_52:
[----:B---3--:R-:W-:-:S07]  /*e420*/  MOV R0, UR5 ;  /* 0x0000000500007c02 */ /* 0x008fce0008000f00 */
.L_x_151:
[----:B-1----:R1:W2:Y:S02]  /*e430*/  SYNCS.PHASECHK.TRANS64.TRYWAIT P0, [R0+URZ], R3 ;  /* 0x00000003000075a7 */ /* 0x0022a400080011ff */
[----:B--2---:R-:W-:Y:S05]  /*e440*/  @!P0 NANOSLEEP.SYNCS 0x989680 ;  /* 0x009896800000895d */ /* 0x004fea0003900000 */
[----:B------:R-:W2:Y:S02]  /*e450*/  @!P0 SYNCS.PHASECHK.TRANS64 P0, [R0+URZ], R3 ;  /* 0x00000003000085a7 */ /* 0x000ea400080010ff */
[----:B--2---:R-:W-:Y:S05]  /*e460*/  @!P0 BRA `(.L_x_151) ;  /* 0xfffffffc00f08947 */ /* 0x004fea000383ffff */
[----:B------:R-:W-:Y:S05]  /*e470*/  BRA `(.L_x_152) ;  /* 0xffffff4800007947 */ /* 0x000fea000383ffff */
.L_x_53:
[----:B---3--:R-:W-:-:S07]  /*e480*/  MOV R0, UR5 ;  /* 0x0000000500007c02 */ /* 0x008fce0008000f00 */
.L_x_153:
[----:B-1----:R1:W2:Y:S02]  /*e490*/  SYNCS.PHASECHK.TRANS64.TRYWAIT P0, [R0+URZ], R3 ;  /* 0x00000003000075a7 */ /* 0x0022a400080011ff */
[----:B--2---:R-:W-:Y:S05]  /*e4a0*/  @!P0 NANOSLEEP.SYNCS 0x989680 ;  /* 0x009896800000895d */ /* 0x004fea0003900000 */
[----:B------:R-:W2:Y:S02]  /*e4b0*/  @!P0 SYNCS.PHASECHK.TRANS64 P0, [R0+URZ], R3 ;  /* 0x00000003000085a7 */ /* 0x000ea400080010ff */
[----:B--2---:R-:W-:Y:S05]  /*e4c0*/  @!P0 BRA `(.L_x_153) ;  /* 0xfffffffc00f08947 */ /* 0x004fea000383ffff */
[----:B------:R-:W-:Y:S05]  /*e4d0*/  BRA `(.L_x_154) ;  /* 0xffffff48000c7947 */ /* 0x000fea000383ffff */
.L_x_54:
[----:B---3--:R-:W-:-:S07]  /*e4e0*/  MOV R0, UR5 ;  /* 0x0000000500007c02 */ /* 0x008fce0008000f00 */
.L_x_155:
[----:B-1----:R1:W2:Y:S02]  /*e4f0*/  SYNCS.PHASECHK.TRANS64.TRYWAIT P0, [R0+URZ], R3 ;  /* 0x00000003000075a7 */ /* 0x0022a400080011ff */
[----:B--2---:R-:W-:Y:S05]  /*e500*/  @!P0 NANOSLEEP.SYNCS 0x989680 ;  /* 0x009896800000895d */ /* 0x004fea0003900000 */
[----:B------:R-:W2:Y:S02]  /*e510*/  @!P0 SYNCS.PHASECHK.TRANS64 P0, [R0+URZ], R3 ;  /* 0x00000003000085a7 */ /* 0x000ea400080010ff */
[----:B--2---:R-:W-:Y:S05]  /*e520*/  @!P0 BRA `(.L_x_155) ;  /* 0xfffffffc00f08947 */ /* 0x004fea000383ffff */
[----:B------:R-:W-:Y:S05]  /*e530*/  BRA `(.L_x_156) ;  /* 0xffffff4800187947 */ /* 0x000fea000383ffff */
.L_x_55:
[----:B---3--:R-:W-:-:S07]  /*e540*/  MOV R0, UR5 ;  /* 0x0000000500007c02 */ /* 0x008fce0008000f00 */
.L_x_157:
[----:B-1----:R1:W2:Y:S02]  /*e550*/  SYNCS.PHASECHK.TRANS64.TRYWAIT P0, [R0+URZ], R3 ;  /* 0x00000003000075a7 */ /* 0x0022a400080011ff */
[----:B--2---:R-:W-:Y:S05]  /*e560*/  @!P0 NANOSLEEP.SYNCS 0x989680 ;  /* 0x009896800000895d */ /* 0x004fea0003900000 */
[----:B------:R-:W2:Y:S02]  /*e570*/  @!P0 SYNCS.PHASECHK.TRANS64 P0, [R0+URZ], R3 ;  /* 0x00000003000085a7 */ /* 0x000ea400080010ff */
[----:B--2---:R-:W-:Y:S05]  /*e580*/  @!P0 BRA `(.L_x_157) ;  /* 0xfffffffc00f08947 */ /* 0x004fea000383ffff */
[----:B------:R-:W-:Y:S05]  /*e590*/  BRA `(.L_x_158) ;  /* 0xffffff4800247947 */ /* 0x000fea000383ffff */
.L_x_56:
[----:B---3--:R-:W-:-:S07]  /*e5a0*/  MOV R0, UR5 ;  /* 0x0000000500007c02 */ /* 0x008fce0008000f00 */
.L_x_159:
[----:B-1----:R1:W2:Y:S02]  /*e5b0*/  SYNCS.PHASECHK.TRANS64.TRYWAIT P0, [R0+URZ], R3 ;  /* 0x00000003000075a7 */ /* 0x0022a400080011ff */
[----:B--2---:R-:W-:Y:S05]  /*e5c0*/  @!P0 NANOSLEEP.SYNCS 0x989680 ;  /* 0x009896800000895d */ /* 0x004fea0003900000 */
[----:B------:R-:W2:Y:S02]  /*e5d0*/  @!P0 SYNCS.PHASECHK.TRANS64 P0, [R0+URZ], R3 ;  /* 0x00000003000085a7 */ /* 0x000ea400080010ff */
[----:B--2---:R-:W-:Y:S05]  /*e5e0*/  @!P0 BRA `(.L_x_159) ;  /* 0xfffffffc00f08947 */ /* 0x004fea000383ffff */
[----:B------:R-:W-:Y:S05]  /*e5f0*/  BRA `(.L_x_160) ;  /* 0xffffff4800307947 */ /* 0x000fea000383ffff */
.L_x_57:
[----:B---3--:R-:W-:-:S07]  /*e600*/  MOV R0, UR5 ;  /* 0x0000000500007c02 */ /* 0x008fce0008000f00 */
.L_x_161:
[----:B-1----:R1:W2:Y:S02]  /*e610*/  SYNCS.PHASECHK.TRANS64.TRYWAIT P0, [R0+URZ], R3 ;  /* 0x00000003000075a7 */ /* 0x0022a400080011ff */
[----:B--2---:R-:W-:Y:S05]  /*e620*/  @!P0 NANOSLEEP.SYNCS 0x989680 ;  /* 0x009896800000895d */ /* 0x004fea0003900000 */
[----:B------:R-:W2:Y:S02]  /*e630*/  @!P0 SYNCS.PHASECHK.TRANS64 P0, [R0+URZ], R3 ;  /* 0x00000003000085a7 */ /* 0x000ea400080010ff */
[----:B--2---:R-:W-:Y:S05]  /*e640*/  @!P0 BRA `(.L_x_161) ;  /* 0xfffffffc00f08947 */ /* 0x004fea000383ffff */
[----:B------:R-:W-:Y:S05]  /*e650*/  BRA `(.L_x_162) ;  /* 0xffffff48003c7947 */ /* 0x000fea000383ffff */
.L_x_58:
[----:B---3--:R-:W-:-:S07]  /*e660*/  MOV R0, UR5 ;  /* 0x0000000500007c02 */ /* 0x008fce0008000f00 */
.L_x_163:
[----:B-1----:R1:W2:Y:S02]  /*e670*/  SYNCS.PHASECHK.TRANS64.TRYWAIT P0, [R0+URZ], R3 ;  /* 0x00000003000075a7 */ /* 0x0022a400080011ff */
[----:B--2---:R-:W-:Y:S05]  /*e680*/  @!P0 NANOSLEEP.SYNCS 0x989680 ;  /* 0x009896800000895d */ /* 0x004fea0003900000 */
[----:B------:R-:W2:Y:S02]  /*e690*/  @!P0 SYNCS.PHASECHK.TRANS64 P0, [R0+URZ], R3 ;  /* 0x00000003000085a7 */ /* 0x000ea400080010ff */
[----:B--2---:R-:W-:Y:S05]  /*e6a0*/  @!P0 BRA `(.L_x_163) ;  /* 0xfffffffc00f08947 */ /* 0x004fea000383ffff */
[----:B------:R-:W-:Y:S05]  /*e6b0*/  BRA `(.L_x_164) ;  /* 0xffffff4800487947 */ /* 0x000fea000383ffff */
.L_x_59:
[----:B---3--:R-:W-:-:S07]  /*e6c0*/  MOV R0, UR5 ;  /* 0x0000000500007c02 */ /* 0x008fce0008000f00 */
.L_x_165:
[----:B-1----:R1:W2:Y:S02]  /*e6d0*/  SYNCS.PHASECHK.TRANS64.TRYWAIT P0, [R0+URZ], R3 ;  /* 0x00000003000075a7 */ /* 0x0022a400080011ff */
[----:B--2---:R-:W-:Y:S05]  /*e6e0*/  @!P0 NANOSLEEP.SYNCS 0x989680 ;  /* 0x009896800000895d */ /* 0x004fea0003900000 */
[----:B------:R-:W2:Y:S02]  /*e6f0*/  @!P0 SYNCS.PHASECHK.TRANS64 P0, [R0+URZ], R3 ;  /* 0x00000003000085a7 */ /* 0x000ea400080010ff */
[----:B--2---:R-:W-:Y:S05]  /*e700*/  @!P0 BRA `(.L_x_165) ;  /* 0xfffffffc00f08947 */ /* 0x004fea000383ffff */
[----:B------:R-:W-:Y:S05]  /*e710*/  BRA `(.L_x_166) ;  /* 0xffffff4800547947 */ /* 0x000fea000383ffff */
.L_x_60:
[----:B---3--:R-:W-:-:S07]  /*e720*/  MOV R0, UR5 ;  /* 0x0000000500007c02 */ /* 0x008fce0008000f00 */
.L_x_167:
[----:B-1----:R1:W2:Y:S02]  /*e730*/  SYNCS.PHASECHK.TRANS64.TRYWAIT P0, [R0+URZ], R3 ;  /* 0x00000003000075a7 */ /* 0x0022a400080011ff */
[----:B--2---:R-:W-:Y:S05]  /*e740*/  @!P0 NANOSLEEP.SYNCS 0x989680 ;  /* 0x009896800000895d */ /* 0x004fea0003900000 */
[----:B------:R-:W2:Y:S02]  /*e750*/  @!P0 SYNCS.PHASECHK.TRANS64 P0, [R0+URZ], R3 ;  /* 0x00000003000085a7 */ /* 0x000ea400080010ff */
[----:B--2---:R-:W-:Y:S05]  /*e760*/  @!P0 BRA `(.L_x_167) ;  /* 0xfffffffc00f08947 */ /* 0x004fea000383ffff */
[----:B------:R-:W-:Y:S05]  /*e770*/  BRA `(.L_x_168) ;  /* 0xffffff4800607947 */ /* 0x000fea000383ffff */
.L_x_61:
[----:B---3--:R-:W-:-:S07]  /*e780*/  MOV R0, UR5 ;  /* 0x0000000500007c02 */ /* 0x008fce0008000f00 */
.L_x_169:
[----:B-1----:R1:W2:Y:S02]  /*e790*/  SYNCS.PHASECHK.TRANS64.TRYWAIT P0, [R0+URZ], R3 ;  /* 0x00000003000075a7 */ /* 0x0022a400080011ff */
[----:B--2---:R-:W-:Y:S05]  /*e7a0*/  @!P0 NANOSLEEP.SYNCS 0x989680 ;  /* 0x009896800000895d */ /* 0x004fea0003900000 */
[----:B------:R-:W2:Y:S02]  /*e7b0*/  @!P0 SYNCS.PHASECHK.TRANS64 P0, [R0+URZ], R3 ;  /* 0x00000003000085a7 */ /* 0x000ea400080010ff */
[----:B--2---:R-:W-:Y:S05]  /*e7c0*/  @!P0 BRA `(.L_x_169) ;  /* 0xfffffffc00f08947 */ /* 0x004fea000383ffff */
[----:B------:R-:W-:Y:S05]  /*e7d0*/  BRA `(.L_x_170) ;  /* 0xffffff48006c7947 */ /* 0x000fea000383ffff */
.L_x_62:
[----:B---3--:R-:W-:-:S07]  /*e7e0*/  MOV R0, UR5 ;  /* 0x0000000500007c02 */ /* 0x008fce0008000f00 */
.L_x_171:
[----:B-1----:R1:W2:Y:S02]  /*e7f0*/  SYNCS.PHASECHK.TRANS64.TRYWAIT P0, [R0+URZ], R3 ;  /* 0x00000003000075a7 */ /* 0x0022a400080011ff */
[----:B--2---:R-:W-:Y:S05]  /*e800*/  @!P0 NANOSLEEP.SYNCS 0x989680 ;  /* 0x009896800000895d */ /* 0x004fea0003900000 */
[----:B------:R-:W2:Y:S02]  /*e810*/  @!P0 SYNCS.PHASECHK.TRANS64 P0, [R0+URZ], R3 ;  /* 0x00000003000085a7 */ /* 0x000ea400080010ff */
[----:B--2---:R-:W-:Y:S05]  /*e820*/  @!P0 BRA `(.L_x_171) ;  /* 0xfffffffc00f08947 */ /* 0x004fea000383ffff */
[----:B------:R-:W-:Y:S05]  /*e830*/  BRA `(.L_x_172) ;  /* 0xffffff4800787947 */ /* 0x000fea000383ffff */
.L_x_65:
[----:B-1----:R1:W2:Y:S02]  /*e840*/  SYNCS.PHASECHK.TRANS64.TRYWAIT P0, [R0+URZ+0x1c0], R5 ;  /* 0x0001c005000075a7 */ /* 0x0022a400080011ff */
[----:B--2---:R-:W-:Y:S05]  /*e850*/  @!P0 NANOSLEEP.SYNCS 0x989680 ;  /* 0x009896800000895d */ /* 0x004fea0003900000 */
[----:B------:R-:W2:Y:S02]  /*e860*/  @!P0 SYNCS.PHASECHK.TRANS64 P0, [R0+URZ+0x1c0], R5 ;  /* 0x0001c005000085a7 */ /* 0x000ea400080010ff */
[----:B--2---:R-:W-:Y:S05]  /*e870*/  @!P0 BRA `(.L_x_65) ;  /* 0xfffffffc00f08947 */ /* 0x004fea000383ffff */
[----:B------:R-:W-:Y:S05]  /*e880*/  BRA `(.L_x_173) ;  /* 0xffffff4800d87947 */ /* 0x000fea000383ffff */
.L_x_66:
[----:B------:R-:W-:-:S07]  /*e890*/  MOV R0, UR5 ;  /* 0x0000000500007c02 */ /* 0x000fce0008000f00 */
.L_x_174:
[----:B-1----:R1:W2:Y:S02]  /*e8a0*/  SYNCS.PHASECHK.TRANS64.TRYWAIT P0, [R0+URZ+0x170], R7 ;  /* 0x00017007000075a7 */ /* 0x0022a400080011ff */
[----:B--2---:R-:W-:Y:S05]  /*e8b0*/  @!P0 NANOSLEEP.SYNCS 0x989680 ;  /* 0x009896800000895d */ /* 0x004fea0003900000 */
[----:B------:R-:W2:Y:S02]  /*e8c0*/  @!P0 SYNCS.PHASECHK.TRANS64 P0, [R0+URZ+0x170], R7 ;  /* 0x00017007000085a7 */ /* 0x000ea400080010ff */
[----:B--2---:R-:W-:Y:S05]  /*e8d0*/  @!P0 BRA `(.L_x_174) ;  /* 0xfffffffc00f08947 */ /* 0x004fea000383ffff */
[----:B------:R-:W-:Y:S05]  /*e8e0*/  BRA `(.L_x_175) ;  /* 0xffffff4800e87947 */ /* 0x000fea000383ffff */
.L_x_67:
[----:B-1----:R1:W2:Y:S02]  /*e8f0*/  SYNCS.PHASECHK.TRANS64.TRYWAIT P1, [R0+URZ+0x160], R5 ;  /* 0x00016005000075a7 */ /* 0x0022a400080211ff */
[----:B--2---:R-:W-:Y:S05]  /*e900*/  @!P1 NANOSLEEP.SYNCS 0x989680 ;  /* 0x009896800000995d */ /* 0x004fea0003900000 */
[----:B------:R-:W2:Y:S02]  /*e910*/  @!P1 SYNCS.PHASECHK.TRANS64 P1, [R0+URZ+0x160], R5 ;  /* 0x00016005000095a7 */ /* 0x000ea400080210ff */
[----:B--2---:R-:W-:Y:S05]  /*e920*/  @!P1 BRA `(.L_x_67) ;  /* 0xfffffffc00f09947 */ /* 0x004fea000383ffff */
[----:B------:R-:W-:Y:S05]  /*e930*/  BRA `(.L_x_176) ;  /* 0xffffff4c00187947 */ /* 0x000fea000383ffff */
.L_x_70:
[----:B------:R-:W-:-:S07]  /*e940*/  MOV R0, UR5 ;  /* 0x0000000500007c02 */ /* 0x000fce0008000f00 */
.L_x_177:
[----:B-1----:R1:W2:Y:S02]  /*e950*/  SYNCS.PHASECHK.TRANS64.TRYWAIT P0, [R0+URZ+0x170], R3 ;  /* 0x00017003000075a7 */ /* 0x0022a400080011ff */
[----:B--2---:R-:W-:Y:S05]  /*e960*/  @!P0 NANOSLEEP.SYNCS 0x989680 ;  /* 0x009896800000895d */ /* 0x004fea0003900000 */
[----:B------:R-:W2:Y:S02]  /*e970*/  @!P0 SYNCS.PHASECHK.TRANS64 P0, [R0+URZ+0x170], R3 ;  /* 0x00017003000085a7 */ /* 0x000ea400080010ff */
[----:B--2---:R-:W-:Y:S05]  /*e980*/  @!P0 BRA `(.L_x_177) ;  /* 0xfffffffc00f08947 */ /* 0x004fea000383ffff */
[----:B------:R-:W-:Y:S05]  /*e990*/  BRA `(.L_x_69) ;  /* 0xffffff4c006c7947 */ /* 0x000fea000383ffff */
.L_x_79:
[----:B-1----:R-:W-:-:S04]  /*e9a0*/  MOV R4, UR6 ;  /* 0x0000000600047c02 */ /* 0x002fc80008000f00 */
[----:B------:R1:W2:Y:S03]  /*e9b0*/  SYNCS.PHASECHK.TRANS64.TRYWAIT P0, [R4+URZ+0x8], R5 ;  /* 0x00000805040075a7 */ /* 0x0002a600080011ff */
[----:B--2---:R-:W-:Y:S05]  /*e9c0*/  @!P0 NANOSLEEP.SYNCS 0x989680 ;  /* 0x009896800000895d */ /* 0x004fea0003900000 */
[----:B------:R-:W2:Y:S02]  /*e9d0*/  @!P0 SYNCS.PHASECHK.TRANS64 P0, [R4+URZ+0x8], R5 ;  /* 0x00000805040085a7 */ /* 0x000ea400080010ff */
[----:B--2---:R-:W-:Y:S05]  /*e9e0*/  @!P0 BRA `(.L_x_79) ;  /* 0xfffffffc00ec8947 */ /* 0x004fea000383ffff */
[----:B------:R-:W-:Y:S05]  /*e9f0*/  BRA `(.L_x_78) ;  /* 0xffffff5000207947 */ /* 0x000fea000383ffff */
.L_x_81:
[----:B------:R-:W-:Y:S01]  /*ea00*/  BSSY B0, `(.L_x_178) ;  /* 0x0000006000007945 */ /* 0x000fe20003800000 */
[----:B------:R-:W-:-:S07]  /*ea10*/  MOV R15, 0xffffffff ;  /* 0xffffffff000f7802 */ /* 0x000fce0000000f00 */
[----:B-1---5:R-:W-:Y:S05]  /*ea20*/  WARPSYNC.COLLECTIVE R15, `(.L_x_179) ;  /* 0x000000000f0c7348 */ /* 0x022fea0003c00000 */
[----:B------:R-:W-:Y:S02]  /*ea30*/  ELECT P6, UR79, PT ;  /* 0x00000000004f782f */ /* 0x000fe400038c0000 */
[----:B------:R-:W-:Y:S01]  /*ea40*/  MOV R14, UR79 ;  /* 0x0000004f000e7c02 */ /* 0x000fe20008000f00 */
[----:B-1---5:R-:W-:Y:S10]  /*ea50*/  ENDCOLLECTIVE ;  /* 0x000000000000791b */ /* 0x022ff40003800000 */
.L_x_179:
[----:B------:R-:W-:Y:S05]  /*ea60*/  BSYNC B0 ;  /* 0x0000000000007941 */ /* 0x000fea0003800000 */
.L_x_178:
[----:B------:R-:W-:Y:S05]  /*ea70*/  BRA `(.L_x_180) ;  /* 0xffffff5000507947 */ /* 0x000fea000383ffff */
.L_x_83:
[----:B-1----:R-:W-:-:S04]  /*ea80*/  MOV R2, UR6 ;  /* 0x0000000600027c02 */ /* 0x002fc80008000f00 */
[----:B------:R1:W2:Y:S03]  /*ea90*/  SYNCS.PHASECHK.TRANS64.TRYWAIT P0, [R2+URZ+0x8], R3 ;  /* 0x00000803020075a7 */ /* 0x0002a600080011ff */
[----:B--2---:R-:W-:Y:S05]  /*eaa0*/  @!P0 NANOSLEEP.SYNCS 0x989680 ;  /* 0x009896800000895d */ /* 0x004fea0003900000 */
[----:B------:R-:W2:Y:S02]  /*eab0*/  @!P0 SYNCS.PHASECHK.TRANS64 P0, [R2+URZ+0x8], R3 ;  /* 0x00000803020085a7 */ /* 0x000ea400080010ff */
[----:B--2---:R-:W-:Y:S05]  /*eac0*/  @!P0 BRA `(.L_x_83) ;  /* 0xfffffffc00ec8947 */ /* 0x004fea000383ffff */
[----:B------:R-:W-:Y:S05]  /*ead0*/  BRA `(.L_x_82) ;  /* 0xffffff5000547947 */ /* 0x000fea000383ffff */
.L_x_84:
[----:B-1----:R1:W2:Y:S02]  /*eae0*/  SYNCS.PHASECHK.TRANS64.TRYWAIT P0, [R0+URZ+0x160], R5 ;  /* 0x00016005000075a7 */ /* 0x0022a400080011ff */
[----:B--2---:R-:W-:Y:S05]  /*eaf0*/  @!P0 NANOSLEEP.SYNCS 0x989680 ;  /* 0x009896800000895d */ /* 0x004fea0003900000 */
[----:B------:R-:W2:Y:S02]  /*eb00*/  @!P0 SYNCS.PHASECHK.TRANS64 P0, [R0+URZ+0x160], R5 ;  /* 0x00016005000085a7 */ /* 0x000ea400080010ff */
[----:B--2---:R-:W-:Y:S05]  /*eb10*/  @!P0 BRA `(.L_x_84) ;  /* 0xfffffffc00f08947 */ /* 0x004fea000383ffff */
[----:B------:R-:W-:Y:S05]  /*eb20*/  BRA `(.L_x_181) ;  /* 0xffffff5400307947 */ /* 0x000fea000383ffff */
.L_x_86:
[----:B------:R-:W-:-:S07]  /*eb30*/  MOV R0, UR10 ;  /* 0x0000000a00007c02 */ /* 0x000fce0008000f00 */
.L_x_182:
[----:B-1----:R1:W2:Y:S02]  /*eb40*/  SYNCS.PHASECHK.TRANS64.TRYWAIT P0, [R0+URZ+0x1a0], R5 ;  /* 0x0001a005000075a7 */ /* 0x0022a400080011ff */
[----:B--2---:R-:W-:Y:S05]  /*eb50*/  @!P0 NANOSLEEP.SYNCS 0x989680 ;  /* 0x009896800000895d */ /* 0x004fea0003900000 */
[----:B------:R-:W2:Y:S02]  /*eb60*/  @!P0 SYNCS.PHASECHK.TRANS64 P0, [R0+URZ+0x1a0], R5 ;  /* 0x0001a005000085a7 */ /* 0x000ea400080010ff */
[----:B--2---:R-:W-:Y:S05]  /*eb70*/  @!P0 BRA `(.L_x_182) ;  /* 0xfffffffc00f08947 */ /* 0x004fea000383ffff */
[----:B------:R-:W-:Y:S05]  /*eb80*/  BRA `(.L_x_183) ;  /* 0xffffff54007c7947 */ /* 0x000fea000383ffff */
.L_x_89:
[----:B------:R-:W-:Y:S07]  /*eb90*/  MOV R0, UR9 ;  /* 0x0000000900007c02 */ /* 0x000fee0008000f00 */
.L_x_184:
[----:B-1----:R1:W2:Y:S02]  /*eba0*/  SYNCS.PHASECHK.TRANS64.TRYWAIT P0, [R0+URZ], R5 ;  /* 0x00000005000075a7 */ /* 0x0022a400080011ff */
[----:B--2---:R-:W-:Y:S05]  /*ebb0*/  @!P0 NANOSLEEP.SYNCS 0x989680 ;  /* 0x009896800000895d */ /* 0x004fea0003900000 */
[----:B------:R-:W2:Y:S02]  /*ebc0*/  @!P0 SYNCS.PHASECHK.TRANS64 P0, [R0+URZ], R5 ;  /* 0x00000005000085a7 */ /* 0x000ea400080010ff */
[----:B--2---:R-:W-:Y:S05]  /*ebd0*/  @!P0 BRA `(.L_x_184) ;  /* 0xfffffffc00f08947 */ /* 0x004fea000383ffff */
[----:B------:R-:W-:Y:S05]  /*ebe0*/  BRA `(.L_x_88) ;  /* 0xffffff5400907947 */ /* 0x000fea000383ffff */
.L_x_93:
[----:B-1----:R-:W-:-:S07]  /*ebf0*/  MOV R0, UR7 ;  /* 0x0000000700007c02 */ /* 0x002fce0008000f00 */
.L_x_185:
[----:B-1----:R1:W2:Y:S02]  /*ec00*/  SYNCS.PHASECHK.TRANS64.TRYWAIT P0, [R0+URZ], R3 ;  /* 0x00000003000075a7 */ /* 0x0022a400080011ff */
[----:B--2---:R-:W-:Y:S05]  /*ec10*/  @!P0 NANOSLEEP.SYNCS 0x989680 ;  /* 0x009896800000895d */ /* 0x004fea0003900000 */
[----:B------:R-:W2:Y:S02]  /*ec20*/  @!P0 SYNCS.PHASECHK.TRANS64 P0, [R0+URZ], R3 ;  /* 0x00000003000085a7 */ /* 0x000ea400080010ff */
[----:B--2---:R-:W-:Y:S05]  /*ec30*/  @!P0 BRA `(.L_x_185) ;  /* 0xfffffffc00f08947 */ /* 0x004fea000383ffff */
[----:B------:R-:W-:Y:S05]  /*ec40*/  BRA `(.L_x_186) ;  /* 0xffffff58005c7947 */ /* 0x000fea000383ffff */
.L_x_94:
[----:B------:R-:W-:-:S07]  /*ec50*/  MOV R0, UR7 ;  /* 0x0000000700007c02 */ /* 0x000fce0008000f00 */
.L_x_187:
[----:B-1----:R1:W2:Y:S02]  /*ec60*/  SYNCS.PHASECHK.TRANS64.TRYWAIT P0, [R0+URZ], R3 ;  /* 0x00000003000075a7 */ /* 0x0022a400080011ff */
[----:B--2---:R-:W-:Y:S05]  /*ec70*/  @!P0 NANOSLEEP.SYNCS 0x989680 ;  /* 0x009896800000895d */ /* 0x004fea0003900000 */
[----:B------:R-:W2:Y:S02]  /*ec80*/  @!P0 SYNCS.PHASECHK.TRANS64 P0, [R0+URZ], R3 ;  /* 0x00000003000085a7 */ /* 0x000ea400080010ff */
[----:B--2---:R-:W-:Y:S05]  /*ec90*/  @!P0 BRA `(.L_x_187) ;  /* 0xfffffffc00f08947 */ /* 0x004fea000383ffff */
[----:B------:R-:W-:Y:S05]  /*eca0*/  BRA `(.L_x_188) ;  /* 0xffffff5800687947 */ /* 0x000fea000383ffff */
.L_x_95:
[----:B------:R-:W-:-:S07]  /*ecb0*/  MOV R0, UR7 ;  /* 0x0000000700007c02 */ /* 0x000fce0008000f00 */
.L_x_189:
[----:B-1----:R1:W2:Y:S02]  /*ecc0*/  SYNCS.PHASECHK.TRANS64.TRYWAIT P0, [R0+URZ], R3 ;  /* 0x00000003000075a7 */ /* 0x0022a400080011ff */
[----:B--2---:R-:W-:Y:S05]  /*ecd0*/  @!P0 NANOSLEEP.SYNCS 0x989680 ;  /* 0x009896800000895d */ /* 0x004fea0003900000 */
[----:B------:R-:W2:Y:S02]  /*ece0*/  @!P0 SYNCS.PHASECHK.TRANS64 P0, [R0+URZ], R3 ;  /* 0x00000003000085a7 */ /* 0x000ea400080010ff */
[----:B--2---:R-:W-:Y:S05]  /*ecf0*/  @!P0 BRA `(.L_x_189) ;  /* 0xfffffffc00f08947 */ /* 0x004fea000383ffff */
[----:B------:R-:W-:Y:S05]  /*ed00*/  BRA `(.L_x_190) ;  /* 0xffffff5800747947 */ /* 0x000fea000383ffff */
.L_x_98:
[----:B------:R-:W-:-:S07]  /*ed10*/  MOV R0, UR8 ;  /* 0x0000000800007c02 */ /* 0x000fce0008000f00 */
.L_x_191:
[----:B-1----:R1:W2:Y:S02]  /*ed20*/  SYNCS.PHASECHK.TRANS64.TRYWAIT P1, [R0+URZ+0x1e0], R3 ;  /* 0x0001e003000075a7 */ /* 0x0022a400080211ff */
[----:B--2---:R-:W-:Y:S05]  /*ed30*/  @!P1 NANOSLEEP.SYNCS 0x989680 ;  /* 0x009896800000995d */ /* 0x004fea0003900000 */
[----:B------:R-:W2:Y:S02]  /*ed40*/  @!P1 SYNCS.PHASECHK.TRANS64 P1, [R0+URZ+0x1e0], R3 ;  /* 0x0001e003000095a7 */ /* 0x000ea400080210ff */
[----:B--2---:R-:W-:Y:S05]  /*ed50*/  @!P1 BRA `(.L_x_191) ;  /* 0xfffffffc00f09947 */ /* 0x004fea000383ffff */
[----:B------:R-:W-:Y:S05]  /*ed60*/  BRA `(.L_x_192) ;  /* 0xffffff5800c07947 */ /* 0x000fea000383ffff */
.L_x_103:
[----:B--2---:R2:W4:Y:S02]  /*ed70*/  SYNCS.PHASECHK.TRANS64.TRYWAIT P0, [R0+URZ+0x160], R3 ;  /* 0x00016003000075a7 */ /* 0x00452400080011ff */
[----:B----4-:R-:W-:Y:S05]  /*ed80*/  @!P0 NANOSLEEP.SYNCS 0x989680 ;  /* 0x009896800000895d */ /* 0x010fea0003900000 */
[----:B------:R-:W4:Y:S02]  /*ed90*/  @!P0 SYNCS.PHASECHK.TRANS64 P0, [R0+URZ+0x160], R3 ;  /* 0x00016003000085a7 */ /* 0x000f2400080010ff */
[----:B----4-:R-:W-:Y:S05]  /*eda0*/  @!P0 BRA `(.L_x_103) ;  /* 0xfffffffc00f08947 */ /* 0x010fea000383ffff */
[----:B------:R-:W-:Y:S05]  /*edb0*/  BRA `(.L_x_193) ;  /* 0xffffff5c00c47947 */ /* 0x000fea000383ffff */
.L_x_106:
[----:B------:R-:W-:Y:S07]  /*edc0*/  MOV R0, UR6 ;  /* 0x0000000600007c02 */ /* 0x000fee0008000f00 */
.L_x_194:
[----:B--2---:R2:W4:Y:S02]  /*edd0*/  SYNCS.PHASECHK.TRANS64.TRYWAIT P0, [R0+URZ+0x158], R3 ;  /* 0x00015803000075a7 */ /* 0x00452400080011ff */
[----:B----4-:R-:W-:Y:S05]  /*ede0*/  @!P0 NANOSLEEP.SYNCS 0x989680 ;  /* 0x009896800000895d */ /* 0x010fea0003900000 */
[----:B------:R-:W4:Y:S02]  /*edf0*/  @!P0 SYNCS.PHASECHK.TRANS64 P0, [R0+URZ+0x158], R3 ;  /* 0x00015803000085a7 */ /* 0x000f2400080010ff */
[----:B----4-:R-:W-:Y:S05]  /*ee00*/  @!P0 BRA `(.L_x_194) ;  /* 0xfffffffc00f08947 */ /* 0x010fea000383ffff */
[----:B------:R-:W-:Y:S05]  /*ee10*/  BRA `(.L_x_105) ;  /* 0xffffff6000b07947 */ /* 0x000fea000383ffff */
.L_x_109:
[----:B------:R-:W-:Y:S07]  /*ee20*/  MOV R3, UR6 ;  /* 0x0000000600037c02 */ /* 0x000fee0008000f00 */
.L_x_195:
[----:B-1----:R1:W2:Y:S02]  /*ee30*/  SYNCS.PHASECHK.TRANS64.TRYWAIT P2, [R3+URZ+0x148], R26 ;  /* 0x0001481a030075a7 */ /* 0x0022a400080411ff */
[----:B--2---:R-:W-:Y:S05]  /*ee40*/  @!P2 NANOSLEEP.SYNCS 0x989680 ;  /* 0x009896800000a95d */ /* 0x004fea0003900000 */
[----:B------:R-:W2:Y:S02]  /*ee50*/  @!P2 SYNCS.PHASECHK.TRANS64 P2, [R3+URZ+0x148], R26 ;  /* 0x0001481a0300a5a7 */ /* 0x000ea400080410ff */
[----:B--2---:R-:W-:Y:S05]  /*ee60*/  @!P2 BRA `(.L_x_195) ;  /* 0xfffffffc00f0a947 */ /* 0x004fea000383ffff */
[----:B------:R-:W-:Y:S05]  /*ee70*/  BRA `(.L_x_196) ;  /* 0xffffff6400447947 */ /* 0x000fea000383ffff */
.L_x_112:
[----:B---3--:R3:W4:Y:S02]  /*ee80*/  SYNCS.PHASECHK.TRANS64.TRYWAIT P0, [R0+URZ+0x160], R3 ;  /* 0x00016003000075a7 */ /* 0x00872400080011ff */
[----:B----4-:R-:W-:Y:S05]  /*ee90*/  @!P0 NANOSLEEP.SYNCS 0x989680 ;  /* 0x009896800000895d */ /* 0x010fea0003900000 */
[----:B------:R-:W4:Y:S02]  /*eea0*/  @!P0 SYNCS.PHASECHK.TRANS64 P0, [R0+URZ+0x160], R3 ;  /* 0x00016003000085a7 */ /* 0x000f2400080010ff */
[----:B----4-:R-:W-:Y:S05]  /*eeb0*/  @!P0 BRA `(.L_x_112) ;  /* 0xfffffffc00f08947 */ /* 0x010fea000383ffff */
[----:B------:R-:W-:Y:S05]  /*eec0*/  BRA `(.L_x_197) ;  /* 0xffffff6800947947 */ /* 0x000fea000383ffff */
.L_x_124:
[----:B-1----:R-:W-:Y:S04]  /*eed0*/  MOV R0, UR43 ;  /* 0x0000002b00007c02 */ /* 0x002fe80008000f00 */
[----:B------:R1:W2:Y:S03]  /*eee0*/  SYNCS.PHASECHK.TRANS64.TRYWAIT P1, [R0+URZ+0x140], R3 ;  /* 0x00014003000075a7 */ /* 0x0002a600080211ff */
[----:B--2---:R-:W-:Y:S05]  /*eef0*/  @!P1 NANOSLEEP.SYNCS 0x989680 ;  /* 0x009896800000995d */ /* 0x004fea0003900000 */
[----:B------:R-:W2:Y:S02]  /*ef00*/  @!P1 SYNCS.PHASECHK.TRANS64 P1, [R0+URZ+0x140], R3 ;  /* 0x00014003000095a7 */ /* 0x000ea400080210ff */
[----:B--2---:R-:W-:Y:S05]  /*ef10*/  @!P1 BRA `(.L_x_124) ;  /* 0xfffffffc00ec9947 */ /* 0x004fea000383ffff */
[----:B------:R-:W-:Y:S05]  /*ef20*/  BRA `(.L_x_123) ;  /* 0xffffff7400a07947 */ /* 0x000fea000383ffff */
.L_x_126:
[----:B-1----:R1:W2:Y:S02]  /*ef30*/  SYNCS.PHASECHK.TRANS64.TRYWAIT P1, [R194+URZ+0x180], R5 ;  /* 0x00018005c20075a7 */ /* 0x0022a400080211ff */
[----:B--2---:R-:W-:Y:S05]  /*ef40*/  @!P1 NANOSLEEP.SYNCS 0x989680 ;  /* 0x009896800000995d */ /* 0x004fea0003900000 */
[----:B------:R-:W2:Y:S02]  /*ef50*/  @!P1 SYNCS.PHASECHK.TRANS64 P1, [R194+URZ+0x180], R5 ;  /* 0x00018005c20095a7 */ /* 0x000ea400080210ff */
[----:B--2---:R-:W-:Y:S05]  /*ef60*/  @!P1 BRA `(.L_x_126) ;  /* 0xfffffffc00f09947 */ /* 0x004fea000383ffff */
[----:B------:R-:W-:Y:S05]  /*ef70*/  BRA `(.L_x_125) ;  /* 0xffffff7400e47947 */ /* 0x000fea000383ffff */
        .weak           $__internal_0_$__cuda_sm10x_tcgen05_guardrail_trap_col_being_dealloced_not_returned_by_alloc
        .type           $__internal_0_$__cuda_sm10x_tcgen05_guardrail_trap_col_being_dealloced_not_returned_by_alloc,@function
        .size           $__internal_0_$__cuda_sm10x_tcgen05_guardrail_trap_col_being_dealloced_not_returned_by_alloc,($__internal_1_$__cuda_sm10x_tcgen05_guardrail_trap_phase_invalid_during_alloc - $__internal_0_$__cuda_sm10x_tcgen05_guardrail_trap_col_being_dealloced_not_returned_by_alloc)
$__internal_0_$__cuda_sm10x_tcgen05_guardrail_trap_col_being_dealloced_not_returned_by_alloc:
[----:B------:R-:W-:Y:S05]  /*ef80*/  BPT.TRAP 0x1 ;  /* 0x000000040000795c */ /* 0x000fea0000300000 */
[----:B------:R-:W-:-:S04]  /*ef90*/  HFMA2 R3, -RZ, RZ, 0, 0 ;  /* 0x00000000ff037431 */ /* 0x000fc800000001ff */
[----:B------:R-:W-:Y:S05]  /*efa0*/  RET.REL.NODEC R2 `(_ZN7cutlass13device_kernelINS_4gemm6kernel13GemmUniversalIN4cute5tupleIJiiiiEEENS1_10collective13CollectiveMmaINS1_35MainloopSm100TmaUmmaWarpSpecializedILi20ELi2ELi4ENS5_IJNS4_1CILi2EEENSA_ILi1EEESC_EEEEENS5_IJNSA_ILi256EEENSA_ILi64EEESG_EEENS_12float_e4m3_tENS5_IJlSC_lEEESI_SJ_NS4_8TiledMMAINS4_8MMA_AtomIJNS4_10MMA_TraitsINS4_25SM100_MMA_F8F6F4_2x1SM_SSEJSI_SI_fSF_SG_NS4_17integral_constantINS4_4UMMA5MajorELSQ_0EEESR_NSO_INSP_7ScaleInELSS_0EEEST_EEEEEENS4_6LayoutINS5_IJSC_SC_SC_EEENS5_IJNSA_ILi0EEESY_SY_EEEEENS5_IJNS4_10UnderscoreES11_S11_EEEEENS4_18SM100_TMA_2SM_LOADENS4_14ComposedLayoutINS4_7SwizzleILi2ELi4ELi3EEENS4_18smem_ptr_flag_bitsILi8EEENSW_INS5_IJNSA_ILi8EEESG_EEENS5_IJSG_SC_EEEEEEEvNS4_8identityES14_S1E_vS1F_EENS_8epilogue10collective18CollectiveEpilogueINS1H_23Sm100TmaWarpSpecializedILi1ELi1ELi64ELb0ELb0EEEJNS5_IJNSA_ILi128EEESG_SG_EEENS5_IJNSW_IS1M_SC_EENSW_ISG_SC_EEEEESI_SJ_SI_SJ_NS1H_6fusion15FusionCallbacksIS1L_NS1R_13LinCombEltActINS1H_6thread4GELUESI_fSI_fLNS_15FloatRoundStyleE2EEES1N_S1Q_JEEENS4_5SM1004TMEM4LOAD26SM100_TMEM_LOAD_32dp32b64xENS4_13SM90_TMA_LOADES1E_NS4_39AutoVectorizingCopyWithAssumedAlignmentILi128EEENS4_14SM90_TMA_STOREES1E_S25_S25_EEEvvEEEEvNT_6ParamsE) ;  /* 0xffffff1002147950 */ /* 0x000fea0003c3ffff */
        .weak           $__internal_1_$__cuda_sm10x_tcgen05_guardrail_trap_phase_invalid_during_alloc
        .type           $__internal_1_$__cuda_sm10x_tcgen05_guardrail_trap_phase_invalid_during_alloc,@function
        .size           $__internal_1_$__cuda_sm10x_tcgen05_guardrail_trap_phase_invalid_during_alloc,($__internal_2_$__cuda_sm10x_tcgen05_guardrail_trap_unallocated_columns_being_dealloced - $__internal_1_$__cuda_sm10x_tcgen05_guardrail_trap_phase_invalid_during_alloc)
$__internal_1_$__cuda_sm10x_tcgen05_guardrail_trap_phase_invalid_during_alloc:
[----:B------:R-:W-:Y:S05]  /*efb0*/  BPT.TRAP 0x1 ;  /* 0x000000040000795c */ /* 0x000fea0000300000 */
[----:B------:R-:W-:-:S04]  /*efc0*/  MOV R3, 0x0 ;  /* 0x0000000000037802 */ /* 0x000fc80000000f00 */
[----:B------:R-:W-:Y:S05]  /*efd0*/  RET.REL.NODEC R2 `(_ZN7cutlass13device_kernelINS_4gemm6kernel13GemmUniversalIN4cute5tupleIJiiiiEEENS1_10collective13CollectiveMmaINS1_35MainloopSm100TmaUmmaWarpSpecializedILi20ELi2ELi4ENS5_IJNS4_1CILi2EEENSA_ILi1EEESC_EEEEENS5_IJNSA_ILi256EEENSA_ILi64EEESG_EEENS_12float_e4m3_tENS5_IJlSC_lEEESI_SJ_NS4_8TiledMMAINS4_8MMA_AtomIJNS4_10MMA_TraitsINS4_25SM100_MMA_F8F6F4_2x1SM_SSEJSI_SI_fSF_SG_NS4_17integral_constantINS4_4UMMA5MajorELSQ_0EEESR_NSO_INSP_7ScaleInELSS_0EEEST_EEEEEENS4_6LayoutINS5_IJSC_SC_SC_EEENS5_IJNSA_ILi0EEESY_SY_EEEEENS5_IJNS4_10UnderscoreES11_S11_EEEEENS4_18SM100_TMA_2SM_LOADENS4_14ComposedLayoutINS4_7SwizzleILi2ELi4ELi3EEENS4_18smem_ptr_flag_bitsILi8EEENSW_INS5_IJNSA_ILi8EEESG_EEENS5_IJSG_SC_EEEEEEEvNS4_8identityES14_S1E_vS1F_EENS_8epilogue10collective18CollectiveEpilogueINS1H_23Sm100TmaWarpSpecializedILi1ELi1ELi64ELb0ELb0EEEJNS5_IJNSA_ILi128EEESG_SG_EEENS5_IJNSW_IS1M_SC_EENSW_ISG_SC_EEEEESI_SJ_SI_SJ_NS1H_6fusion15FusionCallbacksIS1L_NS1R_13LinCombEltActINS1H_6thread4GELUESI_fSI_fLNS_15FloatRoundStyleE2EEES1N_S1Q_JEEENS4_5SM1004TMEM4LOAD26SM100_TMEM_LOAD_32dp32b64xENS4_13SM90_TMA_LOADES1E_NS4_39AutoVectorizingCopyWithAssumedAlignmentILi128EEENS4_14SM90_TMA_STOREES1E_S25_S25_EEEvvEEEEvNT_6ParamsE) ;  /* 0xffffff1002087950 */ /* 0x000fea0003c3ffff */
        .weak           $__internal_2_$__cuda_sm10x_tcgen05_guardrail_trap_unallocated_columns_being_dealloced
        .type           $__internal_2_$__cuda_sm10x_tcgen05_guardrail_trap_unallocated_columns_being_dealloced,@function
        .size           $__internal_2_$__cuda_sm10x_tcgen05_guardrail_trap_unallocated_columns_being_dealloced,(.L_x_199 - $__internal_2_$__cuda_sm10x_tcgen05_guardrail_trap_unallocated_columns_being_dealloced)
$__internal_2_$__cuda_sm10x_tcgen05_guardrail_trap_unallocated_columns_being_dealloced:
[----:B------:R-:W-:Y:S05]  /*efe0*/  BPT.TRAP 0x1 ;  /* 0x000000040000795c */ /* 0x000fea0000300000 */
[----:B------:R-:W-:-:S04]  /*eff0*/  HFMA2 R3, -RZ, RZ, 0, 0 ;  /* 0x00000000ff037431 */ /* 0x000fc800000001ff */
[----:B------:R-:W-:Y:S05]  /*f000*/  RET.REL.NODEC R2 `(_ZN7cutlass13device_kernelINS_4gemm6kernel13GemmUniversalIN4cute5tupleIJiiiiEEENS1_10collective13CollectiveMmaINS1_35MainloopSm100TmaUmmaWarpSpecializedILi20ELi2ELi4ENS5_IJNS4_1CILi2EEENSA_ILi1EEESC_EEEEENS5_IJNSA_ILi256EEENSA_ILi64EEESG_EEENS_12float_e4m3_tENS5_IJlSC_lEEESI_SJ_NS4_8TiledMMAINS4_8MMA_AtomIJNS4_10MMA_TraitsINS4_25SM100_MMA_F8F6F4_2x1SM_SSEJSI_SI_fSF_SG_NS4_17integral_constantINS4_4UMMA5MajorELSQ_0EEESR_NSO_INSP_7ScaleInELSS_0EEEST_EEEEEENS4_6LayoutINS5_IJSC_SC_SC_EEENS5_IJNSA_ILi0EEESY_SY_EEEEENS5_IJNS4_10UnderscoreES11_S11_EEEEENS4_18SM100_TMA_2SM_LOADENS4_14ComposedLayoutINS4_7SwizzleILi2ELi4ELi3EEENS4_18smem_ptr_flag_bitsILi8EEENSW_INS5_IJNSA_ILi8EEESG_EEENS5_IJSG_SC_EEEEEEEvNS4_8identityES14_S1E_vS1F_EENS_8epilogue10collective18CollectiveEpilogueINS1H_23Sm100TmaWarpSpecializedILi1ELi1ELi64ELb0ELb0EEEJNS5_IJNSA_ILi128EEESG_SG_EEENS5_IJNSW_IS1M_SC_EENSW_ISG_SC_EEEEESI_SJ_SI_SJ_NS1H_6fusion15FusionCallbacksIS1L_NS1R_13LinCombEltActINS1H_6thread4GELUESI_fSI_fLNS_15FloatRoundStyleE2EEES1N_S1Q_JEEENS4_5SM1004TMEM4LOAD26SM100_TMEM_LOAD_32dp32b64xENS4_13SM90_TMA_LOADES1E_NS4_39AutoVectorizingCopyWithAssumedAlignmentILi128EEENS4_14SM90_TMA_STOREES1E_S25_S25_EEEvvEEEEvNT_6ParamsE) ;  /* 0xffffff0c02fc7950 */ /* 0x000fea0003c3ffff */
.L_x_198:
[----:B------:R-:W-:-:S00]  /*f010*/  BRA `(.L_x_198) ;  /* 0xfffffffc00fc7947 */ /* 0x000fc0000383ffff */
[----:B------:R-:W-:-:S00]  /*f020*/  NOP ;  /* 0x0000000000007918 */ /* 0x000fc00000000000 */
        /* <DEDUP_REMOVED lines=13> */
.L_x_199:


//--------------------- .nv.global.init           --------------------------
	.section	.nv.global.init,"aw",@progbits
.nv.global.init:
	.type		$str$27,@object
	.size		$str$27,($str$28 - $str$27)
$str$27:
        /*0000*/ 	.byte	0x28, 0x61, 0x64, 0x64, 0x72, 0x65, 0x73, 0x73, 0x20, 0x26, 0x20, 0x6d, 0x61, 0x73, 0x6b, 0x29
        /*0010*/ 	.byte	0x20, 0x3d, 0x3d, 0x20, 0x30, 0x00
	.type		$str$28,@object
	.size		$str$28,($str$26 - $str$28)
$str$28:
        /*0016*/ 	.byte	0x2f, 0x74, 0x6d, 0x70, 0x2f, 0x63, 0x75, 0x74, 0x6c, 0x61, 0x73, 0x73, 0x5f, 0x73, 0x77, 0x65
        /*0026*/ 	.byte	0x65, 0x70, 0x5f, 0x73, 0x72, 0x63, 0x2f, 0x69, 0x6e, 0x63, 0x6c, 0x75, 0x64, 0x65, 0x2f, 0x63
        /*0036*/ 	.byte	0x75, 0x74, 0x65, 0x2f, 0x70, 0x6f, 0x69, 0x6e, 0x74, 0x65, 0x72, 0x5f, 0x66, 0x6c, 0x61, 0x67
        /*0046*/ 	.byte	0x67, 0x65, 0x64, 0x2e, 0x68, 0x70, 0x70, 0x00
	.type		$str$26,@object
	.size		$str$26,($str$25 - $str$26)
$str$26:
        /*004e*/ 	.byte	0x2f, 0x74, 0x6d, 0x70, 0x2f, 0x63, 0x75, 0x74, 0x6c, 0x61, 0x73, 0x73, 0x5f, 0x73, 0x77, 0x65
        /*005e*/ 	.byte	0x65, 0x70, 0x5f, 0x73, 0x72, 0x63, 0x2f, 0x69, 0x6e, 0x63, 0x6c, 0x75, 0x64, 0x65, 0x2f, 0x63
        /*006e*/ 	.byte	0x75, 0x74, 0x65, 0x2f, 0x61, 0x74, 0x6f, 0x6d, 0x2f, 0x63, 0x6f, 0x70, 0x79, 0x5f, 0x74, 0x72
        /*007e*/ 	.byte	0x61, 0x69, 0x74, 0x73, 0x5f, 0x73, 0x6d, 0x31, 0x30, 0x30, 0x2e, 0x68, 0x70, 0x70, 0x00
	.type		$str$25,@object
	.size		$str$25,(__unnamed_1 - $str$25)
$str$25:
        /*008d*/ 	.byte	0x28, 0x28, 0x75, 0x69, 0x6e, 0x74, 0x33, 0x32, 0x5f, 0x74, 0x28, 0x74, 0x68, 0x72, 0x65, 0x61
        /*009d*/ 	.byte	0x64, 0x49, 0x64, 0x78, 0x2e, 0x78, 0x29, 0x20, 0x2f, 0x20, 0x33, 0x32, 0x29, 0x20, 0x25, 0x20
        /*00ad*/ 	.byte	0x34, 0x29, 0x20, 0x3d, 0x3d, 0x20, 0x28, 0x28, 0x28, 0x74, 0x6d, 0x65, 0x6d, 0x5f, 0x61, 0x64
        /*00bd*/ 	.byte	0x64, 0x72, 0x20, 0x3e, 0x3e, 0x20, 0x31, 0x36, 0x29, 0x20, 0x2f, 0x20, 0x33, 0x32, 0x29, 0x20
        /*00cd*/ 	.byte	0x25, 0x20, 0x34, 0x29, 0x00
	.type		__unnamed_1,@object
	.size		__unnamed_1,(__unnamed_2 - __unnamed_1)
__unnamed_1:
        /*00d2*/ 	.byte	0x61, 0x75, 0x74, 0x6f, 0x20, 0x63, 0x75, 0x74, 0x65, 0x3a, 0x3a, 0x61, 0x73, 0x5f, 0x70, 0x6f
        /* <DEDUP_REMOVED lines=24> */
        /*0262*/ 	.byte	0x43, 0x3c, 0x38, 0x31, 0x39, 0x32, 0x3e, 0x3e, 0x3e, 0x3e, 0x5d, 0x00
	.type		__unnamed_2,@object
	.size		__unnamed_2,(.L_2 - __unnamed_2)
__unnamed_2:
        /* <DEDUP_REMOVED lines=42> */
        /*050e*/ 	.byte	0x3e, 0x3e, 0x3e, 0x3e, 0x5d, 0x00
.L_2:


//--------------------- .nv.shared._ZN7cutlass13device_kernelINS_4gemm6kernel13GemmUniversalIN4cute5tupleIJiiiiEEENS1_10collective13CollectiveMmaINS1_35MainloopSm100TmaUmmaWarpSpecializedILi20ELi2ELi4ENS5_IJNS4_1CILi2EEENSA_ILi1EEESC_EEEEENS5_IJNSA_ILi256EEENSA_ILi64EEESG_EEENS_12float_e4m3_tENS5_IJlSC_lEEESI_SJ_NS4_8TiledMMAINS4_8MMA_AtomIJNS4_10MMA_TraitsINS4_25SM100_MMA_F8F6F4_2x1SM_SSEJSI_SI_fSF_SG_NS4_17integral_constantINS4_4UMMA5MajorELSQ_0EEESR_NSO_INSP_7ScaleInELSS_0EEEST_EEEEEENS4_6LayoutINS5_IJSC_SC_SC_EEENS5_IJNSA_ILi0EEESY_SY_EEEEENS5_IJNS4_10UnderscoreES11_S11_EEEEENS4_18SM100_TMA_2SM_LOADENS4_14ComposedLayoutINS4_7SwizzleILi2ELi4ELi3EEENS4_18smem_ptr_flag_bitsILi8EEENSW_INS5_IJNSA_ILi8EEESG_EEENS5_IJSG_SC_EEEEEEEvNS4_8identityES14_S1E_vS1F_EENS_8epilogue10collective18CollectiveEpilogueINS1H_23Sm100TmaWarpSpecializedILi1ELi1ELi64ELb0ELb0EEEJNS5_IJNSA_ILi128EEESG_SG_EEENS5_IJNSW_IS1M_SC_EENSW_ISG_SC_EEEEESI_SJ_SI_SJ_NS1H_6fusion15FusionCallbacksIS1L_NS1R_13LinCombEltActINS1H_6thread4GELUESI_fSI_fLNS_15FloatRoundStyleE2EEES1N_S1Q_JEEENS4_5SM1004TMEM4LOAD26SM100_TMEM_LOAD_32dp32b64xENS4_13SM90_TMA_LOADES1E_NS4_39AutoVectorizingCopyWithAssumedAlignmentILi128EEENS4_14SM90_TMA_STOREES1E_S25_S25_EEEvvEEEEvNT_6ParamsE --------------------------
	.section	.nv.shared._ZN7cutlass13device_kernelINS_4gemm6kernel13GemmUniversalIN4cute5tupleIJiiiiEEENS1_10collective13CollectiveMmaINS1_35MainloopSm100TmaUmmaWarpSpecializedILi20ELi2ELi4ENS5_IJNS4_1CILi2EEENSA_ILi1EEESC_EEEEENS5_IJNSA_ILi256EEENSA_ILi64EEESG_EEENS_12float_e4m3_tENS5_IJlSC_lEEESI_SJ_NS4_8TiledMMAINS4_8MMA_AtomIJNS4_10MMA_TraitsINS4_25SM100_MMA_F8F6F4_2x1SM_SSEJSI_SI_fSF_SG_NS4_17integral_constantINS4_4UMMA5MajorELSQ_0EEESR_NSO_INSP_7ScaleInELSS_0EEEST_EEEEEENS4_6LayoutINS5_IJSC_SC_SC_EEENS5_IJNSA_ILi0EEESY_SY_EEEEENS5_IJNS4_10UnderscoreES11_S11_EEEEENS4_18SM100_TMA_2SM_LOADENS4_14ComposedLayoutINS4_7SwizzleILi2ELi4ELi3EEENS4_18smem_ptr_flag_bitsILi8EEENSW_INS5_IJNSA_ILi8EEESG_EEENS5_IJSG_SC_EEEEEEEvNS4_8identityES14_S1E_vS1F_EENS_8epilogue10collective18CollectiveEpilogueINS1H_23Sm100TmaWarpSpecializedILi1ELi1ELi64ELb0ELb0EEEJNS5_IJNSA_ILi128EEESG_SG_EEENS5_IJNSW_IS1M_SC_EENSW_ISG_SC_EEEEESI_SJ_SI_SJ_NS1H_6fusion15FusionCallbacksIS1L_NS1R_13LinCombEltActINS1H_6thread4GELUESI_fSI_fLNS_15FloatRoundStyleE2EEES1N_S1Q_JEEENS4_5SM1004TMEM4LOAD26SM100_TMEM_LOAD_32dp32b64xENS4_13SM90_TMA_LOADES1E_NS4_39AutoVectorizingCopyWithAssumedAlignmentILi128EEENS4_14SM90_TMA_STOREES1E_S25_S25_EEEvvEEEEvNT_6ParamsE,"aw",@nobits
	.sectionflags	@""
	.align	16
	.zero		1024


//--------------------- .nv.shared.reserved.0     --------------------------
	.section	.nv.shared.reserved.0,"aw",@nobits
	.weak		__nv_reservedSMEM_offset_0_alias
	.size		__nv_reservedSMEM_offset_0_alias, 0, 64
	.other		__nv_reservedSMEM_offset_0_alias,@"STO_CUDA_RESERVED_SHARED STV_DEFAULT"
__nv_reservedSMEM_offset_0_alias:
	.zero		0
.nv.shared.reserved.0:
	.zero		64
	.weak		__nv_reservedSMEM_tcgen05_partition
	.type		__nv_reservedSMEM_tcgen05_partition,@object
	.size		__nv_reservedSMEM_tcgen05_partition,(.L_0 - __nv_reservedSMEM_tcgen05_partition)
__nv_reservedSMEM_tcgen05_partition:
	.zero		32
.L_0:


//--------------------- .nv.global                --------------------------
	.section	.nv.global,"aw",@nobits
.nv.global:
	.type		_ZN39_INTERNAL_b297e161_4_k_cu_680b36a1_32624cute1_E,@object
	.size		_ZN39_INTERNAL_b297e161_4_k_cu_680b36a1_32624cute1_E,(_ZN39_INTERNAL_b297e161_4_k_cu_680b36a1_32624cuda3std3__45__cpo6cbeginE - _ZN39_INTERNAL_b297e161_4_k_cu_680b36a1_32624cute1_E)
_ZN39_INTERNAL_b297e161_4_k_cu_680b36a1_32624cute1_E:
	.zero		1
	.type		_ZN39_INTERNAL_b297e161_4_k_cu_680b36a1_32624cuda3std3__45__cpo6cbeginE,@object
	.size		_ZN39_INTERNAL_b297e161_4_k_cu_680b36a1_32624cuda3std3__45__cpo6cbeginE,(_ZN39_INTERNAL_b297e161_4_k_cu_680b36a1_32624cuda3std3__48in_placeE - _ZN39_INTERNAL_b297e161_4_k_cu_680b36a1_32624cuda3std3__45__cpo6cbeginE)
_ZN39_INTERNAL_b297e161_4_k_cu_680b36a1_32624cuda3std3__45__cpo6cbeginE:
	.zero		1
	.type		_ZN39_INTERNAL_b297e161_4_k_cu_680b36a1_32624cuda3std3__48in_placeE,@object
	.size		_ZN39_INTERNAL_b297e161_4_k_cu_680b36a1_32624cuda3std3__48in_placeE,(_ZN39_INTERNAL_b297e161_4_k_cu_680b36a1_32624cuda3std6ranges3__45__cpo9iter_moveE - _ZN39_INTERNAL_b297e161_4_k_cu_680b36a1_32624cuda3std3__48in_placeE)
_ZN39_INTERNAL_b297e161_4_k_cu_680b36a1_32624cuda3std3__48in_placeE:
	.zero		1
	.type		_ZN39_INTERNAL_b297e161_4_k_cu_680b36a1_32624cuda3std6ranges3__45__cpo9iter_moveE,@object
	.size		_ZN39_INTERNAL_b297e161_4_k_cu_680b36a1_32624cuda3std6ranges3__45__cpo9iter_moveE,(_ZN39_INTERNAL_b297e161_4_k_cu_680b36a1_32624cuda3std3__45__cpo5beginE - _ZN39_INTERNAL_b297e161_4_k_cu_680b36a1_32624cuda3std6ranges3__45__cpo9iter_moveE)
_ZN39_INTERNAL_b297e161_4_k_cu_680b36a1_32624cuda3std6ranges3__45__cpo9iter_moveE:
	.zero		1
	.type		_ZN39_INTERNAL_b297e161_4_k_cu_680b36a1_32624cuda3std3__45__cpo5beginE,@object
	.size		_ZN39_INTERNAL_b297e161_4_k_cu_680b36a1_32624cuda3std3__45__cpo5beginE,(_ZN39_INTERNAL_b297e161_4_k_cu_680b36a1_32624cuda3std3__441_GLOBAL__N__b297e161_4_k_cu_680b36a1_32626ignoreE - _ZN39_INTERNAL_b297e161_4_k_cu_680b36a1_32624cuda3std3__45__cpo5beginE)
_ZN39_INTERNAL_b297e161_4_k_cu_680b36a1_32624cuda3std3__45__cpo5beginE:
	.zero		1
	.type		_ZN39_INTERNAL_b297e161_4_k_cu_680b36a1_32624cuda3std3__441_GLOBAL__N__b297e161_4_k_cu_680b36a1_32626ignoreE,@object
	.size		_ZN39_INTERNAL_b297e161_4_k_cu_680b36a1_32624cuda3std3__441_GLOBAL__N__b297e161_4_k_cu_680b36a1_32626ignoreE,(_ZN39_INTERNAL_b297e161_4_k_cu_680b36a1_32624cute7productE - _ZN39_INTERNAL_b297e161_4_k_cu_680b36a1_32624cuda3std3__441_GLOBAL__N__b297e161_4_k_cu_680b36a1_32626ignoreE)
_ZN39_INTERNAL_b297e161_4_k_cu_680b36a1_32624cuda3std3__441_GLOBAL__N__b297e161_4_k_cu_680b36a1_32626ignoreE:
	.zero		1
	.type		_ZN39_INTERNAL_b297e161_4_k_cu_680b36a1_32624cute7productE,@object
	.size		_ZN39_INTERNAL_b297e161_4_k_cu_680b36a1_32624cute7productE,(_ZN39_INTERNAL_b297e161_4_k_cu_680b36a1_32624cuda3std3__45__cpo3endE - _ZN39_INTERNAL_b297e161_4_k_cu_680b36a1_32624cute7productE)
_ZN39_INTERNAL_b297e161_4_k_cu_680b36a1_32624cute7productE:
	.zero		1
	.type		_ZN39_INTERNAL_b297e161_4_k_cu_680b36a1_32624cuda3std3__45__cpo3endE,@object
	.size		_ZN39_INTERNAL_b297e161_4_k_cu_680b36a1_32624cuda3std3__45__cpo3endE,(_ZN39_INTERNAL_b297e161_4_k_cu_680b36a1_32624cuda3std3__419piecewise_constructE - _ZN39_INTERNAL_b297e161_4_k_cu_680b36a1_32624cuda3std3__45__cpo3endE)
_ZN39_INTERNAL_b297e161_4_k_cu_680b36a1_32624cuda3std3__45__cpo3endE:
	.zero		1
	.type		_ZN39_INTERNAL_b297e161_4_k_cu_680b36a1_32624cuda3std3__419piecewise_constructE,@object
	.size		_ZN39_INTERNAL_b297e161_4_k_cu_680b36a1_32624cuda3std3__419piecewise_constructE,(_ZN39_INTERNAL_b297e161_4_k_cu_680b36a1_32624cuda3std3__45__cpo4cendE - _ZN39_INTERNAL_b297e161_4_k_cu_680b36a1_32624cuda3std3__419piecewise_constructE)
_ZN39_INTERNAL_b297e161_4_k_cu_680b36a1_32624cuda3std3__419piecewise_constructE:
	.zero		1
	.type		_ZN39_INTERNAL_b297e161_4_k_cu_680b36a1_32624cuda3std3__45__cpo4cendE,@object
	.size		_ZN39_INTERNAL_b297e161_4_k_cu_680b36a1_32624cuda3std3__45__cpo4cendE,(_ZN39_INTERNAL_b297e161_4_k_cu_680b36a1_32624cuda3std6ranges3__45__cpo4swapE - _ZN39_INTERNAL_b297e161_4_k_cu_680b36a1_32624cuda3std3__45__cpo4cendE)
_ZN39_INTERNAL_b297e161_4_k_cu_680b36a1_32624cuda3std3__45__cpo4cendE:
	.zero		1
	.type		_ZN39_INTERNAL_b297e161_4_k_cu_680b36a1_32624cuda3std6ranges3__45__cpo4swapE,@object
	.size		_ZN39_INTERNAL_b297e161_4_k_cu_680b36a1_32624cuda3std6ranges3__45__cpo4swapE,(.L_10 - _ZN39_INTERNAL_b297e161_4_k_cu_680b36a1_32624cuda3std6ranges3__45__cpo4swapE)
_ZN39_INTERNAL_b297e161_4_k_cu_680b36a1_32624cuda3std6ranges3__45__cpo4swapE:
	.zero		1
.L_10:


//--------------------- .nv.constant0._ZN7cutlass13device_kernelINS_4gemm6kernel13GemmUniversalIN4cute5tupleIJiiiiEEENS1_10collective13CollectiveMmaINS1_35MainloopSm100TmaUmmaWarpSpecializedILi20ELi2ELi4ENS5_IJNS4_1CILi2EEENSA_ILi1EEESC_EEEEENS5_IJNSA_ILi256EEENSA_ILi64EEESG_EEENS_12float_e4m3_tENS5_IJlSC_lEEESI_SJ_NS4_8TiledMMAINS4_8MMA_AtomIJNS4_10MMA_TraitsINS4_25SM100_MMA_F8F6F4_2x1SM_SSEJSI_SI_fSF_SG_NS4_17integral_constantINS4_4UMMA5MajorELSQ_0EEESR_NSO_INSP_7ScaleInELSS_0EEEST_EEEEEENS4_6LayoutINS5_IJSC_SC_SC_EEENS5_IJNSA_ILi0EEESY_SY_EEEEENS5_IJNS4_10UnderscoreES11_S11_EEEEENS4_18SM100_TMA_2SM_LOADENS4_14ComposedLayoutINS4_7SwizzleILi2ELi4ELi3EEENS4_18smem_ptr_flag_bitsILi8EEENSW_INS5_IJNSA_ILi8EEESG_EEENS5_IJSG_SC_EEEEEEEvNS4_8identityES14_S1E_vS1F_EENS_8epilogue10collective18CollectiveEpilogueINS1H_23Sm100TmaWarpSpecializedILi1ELi1ELi64ELb0ELb0EEEJNS5_IJNSA_ILi128EEESG_SG_EEENS5_IJNSW_IS1M_SC_EENSW_ISG_SC_EEEEESI_SJ_SI_SJ_NS1H_6fusion15FusionCallbacksIS1L_NS1R_13LinCombEltActINS1H_6thread4GELUESI_fSI_fLNS_15FloatRoundStyleE2EEES1N_S1Q_JEEENS4_5SM1004TMEM4LOAD26SM100_TMEM_LOAD_32dp32b64xENS4_13SM90_TMA_LOADES1E_NS4_39AutoVectorizingCopyWithAssumedAlignmentILi128EEENS4_14SM90_TMA_STOREES1E_S25_S25_EEEvvEEEEvNT_6ParamsE --------------------------
	.section	.nv.constant0._ZN7cutlass13device_kernelINS_4gemm6kernel13GemmUniversalIN4cute5tupleIJiiiiEEENS1_10collective13CollectiveMmaINS1_35MainloopSm100TmaUmmaWarpSpecializedILi20ELi2ELi4ENS5_IJNS4_1CILi2EEENSA_ILi1EEESC_EEEEENS5_IJNSA_ILi256EEENSA_ILi64EEESG_EEENS_12float_e4m3_tENS5_IJlSC_lEEESI_SJ_NS4_8TiledMMAINS4_8MMA_AtomIJNS4_10MMA_TraitsINS4_25SM100_MMA_F8F6F4_2x1SM_SSEJSI_SI_fSF_SG_NS4_17integral_constantINS4_4UMMA5MajorELSQ_0EEESR_NSO_INSP_7ScaleInELSS_0EEEST_EEEEEENS4_6LayoutINS5_IJSC_SC_SC_EEENS5_IJNSA_ILi0EEESY_SY_EEEEENS5_IJNS4_10UnderscoreES11_S11_EEEEENS4_18SM100_TMA_2SM_LOADENS4_14ComposedLayoutINS4_7SwizzleILi2ELi4ELi3EEENS4_18smem_ptr_flag_bitsILi8EEENSW_INS5_IJNSA_ILi8EEESG_EEENS5_IJSG_SC_EEEEEEEvNS4_8identityES14_S1E_vS1F_EENS_8epilogue10collective18CollectiveEpilogueINS1H_23Sm100TmaWarpSpecializedILi1ELi1ELi64ELb0ELb0EEEJNS5_IJNSA_ILi128EEESG_SG_EEENS5_IJNSW_IS1M_SC_EENSW_ISG_SC_EEEEESI_SJ_SI_SJ_NS1H_6fusion15FusionCallbacksIS1L_NS1R_13LinCombEltActINS1H_6thread4GELUESI_fSI_fLNS_15FloatRoundStyleE2EEES1N_S1Q_JEEENS4_5SM1004TMEM4LOAD26SM100_TMEM_LOAD_32dp32b64xENS4_13SM90_TMA_LOADES1E_NS4_39AutoVectorizingCopyWithAssumedAlignmentILi128EEENS4_14SM90_TMA_STOREES1E_S25_S25_EEEvvEEEEvNT_6ParamsE,"a",@progbits
	.sectionflags	@""
	.align	4
.nv.constant0._ZN7cutlass13device_kernelINS_4gemm6kernel13GemmUniversalIN4cute5tupleIJiiiiEEENS1_10collective13CollectiveMmaINS1_35MainloopSm100TmaUmmaWarpSpecializedILi20ELi2ELi4ENS5_IJNS4_1CILi2EEENSA_ILi1EEESC_EEEEENS5_IJNSA_ILi256EEENSA_ILi64EEESG_EEENS_12float_e4m3_tENS5_IJlSC_lEEESI_SJ_NS4_8TiledMMAINS4_8MMA_AtomIJNS4_10MMA_TraitsINS4_25SM100_MMA_F8F6F4_2x1SM_SSEJSI_SI_fSF_SG_NS4_17integral_constantINS4_4UMMA5MajorELSQ_0EEESR_NSO_INSP_7ScaleInELSS_0EEEST_EEEEEENS4_6LayoutINS5_IJSC_SC_SC_EEENS5_IJNSA_ILi0EEESY_SY_EEEEENS5_IJNS4_10UnderscoreES11_S11_EEEEENS4_18SM100_TMA_2SM_LOADENS4_14ComposedLayoutINS4_7SwizzleILi2ELi4ELi3EEENS4_18smem_ptr_flag_bitsILi8EEENSW_INS5_IJNSA_ILi8EEESG_EEENS5_IJSG_SC_EEEEEEEvNS4_8identityES14_S1E_vS1F_EENS_8epilogue10collective18CollectiveEpilogueINS1H_23Sm100TmaWarpSpecializedILi1ELi1ELi64ELb0ELb0EEEJNS5_IJNSA_ILi128EEESG_SG_EEENS5_IJNSW_IS1M_SC_EENSW_ISG_SC_EEEEESI_SJ_SI_SJ_NS1H_6fusion15FusionCallbacksIS1L_NS1R_13LinCombEltActINS1H_6thread4GELUESI_fSI_fLNS_15FloatRoundStyleE2EEES1N_S1Q_JEEENS4_5SM1004TMEM4LOAD26SM100_TMEM_LOAD_32dp32b64xENS4_13SM90_TMA_LOADES1E_NS4_39AutoVectorizingCopyWithAssumedAlignmentILi128EEENS4_14SM90_TMA_STOREES1E_S25_S25_EEEvvEEEEvNT_6ParamsE:
	.zero		2944


//--------------------- SYMBOLS --------------------------

	.type		.nv.reservedSmem.offset0,@object
	.size		.nv.reservedSmem.offset0,0x4
	.type		.nv.reservedSmem.cap,@object
	.size		.nv.reservedSmem.cap,0x4
	.type		__assertfail,@function
